	.target	sm_100a

	.elftype	@"ET_EXEC"


//--------------------- .note.nv.tkinfo           --------------------------
	.section	.note.nv.tkinfo,"",@"SHT_NOTE"
	.sectionflags	@"SHF_NOTE_NV_TKINFO"
	.tkinfo
        /*0018*/ 	.word	0x00000002
        /*0030*/ 	.string	""
        /*0030*/ 	.string	"ptxas"
        /*0030*/ 	.string	"Cuda compilation tools, release 13.0, V13.0.88"
        /*0030*/ 	.string	"Build cuda_13.0.r13.0/compiler.36424714_0"
        /*0030*/ 	.string	"-arch sm_100a -m 64 "



//--------------------- .note.nv.cuinfo           --------------------------
	.section	.note.nv.cuinfo,"",@"SHT_NOTE"
	.sectionflags	@"SHF_NOTE_NV_CUINFO"
        /*0018*/ 	.short	0x0002
        /*001a*/ 	.short	0x0064
        /*001c*/ 	.short	0x0082
	.zero		2


//--------------------- .nv.info                  --------------------------
	.section	.nv.info,"",@"SHT_CUDA_INFO"
	.align	4


	//----- nvinfo : EIATTR_REGCOUNT
	.align		4
        /*0000*/ 	.byte	0x04, 0x2f
        /*0002*/ 	.short	(.L_19 - .L_18)
	.align		4
.L_18:
        /*0004*/ 	.word	index@(_ZN7cutlass13device_kernelINS_4conv6kernel13ConvUniversalINS1_16ConvProblemShapeILNS1_8OperatorE2ELi3EEENS1_10collective14CollectiveConvINS1_47MainloopSm100TmaUmmaWarpSpecializedImplicitGemmILS5_2ELi35ELi3ELi1ELi2EN4cute5tupleIJNSA_1CILi2EEENSC_ILi1EEESE_EEEEENSB_IJNSC_ILi128EEENSB_IJNSC_ILi64EEEEEENSB_IJNSC_ILi32EEEEEEEEENS_10bfloat16_tESN_NSA_8TiledMMAINSA_8MMA_AtomIJNSA_26SM100_MMA_F16BF16_2x1SM_SSISN_SN_fLi128ELi64ELNSA_4UMMA5MajorE1ELSS_1ELNSR_7ScaleInE0ELST_0EEEEEENSA_6LayoutINSB_IJSE_SE_SE_EEENSB_IJNSC_ILi0EEESY_SY_EEEEENSB_IJNSA_10UnderscoreES11_S11_EEEEENS7_6detail27Sm100ImplicitGemmTileTraitsINSA_18SM100_TMA_2SM_LOADENSA_14ComposedLayoutINSA_7SwizzleILi3ELi4ELi3EEENSA_18smem_ptr_flag_bitsILi16EEENSW_INSB_IJSI_NSC_ILi8EEEEEENSB_IJSE_SI_EEEEEEEvEENS15_INSA_25SM100_TMA_2SM_LOAD_IM2COLENS17_INS18_ILi2ELi4ELi3EEES1B_NSW_INSB_IJSK_S1C_EEENSB_IJSE_SK_EEEEEEEvEEEENS_8epilogue10collective18CollectiveEpilogueINS1Q_23Sm100TmaWarpSpecializedILi3ELi2ELi16ELb1ELb0EEEJNSB_IJSI_SJ_SL_EEENSB_IJNSW_ISI_SE_EENSW_INSB_IJNSC_ILi16EEESD_EEES1L_EEEEESN_NSB_IJlNSB_IJSE_lllEEESY_EEESN_S22_NS1Q_6fusion15FusionCallbacksIS1U_NS23_17LinearCombinationISN_fSN_fLNS_15FloatRoundStyleE2EEES1V_S20_JEEENSA_5SM1004TMEM4LOAD26SM100_TMEM_LOAD_32dp32b16xENSA_13SM90_TMA_LOADENS17_INS18_ILi1ELi4ELi3EEES1B_NSW_INSB_IJS1C_S1X_EEENSB_IJS1X_SE_EEEEEEENSA_39AutoVectorizingCopyWithAssumedAlignmentILi128EEENSA_14SM90_TMA_STOREES2I_S2K_S2K_EEEvvEEEEvNT_6ParamsE)
        /*0008*/ 	.word	0x00000047


	//----- nvinfo : EIATTR_FRAME_SIZE
	.align		4
.L_19:
        /*000c*/ 	.byte	0x04, 0x11
        /*000e*/ 	.short	(.L_21 - .L_20)
	.align		4
.L_20:
        /*0010*/ 	.word	index@($__internal_2_$__cuda_sm10x_tcgen05_guardrail_trap_unallocated_columns_being_dealloced)
        /*0014*/ 	.word	0x00000008


	//----- nvinfo : EIATTR_FRAME_SIZE
	.align		4
.L_21:
        /*0018*/ 	.byte	0x04, 0x11
        /*001a*/ 	.short	(.L_23 - .L_22)
	.align		4
.L_22:
        /*001c*/ 	.word	index@($__internal_1_$__cuda_sm10x_tcgen05_guardrail_trap_phase_invalid_during_alloc)
        /*0020*/ 	.word	0x00000008


	//----- nvinfo : EIATTR_FRAME_SIZE
	.align		4
.L_23:
        /*0024*/ 	.byte	0x04, 0x11
        /*0026*/ 	.short	(.L_25 - .L_24)
	.align		4
.L_24:
        /*0028*/ 	.word	index@($__internal_0_$__cuda_sm10x_tcgen05_guardrail_trap_col_being_dealloced_not_returned_by_alloc)
        /*002c*/ 	.word	0x00000008


	//----- nvinfo : EIATTR_FRAME_SIZE
	.align		4
.L_25:
        /*0030*/ 	.byte	0x04, 0x11
        /*0032*/ 	.short	(.L_27 - .L_26)
	.align		4
.L_26:
        /*0034*/ 	.word	index@(_ZN7cutlass13device_kernelINS_4conv6kernel13ConvUniversalINS1_16ConvProblemShapeILNS1_8OperatorE2ELi3EEENS1_10collective14CollectiveConvINS1_47MainloopSm100TmaUmmaWarpSpecializedImplicitGemmILS5_2ELi35ELi3ELi1ELi2EN4cute5tupleIJNSA_1CILi2EEENSC_ILi1EEESE_EEEEENSB_IJNSC_ILi128EEENSB_IJNSC_ILi64EEEEEENSB_IJNSC_ILi32EEEEEEEEENS_10bfloat16_tESN_NSA_8TiledMMAINSA_8MMA_AtomIJNSA_26SM100_MMA_F16BF16_2x1SM_SSISN_SN_fLi128ELi64ELNSA_4UMMA5MajorE1ELSS_1ELNSR_7ScaleInE0ELST_0EEEEEENSA_6LayoutINSB_IJSE_SE_SE_EEENSB_IJNSC_ILi0EEESY_SY_EEEEENSB_IJNSA_10UnderscoreES11_S11_EEEEENS7_6detail27Sm100ImplicitGemmTileTraitsINSA_18SM100_TMA_2SM_LOADENSA_14ComposedLayoutINSA_7SwizzleILi3ELi4ELi3EEENSA_18smem_ptr_flag_bitsILi16EEENSW_INSB_IJSI_NSC_ILi8EEEEEENSB_IJSE_SI_EEEEEEEvEENS15_INSA_25SM100_TMA_2SM_LOAD_IM2COLENS17_INS18_ILi2ELi4ELi3EEES1B_NSW_INSB_IJSK_S1C_EEENSB_IJSE_SK_EEEEEEEvEEEENS_8epilogue10collective18CollectiveEpilogueINS1Q_23Sm100TmaWarpSpecializedILi3ELi2ELi16ELb1ELb0EEEJNSB_IJSI_SJ_SL_EEENSB_IJNSW_ISI_SE_EENSW_INSB_IJNSC_ILi16EEESD_EEES1L_EEEEESN_NSB_IJlNSB_IJSE_lllEEESY_EEESN_S22_NS1Q_6fusion15FusionCallbacksIS1U_NS23_17LinearCombinationISN_fSN_fLNS_15FloatRoundStyleE2EEES1V_S20_JEEENSA_5SM1004TMEM4LOAD26SM100_TMEM_LOAD_32dp32b16xENSA_13SM90_TMA_LOADENS17_INS18_ILi1ELi4ELi3EEES1B_NSW_INSB_IJS1C_S1X_EEENSB_IJS1X_SE_EEEEEEENSA_39AutoVectorizingCopyWithAssumedAlignmentILi128EEENSA_14SM90_TMA_STOREES2I_S2K_S2K_EEEvvEEEEvNT_6ParamsE)
        /*0038*/ 	.word	0x00000008


	//----- nvinfo : EIATTR_MIN_STACK_SIZE
	.align		4
.L_27:
        /*003c*/ 	.byte	0x04, 0x12
        /*003e*/ 	.short	(.L_29 - .L_28)
	.align		4
.L_28:
        /*0040*/ 	.word	index@(_ZN7cutlass13device_kernelINS_4conv6kernel13ConvUniversalINS1_16ConvProblemShapeILNS1_8OperatorE2ELi3EEENS1_10collective14CollectiveConvINS1_47MainloopSm100TmaUmmaWarpSpecializedImplicitGemmILS5_2ELi35ELi3ELi1ELi2EN4cute5tupleIJNSA_1CILi2EEENSC_ILi1EEESE_EEEEENSB_IJNSC_ILi128EEENSB_IJNSC_ILi64EEEEEENSB_IJNSC_ILi32EEEEEEEEENS_10bfloat16_tESN_NSA_8TiledMMAINSA_8MMA_AtomIJNSA_26SM100_MMA_F16BF16_2x1SM_SSISN_SN_fLi128ELi64ELNSA_4UMMA5MajorE1ELSS_1ELNSR_7ScaleInE0ELST_0EEEEEENSA_6LayoutINSB_IJSE_SE_SE_EEENSB_IJNSC_ILi0EEESY_SY_EEEEENSB_IJNSA_10UnderscoreES11_S11_EEEEENS7_6detail27Sm100ImplicitGemmTileTraitsINSA_18SM100_TMA_2SM_LOADENSA_14ComposedLayoutINSA_7SwizzleILi3ELi4ELi3EEENSA_18smem_ptr_flag_bitsILi16EEENSW_INSB_IJSI_NSC_ILi8EEEEEENSB_IJSE_SI_EEEEEEEvEENS15_INSA_25SM100_TMA_2SM_LOAD_IM2COLENS17_INS18_ILi2ELi4ELi3EEES1B_NSW_INSB_IJSK_S1C_EEENSB_IJSE_SK_EEEEEEEvEEEENS_8epilogue10collective18CollectiveEpilogueINS1Q_23Sm100TmaWarpSpecializedILi3ELi2ELi16ELb1ELb0EEEJNSB_IJSI_SJ_SL_EEENSB_IJNSW_ISI_SE_EENSW_INSB_IJNSC_ILi16EEESD_EEES1L_EEEEESN_NSB_IJlNSB_IJSE_lllEEESY_EEESN_S22_NS1Q_6fusion15FusionCallbacksIS1U_NS23_17LinearCombinationISN_fSN_fLNS_15FloatRoundStyleE2EEES1V_S20_JEEENSA_5SM1004TMEM4LOAD26SM100_TMEM_LOAD_32dp32b16xENSA_13SM90_TMA_LOADENS17_INS18_ILi1ELi4ELi3EEES1B_NSW_INSB_IJS1C_S1X_EEENSB_IJS1X_SE_EEEEEEENSA_39AutoVectorizingCopyWithAssumedAlignmentILi128EEENSA_14SM90_TMA_STOREES2I_S2K_S2K_EEEvvEEEEvNT_6ParamsE)
        /*0044*/ 	.word	0x00000008
.L_29:


//--------------------- .nv.compat                --------------------------
	.section	.nv.compat,"",@"SHT_CUDA_COMPAT_INFO"
	.align	4
        /*0000*/ 	.byte	0x02, 0x09, 0x01, 0x00, 0x02, 0x02, 0x02, 0x00, 0x02, 0x05, 0x05, 0x00, 0x03, 0x07, 0x01, 0x01
        /*0010*/ 	.byte	0x02, 0x03, 0x01, 0x00, 0x02, 0x06, 0x01, 0x00, 0x04, 0x0b, 0x08, 0x00, 0x09, 0x00, 0x00, 0x00
        /*0020*/ 	.byte	0x00, 0x00, 0x00, 0x00


//--------------------- .nv.info._ZN7cutlass13device_kernelINS_4conv6kernel13ConvUniversalINS1_16ConvProblemShapeILNS1_8OperatorE2ELi3EEENS1_10collective14CollectiveConvINS1_47MainloopSm100TmaUmmaWarpSpecializedImplicitGemmILS5_2ELi35ELi3ELi1ELi2EN4cute5tupleIJNSA_1CILi2EEENSC_ILi1EEESE_EEEEENSB_IJNSC_ILi128EEENSB_IJNSC_ILi64EEEEEENSB_IJNSC_ILi32EEEEEEEEENS_10bfloat16_tESN_NSA_8TiledMMAINSA_8MMA_AtomIJNSA_26SM100_MMA_F16BF16_2x1SM_SSISN_SN_fLi128ELi64ELNSA_4UMMA5MajorE1ELSS_1ELNSR_7ScaleInE0ELST_0EEEEEENSA_6LayoutINSB_IJSE_SE_SE_EEENSB_IJNSC_ILi0EEESY_SY_EEEEENSB_IJNSA_10UnderscoreES11_S11_EEEEENS7_6detail27Sm100ImplicitGemmTileTraitsINSA_18SM100_TMA_2SM_LOADENSA_14ComposedLayoutINSA_7SwizzleILi3ELi4ELi3EEENSA_18smem_ptr_flag_bitsILi16EEENSW_INSB_IJSI_NSC_ILi8EEEEEENSB_IJSE_SI_EEEEEEEvEENS15_INSA_25SM100_TMA_2SM_LOAD_IM2COLENS17_INS18_ILi2ELi4ELi3EEES1B_NSW_INSB_IJSK_S1C_EEENSB_IJSE_SK_EEEEEEEvEEEENS_8epilogue10collective18CollectiveEpilogueINS1Q_23Sm100TmaWarpSpecializedILi3ELi2ELi16ELb1ELb0EEEJNSB_IJSI_SJ_SL_EEENSB_IJNSW_ISI_SE_EENSW_INSB_IJNSC_ILi16EEESD_EEES1L_EEEEESN_NSB_IJlNSB_IJSE_lllEEESY_EEESN_S22_NS1Q_6fusion15FusionCallbacksIS1U_NS23_17LinearCombinationISN_fSN_fLNS_15FloatRoundStyleE2EEES1V_S20_JEEENSA_5SM1004TMEM4LOAD26SM100_TMEM_LOAD_32dp32b16xENSA_13SM90_TMA_LOADENS17_INS18_ILi1ELi4ELi3EEES1B_NSW_INSB_IJS1C_S1X_EEENSB_IJS1X_SE_EEEEEEENSA_39AutoVectorizingCopyWithAssumedAlignmentILi128EEENSA_14SM90_TMA_STOREES2I_S2K_S2K_EEEvvEEEEvNT_6ParamsE --------------------------
	.section	.nv.info._ZN7cutlass13device_kernelINS_4conv6kernel13ConvUniversalINS1_16ConvProblemShapeILNS1_8OperatorE2ELi3EEENS1_10collective14CollectiveConvINS1_47MainloopSm100TmaUmmaWarpSpecializedImplicitGemmILS5_2ELi35ELi3ELi1ELi2EN4cute5tupleIJNSA_1CILi2EEENSC_ILi1EEESE_EEEEENSB_IJNSC_ILi128EEENSB_IJNSC_ILi64EEEEEENSB_IJNSC_ILi32EEEEEEEEENS_10bfloat16_tESN_NSA_8TiledMMAINSA_8MMA_AtomIJNSA_26SM100_MMA_F16BF16_2x1SM_SSISN_SN_fLi128ELi64ELNSA_4UMMA5MajorE1ELSS_1ELNSR_7ScaleInE0ELST_0EEEEEENSA_6LayoutINSB_IJSE_SE_SE_EEENSB_IJNSC_ILi0EEESY_SY_EEEEENSB_IJNSA_10UnderscoreES11_S11_EEEEENS7_6detail27Sm100ImplicitGemmTileTraitsINSA_18SM100_TMA_2SM_LOADENSA_14ComposedLayoutINSA_7SwizzleILi3ELi4ELi3EEENSA_18smem_ptr_flag_bitsILi16EEENSW_INSB_IJSI_NSC_ILi8EEEEEENSB_IJSE_SI_EEEEEEEvEENS15_INSA_25SM100_TMA_2SM_LOAD_IM2COLENS17_INS18_ILi2ELi4ELi3EEES1B_NSW_INSB_IJSK_S1C_EEENSB_IJSE_SK_EEEEEEEvEEEENS_8epilogue10collective18CollectiveEpilogueINS1Q_23Sm100TmaWarpSpecializedILi3ELi2ELi16ELb1ELb0EEEJNSB_IJSI_SJ_SL_EEENSB_IJNSW_ISI_SE_EENSW_INSB_IJNSC_ILi16EEESD_EEES1L_EEEEESN_NSB_IJlNSB_IJSE_lllEEESY_EEESN_S22_NS1Q_6fusion15FusionCallbacksIS1U_NS23_17LinearCombinationISN_fSN_fLNS_15FloatRoundStyleE2EEES1V_S20_JEEENSA_5SM1004TMEM4LOAD26SM100_TMEM_LOAD_32dp32b16xENSA_13SM90_TMA_LOADENS17_INS18_ILi1ELi4ELi3EEES1B_NSW_INSB_IJS1C_S1X_EEENSB_IJS1X_SE_EEEEEEENSA_39AutoVectorizingCopyWithAssumedAlignmentILi128EEENSA_14SM90_TMA_STOREES2I_S2K_S2K_EEEvvEEEEvNT_6ParamsE,"",@"SHT_CUDA_INFO"
	.sectionflags	@""
	.align	4


	//----- nvinfo : EIATTR_CUDA_API_VERSION
	.align		4
        /*0000*/ 	.byte	0x04, 0x37
        /*0002*/ 	.short	(.L_31 - .L_30)
.L_30:
        /*0004*/ 	.word	0x00000082


	//----- nvinfo : EIATTR_KPARAM_INFO
	.align		4
.L_31:
        /*0008*/ 	.byte	0x04, 0x17
        /*000a*/ 	.short	(.L_33 - .L_32)
.L_32:
        /*000c*/ 	.word	0x00000000
        /*0010*/ 	.short	0x0000
        /*0012*/ 	.short	0x0000
        /*0014*/ 	.byte	0x00, 0xf0, 0x01, 0x24


	//----- nvinfo : EIATTR_AT_ENTRY_FRAGMENTS
	.align		4
.L_33:
        /*0018*/ 	.byte	0x04, 0x4f
        /*001a*/ 	.short	(.L_35 - .L_34)


	//   ....[0]....
.L_34:
        /*001c*/ 	.word	0x00000007


	//----- nvinfo : EIATTR_RESERVED_SMEM_USED
	.align		4
.L_35:
        /*0020*/ 	.byte	0x01, 0x41
	.zero		2


	//----- nvinfo : EIATTR_SPARSE_MMA_MASK
	.align		4
        /*0024*/ 	.byte	0x03, 0x50
        /*0026*/ 	.short	0x0000


	//----- nvinfo : EIATTR_TCGEN05_2CTA_USED
	.align		4
        /*0028*/ 	.byte	0x01, 0x52
	.zero		2


	//----- nvinfo : EIATTR_MAXREG_COUNT
	.align		4
        /*002c*/ 	.byte	0x03, 0x1b
        /*002e*/ 	.short	0x00ff


	//----- nvinfo : EIATTR_NUM_BARRIERS
	.align		4
        /*0030*/ 	.byte	0x02, 0x4c
        /*0032*/ 	.byte	0x07
	.zero		1


	//----- nvinfo : EIATTR_EXTERNS
	.align		4
        /*0034*/ 	.byte	0x04, 0x0f
        /*0036*/ 	.short	(.L_37 - .L_36)


	//   ....[0]....
	.align		4
.L_36:
        /*0038*/ 	.word	index@(__assertfail)


	//----- nvinfo : EIATTR_MERCURY_ISA_VERSION
	.align		4
.L_37:
        /*003c*/ 	.byte	0x03, 0x5f
        /*003e*/ 	.short	0x0101


	//----- nvinfo : EIATTR_INT_WARP_WIDE_INSTR_OFFSETS
	.align		4
        /*0040*/ 	.byte	0x04, 0x31
        /*0042*/ 	.short	(.L_39 - .L_38)


	//   ....[0]....
.L_38:
        /*0044*/ 	.word	0x00001040


	//   ....[1]....
        /*0048*/ 	.word	0x000010f0


	//   ....[2]....
        /*004c*/ 	.word	0x00005e90


	//   ....[3]....
        /*0050*/ 	.word	0x00005eb0


	//   ....[4]....
        /*0054*/ 	.word	0x00005ee0


	//   ....[5]....
        /*0058*/ 	.word	0x000070e0


	//   ....[6]....
        /*005c*/ 	.word	0x00007240


	//   ....[7]....
        /*0060*/ 	.word	0x000072a0


	//   ....[8]....
        /*0064*/ 	.word	0x000073d0


	//   ....[9]....
        /*0068*/ 	.word	0x000074f0


	//   ....[10]....
        /*006c*/ 	.word	0x00007580


	//----- nvinfo : EIATTR_COOP_GROUP_MASK_REGIDS
	.align		4
.L_39:
        /*0070*/ 	.byte	0x04, 0x29
        /*0072*/ 	.short	(.L_41 - .L_40)


	//   ....[0]....
.L_40:
        /*0074*/ 	.word	0xffffffff


	//   ....[1]....
        /*0078*/ 	.word	0xffffffff


	//   ....[2]....
        /*007c*/ 	.word	0xffffffff


	//   ....[3]....
        /*0080*/ 	.word	0xffffffff


	//   ....[4]....
        /*0084*/ 	.word	0xffffffff


	//   ....[5]....
        /*0088*/ 	.word	0xffffffff


	//   ....[6]....
        /*008c*/ 	.word	0xffffffff


	//   ....[7]....
        /*0090*/ 	.word	0xffffffff


	//   ....[8]....
        /*0094*/ 	.word	0xffffffff


	//   ....[9]....
        /*0098*/ 	.word	0xffffffff


	//   ....[10]....
        /*009c*/ 	.word	0xffffffff


	//   ....[11]....
        /*00a0*/ 	.word	0xffffffff


	//   ....[12]....
        /*00a4*/ 	.word	0xffffffff


	//----- nvinfo : EIATTR_COOP_GROUP_INSTR_OFFSETS
	.align		4
.L_41:
        /*00a8*/ 	.byte	0x04, 0x28
        /*00aa*/ 	.short	(.L_43 - .L_42)


	//   ....[0]....
.L_42:
        /*00ac*/ 	.word	0x000000d0


	//   ....[1]....
        /*00b0*/ 	.word	0x00000540


	//   ....[2]....
        /*00b4*/ 	.word	0x00000af0


	//   ....[3]....
        /*00b8*/ 	.word	0x00000c70


	//   ....[4]....
        /*00bc*/ 	.word	0x00000d70


	//   ....[5]....
        /*00c0*/ 	.word	0x00000ec0


	//   ....[6]....
        /*00c4*/ 	.word	0x00001160


	//   ....[7]....
        /*00c8*/ 	.word	0x00002ee0


	//   ....[8]....
        /*00cc*/ 	.word	0x00004e80


	//   ....[9]....
        /*00d0*/ 	.word	0x00005350


	//   ....[10]....
        /*00d4*/ 	.word	0x00005380


	//   ....[11]....
        /*00d8*/ 	.word	0x00005da0


	//   ....[12]....
        /*00dc*/ 	.word	0x00005fb0


	//----- nvinfo : EIATTR_VRC_CTA_INIT_COUNT
	.align		4
.L_43:
        /*00e0*/ 	.byte	0x02, 0x4a
        /*00e2*/ 	.byte	0x80
	.zero		1


	//----- nvinfo : EIATTR_SYSCALL_OFFSETS
	.align		4
        /*00e4*/ 	.byte	0x04, 0x46
        /*00e6*/ 	.short	(.L_45 - .L_44)


	//   ....[0]....
.L_44:
        /*00e8*/ 	.word	0x00008890


	//   ....[1]....
        /*00ec*/ 	.word	0x00008980


	//   ....[2]....
        /*00f0*/ 	.word	0x000091c0


	//   ....[3]....
        /*00f4*/ 	.word	0x00009b50


	//----- nvinfo : EIATTR_MBARRIER_INSTR_OFFSETS
	.align		4
.L_45:
        /*00f8*/ 	.byte	0x04, 0x39
        /*00fa*/ 	.short	(.L_47 - .L_46)


	//   ....[0]....
.L_46:
        /*00fc*/ 	.word	0x00000670
        /*0100*/ 	.word	0x000000ff
        /*0104*/ 	.word	0x00000000
        /*0108*/ 	.short	0x0100
        /*010a*/ 	.byte	0x04
	.zero		1


	//   ....[1]....
        /*010c*/ 	.word	0x00000680
        /*0110*/ 	.word	0x000000ff
        /*0114*/ 	.word	0x00000118
        /*0118*/ 	.short	0x0100
        /*011a*/ 	.byte	0x04
	.zero		1


	//   ....[2]....
        /*011c*/ 	.word	0x00000690
        /*0120*/ 	.word	0x000000ff
        /*0124*/ 	.word	0x00000008
        /*0128*/ 	.short	0x0100
        /*012a*/ 	.byte	0x04
	.zero		1


	//   ....[3]....
        /*012c*/ 	.word	0x000006a0
        /*0130*/ 	.word	0x000000ff
        /*0134*/ 	.word	0x00000120
        /*0138*/ 	.short	0x0100
        /*013a*/ 	.byte	0x04
	.zero		1


	//   ....[4]....
        /*013c*/ 	.word	0x000006b0
        /*0140*/ 	.word	0x000000ff
        /*0144*/ 	.word	0x00000010
        /*0148*/ 	.short	0x0100
        /*014a*/ 	.byte	0x04
	.zero		1


	//   ....[5]....
        /*014c*/ 	.word	0x000006c0
        /*0150*/ 	.word	0x000000ff
        /*0154*/ 	.word	0x00000128
        /*0158*/ 	.short	0x0100
        /*015a*/ 	.byte	0x04
	.zero		1


	//   ....[6]....
        /*015c*/ 	.word	0x000006d0
        /*0160*/ 	.word	0x000000ff
        /*0164*/ 	.word	0x00000018
        /*0168*/ 	.short	0x0100
        /*016a*/ 	.byte	0x04
	.zero		1


	//   ....[7]....
        /*016c*/ 	.word	0x000006e0
        /*0170*/ 	.word	0x000000ff
        /*0174*/ 	.word	0x00000130
        /*0178*/ 	.short	0x0100
        /*017a*/ 	.byte	0x04
	.zero		1


	//   ....[8]....
        /*017c*/ 	.word	0x000006f0
        /*0180*/ 	.word	0x000000ff
        /*0184*/ 	.word	0x00000020
        /*0188*/ 	.short	0x0100
        /*018a*/ 	.byte	0x04
	.zero		1


	//   ....[9]....
        /*018c*/ 	.word	0x00000700
        /*0190*/ 	.word	0x000000ff
        /*0194*/ 	.word	0x00000138
        /*0198*/ 	.short	0x0100
        /*019a*/ 	.byte	0x04
	.zero		1


	//   ....[10]....
        /*019c*/ 	.word	0x00000710
        /*01a0*/ 	.word	0x000000ff
        /*01a4*/ 	.word	0x00000028
        /*01a8*/ 	.short	0x0100
        /*01aa*/ 	.byte	0x04
	.zero		1


	//   ....[11]....
        /*01ac*/ 	.word	0x00000720
        /*01b0*/ 	.word	0x000000ff
        /*01b4*/ 	.word	0x00000140
        /*01b8*/ 	.short	0x0100
        /*01ba*/ 	.byte	0x04
	.zero		1


	//   ....[12]....
        /*01bc*/ 	.word	0x00000730
        /*01c0*/ 	.word	0x000000ff
        /*01c4*/ 	.word	0x00000030
        /*01c8*/ 	.short	0x0100
        /*01ca*/ 	.byte	0x04
	.zero		1


	//   ....[13]....
        /*01cc*/ 	.word	0x00000740
        /*01d0*/ 	.word	0x000000ff
        /*01d4*/ 	.word	0x00000148
        /*01d8*/ 	.short	0x0100
        /*01da*/ 	.byte	0x04
	.zero		1


	//   ....[14]....
        /*01dc*/ 	.word	0x00000750
        /*01e0*/ 	.word	0x000000ff
        /*01e4*/ 	.word	0x00000038
        /*01e8*/ 	.short	0x0100
        /*01ea*/ 	.byte	0x04
	.zero		1


	//   ....[15]....
        /*01ec*/ 	.word	0x00000760
        /*01f0*/ 	.word	0x000000ff
        /*01f4*/ 	.word	0x00000150
        /*01f8*/ 	.short	0x0100
        /*01fa*/ 	.byte	0x04
	.zero		1


	//   ....[16]....
        /*01fc*/ 	.word	0x00000770
        /*0200*/ 	.word	0x000000ff
        /*0204*/ 	.word	0x00000040
        /*0208*/ 	.short	0x0100
        /*020a*/ 	.byte	0x04
	.zero		1


	//   ....[17]....
        /*020c*/ 	.word	0x00000780
        /*0210*/ 	.word	0x000000ff
        /*0214*/ 	.word	0x00000158
        /*0218*/ 	.short	0x0100
        /*021a*/ 	.byte	0x04
	.zero		1


	//   ....[18]....
        /*021c*/ 	.word	0x00000790
        /*0220*/ 	.word	0x000000ff
        /*0224*/ 	.word	0x00000048
        /*0228*/ 	.short	0x0100
        /*022a*/ 	.byte	0x04
	.zero		1


	//   ....[19]....
        /*022c*/ 	.word	0x000007a0
        /*0230*/ 	.word	0x000000ff
        /*0234*/ 	.word	0x00000160
        /*0238*/ 	.short	0x0100
        /*023a*/ 	.byte	0x04
	.zero		1


	//   ....[20]....
        /*023c*/ 	.word	0x000007b0
        /*0240*/ 	.word	0x000000ff
        /*0244*/ 	.word	0x00000050
        /*0248*/ 	.short	0x0100
        /*024a*/ 	.byte	0x04
	.zero		1


	//   ....[21]....
        /*024c*/ 	.word	0x000007c0
        /*0250*/ 	.word	0x000000ff
        /*0254*/ 	.word	0x00000168
        /*0258*/ 	.short	0x0100
        /*025a*/ 	.byte	0x04
	.zero		1


	//   ....[22]....
        /*025c*/ 	.word	0x000007d0
        /*0260*/ 	.word	0x000000ff
        /*0264*/ 	.word	0x00000058
        /*0268*/ 	.short	0x0100
        /*026a*/ 	.byte	0x04
	.zero		1


	//   ....[23]....
        /*026c*/ 	.word	0x000007e0
        /*0270*/ 	.word	0x000000ff
        /*0274*/ 	.word	0x00000170
        /*0278*/ 	.short	0x0100
        /*027a*/ 	.byte	0x04
	.zero		1


	//   ....[24]....
        /*027c*/ 	.word	0x000007f0
        /*0280*/ 	.word	0x000000ff
        /*0284*/ 	.word	0x00000060
        /*0288*/ 	.short	0x0100
        /*028a*/ 	.byte	0x04
	.zero		1


	//   ....[25]....
        /*028c*/ 	.word	0x00000800
        /*0290*/ 	.word	0x000000ff
        /*0294*/ 	.word	0x00000178
        /*0298*/ 	.short	0x0100
        /*029a*/ 	.byte	0x04
	.zero		1


	//   ....[26]....
        /*029c*/ 	.word	0x00000810
        /*02a0*/ 	.word	0x000000ff
        /*02a4*/ 	.word	0x00000068
        /*02a8*/ 	.short	0x0100
        /*02aa*/ 	.byte	0x04
	.zero		1


	//   ....[27]....
        /*02ac*/ 	.word	0x00000820
        /*02b0*/ 	.word	0x000000ff
        /*02b4*/ 	.word	0x00000180
        /*02b8*/ 	.short	0x0100
        /*02ba*/ 	.byte	0x04
	.zero		1


	//   ....[28]....
        /*02bc*/ 	.word	0x00000830
        /*02c0*/ 	.word	0x000000ff
        /*02c4*/ 	.word	0x00000070
        /*02c8*/ 	.short	0x0100
        /*02ca*/ 	.byte	0x04
	.zero		1


	//   ....[29]....
        /*02cc*/ 	.word	0x00000840
        /*02d0*/ 	.word	0x000000ff
        /*02d4*/ 	.word	0x00000188
        /*02d8*/ 	.short	0x0100
        /*02da*/ 	.byte	0x04
	.zero		1


	//   ....[30]....
        /*02dc*/ 	.word	0x00000850
        /*02e0*/ 	.word	0x000000ff
        /*02e4*/ 	.word	0x00000078
        /*02e8*/ 	.short	0x0100
        /*02ea*/ 	.byte	0x04
	.zero		1


	//   ....[31]....
        /*02ec*/ 	.word	0x00000860
        /*02f0*/ 	.word	0x000000ff
        /*02f4*/ 	.word	0x00000190
        /*02f8*/ 	.short	0x0100
        /*02fa*/ 	.byte	0x04
	.zero		1


	//   ....[32]....
        /*02fc*/ 	.word	0x00000870
        /*0300*/ 	.word	0x000000ff
        /*0304*/ 	.word	0x00000080
        /*0308*/ 	.short	0x0100
        /*030a*/ 	.byte	0x04
	.zero		1


	//   ....[33]....
        /*030c*/ 	.word	0x00000880
        /*0310*/ 	.word	0x000000ff
        /*0314*/ 	.word	0x00000198
        /*0318*/ 	.short	0x0100
        /*031a*/ 	.byte	0x04
	.zero		1


	//   ....[34]....
        /*031c*/ 	.word	0x00000890
        /*0320*/ 	.word	0x000000ff
        /*0324*/ 	.word	0x00000088
        /*0328*/ 	.short	0x0100
        /*032a*/ 	.byte	0x04
	.zero		1


	//   ....[35]....
        /*032c*/ 	.word	0x000008a0
        /*0330*/ 	.word	0x000000ff
        /*0334*/ 	.word	0x000001a0
        /*0338*/ 	.short	0x0100
        /*033a*/ 	.byte	0x04
	.zero		1


	//   ....[36]....
        /*033c*/ 	.word	0x000008b0
        /*0340*/ 	.word	0x000000ff
        /*0344*/ 	.word	0x00000090
        /*0348*/ 	.short	0x0100
        /*034a*/ 	.byte	0x04
	.zero		1


	//   ....[37]....
        /*034c*/ 	.word	0x000008c0
        /*0350*/ 	.word	0x000000ff
        /*0354*/ 	.word	0x000001a8
        /*0358*/ 	.short	0x0100
        /*035a*/ 	.byte	0x04
	.zero		1


	//   ....[38]....
        /*035c*/ 	.word	0x000008d0
        /*0360*/ 	.word	0x000000ff
        /*0364*/ 	.word	0x00000098
        /*0368*/ 	.short	0x0100
        /*036a*/ 	.byte	0x04
	.zero		1


	//   ....[39]....
        /*036c*/ 	.word	0x000008e0
        /*0370*/ 	.word	0x000000ff
        /*0374*/ 	.word	0x000001b0
        /*0378*/ 	.short	0x0100
        /*037a*/ 	.byte	0x04
	.zero		1


	//   ....[40]....
        /*037c*/ 	.word	0x000008f0
        /*0380*/ 	.word	0x000000ff
        /*0384*/ 	.word	0x000000a0
        /*0388*/ 	.short	0x0100
        /*038a*/ 	.byte	0x04
	.zero		1


	//   ....[41]....
        /*038c*/ 	.word	0x00000900
        /*0390*/ 	.word	0x000000ff
        /*0394*/ 	.word	0x000001b8
        /*0398*/ 	.short	0x0100
        /*039a*/ 	.byte	0x04
	.zero		1


	//   ....[42]....
        /*039c*/ 	.word	0x00000910
        /*03a0*/ 	.word	0x000000ff
        /*03a4*/ 	.word	0x000000a8
        /*03a8*/ 	.short	0x0100
        /*03aa*/ 	.byte	0x04
	.zero		1


	//   ....[43]....
        /*03ac*/ 	.word	0x00000920
        /*03b0*/ 	.word	0x000000ff
        /*03b4*/ 	.word	0x000001c0
        /*03b8*/ 	.short	0x0100
        /*03ba*/ 	.byte	0x04
	.zero		1


	//   ....[44]....
        /*03bc*/ 	.word	0x00000930
        /*03c0*/ 	.word	0x000000ff
        /*03c4*/ 	.word	0x000000b0
        /*03c8*/ 	.short	0x0100
        /*03ca*/ 	.byte	0x04
	.zero		1


	//   ....[45]....
        /*03cc*/ 	.word	0x00000940
        /*03d0*/ 	.word	0x000000ff
        /*03d4*/ 	.word	0x000001c8
        /*03d8*/ 	.short	0x0100
        /*03da*/ 	.byte	0x04
	.zero		1


	//   ....[46]....
        /*03dc*/ 	.word	0x00000950
        /*03e0*/ 	.word	0x000000ff
        /*03e4*/ 	.word	0x000000b8
        /*03e8*/ 	.short	0x0100
        /*03ea*/ 	.byte	0x04
	.zero		1


	//   ....[47]....
        /*03ec*/ 	.word	0x00000960
        /*03f0*/ 	.word	0x000000ff
        /*03f4*/ 	.word	0x000001d0
        /*03f8*/ 	.short	0x0100
        /*03fa*/ 	.byte	0x04
	.zero		1


	//   ....[48]....
        /*03fc*/ 	.word	0x00000970
        /*0400*/ 	.word	0x000000ff
        /*0404*/ 	.word	0x000000c0
        /*0408*/ 	.short	0x0100
        /*040a*/ 	.byte	0x04
	.zero		1


	//   ....[49]....
        /*040c*/ 	.word	0x00000980
        /*0410*/ 	.word	0x000000ff
        /*0414*/ 	.word	0x000001d8
        /*0418*/ 	.short	0x0100
        /*041a*/ 	.byte	0x04
	.zero		1


	//   ....[50]....
        /*041c*/ 	.word	0x00000990
        /*0420*/ 	.word	0x000000ff
        /*0424*/ 	.word	0x000000c8
        /*0428*/ 	.short	0x0100
        /*042a*/ 	.byte	0x04
	.zero		1


	//   ....[51]....
        /*042c*/ 	.word	0x000009a0
        /*0430*/ 	.word	0x000000ff
        /*0434*/ 	.word	0x000001e0
        /*0438*/ 	.short	0x0100
        /*043a*/ 	.byte	0x04
	.zero		1


	//   ....[52]....
        /*043c*/ 	.word	0x000009b0
        /*0440*/ 	.word	0x000000ff
        /*0444*/ 	.word	0x000000d0
        /*0448*/ 	.short	0x0100
        /*044a*/ 	.byte	0x04
	.zero		1


	//   ....[53]....
        /*044c*/ 	.word	0x000009c0
        /*0450*/ 	.word	0x000000ff
        /*0454*/ 	.word	0x000001e8
        /*0458*/ 	.short	0x0100
        /*045a*/ 	.byte	0x04
	.zero		1


	//   ....[54]....
        /*045c*/ 	.word	0x000009d0
        /*0460*/ 	.word	0x000000ff
        /*0464*/ 	.word	0x000000d8
        /*0468*/ 	.short	0x0100
        /*046a*/ 	.byte	0x04
	.zero		1


	//   ....[55]....
        /*046c*/ 	.word	0x000009e0
        /*0470*/ 	.word	0x000000ff
        /*0474*/ 	.word	0x000001f0
        /*0478*/ 	.short	0x0100
        /*047a*/ 	.byte	0x04
	.zero		1


	//   ....[56]....
        /*047c*/ 	.word	0x000009f0
        /*0480*/ 	.word	0x000000ff
        /*0484*/ 	.word	0x000000e0
        /*0488*/ 	.short	0x0100
        /*048a*/ 	.byte	0x04
	.zero		1


	//   ....[57]....
        /*048c*/ 	.word	0x00000a00
        /*0490*/ 	.word	0x000000ff
        /*0494*/ 	.word	0x000001f8
        /*0498*/ 	.short	0x0100
        /*049a*/ 	.byte	0x04
	.zero		1


	//   ....[58]....
        /*049c*/ 	.word	0x00000a10
        /*04a0*/ 	.word	0x000000ff
        /*04a4*/ 	.word	0x000000e8
        /*04a8*/ 	.short	0x0100
        /*04aa*/ 	.byte	0x04
	.zero		1


	//   ....[59]....
        /*04ac*/ 	.word	0x00000a20
        /*04b0*/ 	.word	0x000000ff
        /*04b4*/ 	.word	0x00000200
        /*04b8*/ 	.short	0x0100
        /*04ba*/ 	.byte	0x04
	.zero		1


	//   ....[60]....
        /*04bc*/ 	.word	0x00000a30
        /*04c0*/ 	.word	0x000000ff
        /*04c4*/ 	.word	0x000000f0
        /*04c8*/ 	.short	0x0100
        /*04ca*/ 	.byte	0x04
	.zero		1


	//   ....[61]....
        /*04cc*/ 	.word	0x00000a40
        /*04d0*/ 	.word	0x000000ff
        /*04d4*/ 	.word	0x00000208
        /*04d8*/ 	.short	0x0100
        /*04da*/ 	.byte	0x04
	.zero		1


	//   ....[62]....
        /*04dc*/ 	.word	0x00000a50
        /*04e0*/ 	.word	0x000000ff
        /*04e4*/ 	.word	0x000000f8
        /*04e8*/ 	.short	0x0100
        /*04ea*/ 	.byte	0x04
	.zero		1


	//   ....[63]....
        /*04ec*/ 	.word	0x00000a60
        /*04f0*/ 	.word	0x000000ff
        /*04f4*/ 	.word	0x00000210
        /*04f8*/ 	.short	0x0100
        /*04fa*/ 	.byte	0x04
	.zero		1


	//   ....[64]....
        /*04fc*/ 	.word	0x00000a70
        /*0500*/ 	.word	0x000000ff
        /*0504*/ 	.word	0x00000100
        /*0508*/ 	.short	0x0100
        /*050a*/ 	.byte	0x04
	.zero		1


	//   ....[65]....
        /*050c*/ 	.word	0x00000a80
        /*0510*/ 	.word	0x000000ff
        /*0514*/ 	.word	0x00000218
        /*0518*/ 	.short	0x0100
        /*051a*/ 	.byte	0x04
	.zero		1


	//   ....[66]....
        /*051c*/ 	.word	0x00000a90
        /*0520*/ 	.word	0x000000ff
        /*0524*/ 	.word	0x00000108
        /*0528*/ 	.short	0x0100
        /*052a*/ 	.byte	0x04
	.zero		1


	//   ....[67]....
        /*052c*/ 	.word	0x00000aa0
        /*0530*/ 	.word	0x000000ff
        /*0534*/ 	.word	0x00000220
        /*0538*/ 	.short	0x0100
        /*053a*/ 	.byte	0x04
	.zero		1


	//   ....[68]....
        /*053c*/ 	.word	0x00000ab0
        /*0540*/ 	.word	0x000000ff
        /*0544*/ 	.word	0x00000110
        /*0548*/ 	.short	0x0100
        /*054a*/ 	.byte	0x04
	.zero		1


	//   ....[69]....
        /*054c*/ 	.word	0x00000ac0
        /*0550*/ 	.word	0x000000ff
        /*0554*/ 	.word	0x00000228
        /*0558*/ 	.short	0x0100
        /*055a*/ 	.byte	0x04
	.zero		1


	//   ....[70]....
        /*055c*/ 	.word	0x00000c00
        /*0560*/ 	.word	0x000000ff
        /*0564*/ 	.word	0x00000230
        /*0568*/ 	.short	0x0100
        /*056a*/ 	.byte	0x04
	.zero		1


	//   ....[71]....
        /*056c*/ 	.word	0x00000c10
        /*0570*/ 	.word	0x000000ff
        /*0574*/ 	.word	0x00000248
        /*0578*/ 	.short	0x0100
        /*057a*/ 	.byte	0x04
	.zero		1


	//   ....[72]....
        /*057c*/ 	.word	0x00000c20
        /*0580*/ 	.word	0x000000ff
        /*0584*/ 	.word	0x00000238
        /*0588*/ 	.short	0x0100
        /*058a*/ 	.byte	0x04
	.zero		1


	//   ....[73]....
        /*058c*/ 	.word	0x00000c30
        /*0590*/ 	.word	0x000000ff
        /*0594*/ 	.word	0x00000250
        /*0598*/ 	.short	0x0100
        /*059a*/ 	.byte	0x04
	.zero		1


	//   ....[74]....
        /*059c*/ 	.word	0x00000c40
        /*05a0*/ 	.word	0x000000ff
        /*05a4*/ 	.word	0x00000240
        /*05a8*/ 	.short	0x0100
        /*05aa*/ 	.byte	0x04
	.zero		1


	//   ....[75]....
        /*05ac*/ 	.word	0x00000c50
        /*05b0*/ 	.word	0x000000ff
        /*05b4*/ 	.word	0x00000258
        /*05b8*/ 	.short	0x0100
        /*05ba*/ 	.byte	0x04
	.zero		1


	//   ....[76]....
        /*05bc*/ 	.word	0x00000d40
        /*05c0*/ 	.word	0x000000ff
        /*05c4*/ 	.word	0x00000260
        /*05c8*/ 	.short	0x0100
        /*05ca*/ 	.byte	0x04
	.zero		1


	//   ....[77]....
        /*05cc*/ 	.word	0x00000d50
        /*05d0*/ 	.word	0x000000ff
        /*05d4*/ 	.word	0x00000268
        /*05d8*/ 	.short	0x0100
        /*05da*/ 	.byte	0x04
	.zero		1


	//   ....[78]....
        /*05dc*/ 	.word	0x00000e90
        /*05e0*/ 	.word	0x000000ff
        /*05e4*/ 	.word	0x00000270
        /*05e8*/ 	.short	0x0100
        /*05ea*/ 	.byte	0x06
	.zero		1


	//   ....[79]....
        /*05ec*/ 	.word	0x00000ea0
        /*05f0*/ 	.word	0x000000ff
        /*05f4*/ 	.word	0x00000278
        /*05f8*/ 	.short	0x0100
        /*05fa*/ 	.byte	0x06
	.zero		1


	//   ....[80]....
        /*05fc*/ 	.word	0x00000fe0
        /*0600*/ 	.word	0x000000ff
        /*0604*/ 	.word	0x00000280
        /*0608*/ 	.short	0x0100
        /*060a*/ 	.byte	0x04
	.zero		1


	//   ....[81]....
        /*060c*/ 	.word	0x00000ff0
        /*0610*/ 	.word	0x000000ff
        /*0614*/ 	.word	0x00000290
        /*0618*/ 	.short	0x0100
        /*061a*/ 	.byte	0x04
	.zero		1


	//   ....[82]....
        /*061c*/ 	.word	0x00001000
        /*0620*/ 	.word	0x000000ff
        /*0624*/ 	.word	0x00000288
        /*0628*/ 	.short	0x0100
        /*062a*/ 	.byte	0x04
	.zero		1


	//   ....[83]....
        /*062c*/ 	.word	0x00001010
        /*0630*/ 	.word	0x000000ff
        /*0634*/ 	.word	0x00000298
        /*0638*/ 	.short	0x0100
        /*063a*/ 	.byte	0x04
	.zero		1


	//   ....[84]....
        /*063c*/ 	.word	0x00001110
        /*0640*/ 	.word	0x000000ff
        /*0644*/ 	.word	0x000002a0
        /*0648*/ 	.short	0x0100
        /*064a*/ 	.byte	0x06
	.zero		1


	//   ....[85]....
        /*064c*/ 	.word	0x00002030
        /*0650*/ 	.word	0x000000ff
        /*0654*/ 	.word	0x00000118
        /*0658*/ 	.short	0x010a
        /*065a*/ 	.byte	0x06
	.zero		1


	//   ....[86]....
        /*065c*/ 	.word	0x000024b0
        /*0660*/ 	.word	0x000000ff
        /*0664*/ 	.word	0x00000118
        /*0668*/ 	.short	0x010a
        /*066a*/ 	.byte	0x0b
	.zero		1


	//   ....[87]....
        /*066c*/ 	.word	0x00002660
        /*0670*/ 	.word	0x000000ff
        /*0674*/ 	.word	0x00000118
        /*0678*/ 	.short	0x010a
        /*067a*/ 	.byte	0x08
	.zero		1


	//   ....[88]....
        /*067c*/ 	.word	0x000028e0
        /*0680*/ 	.word	0x000000ff
        /*0684*/ 	.word	0x00000268
        /*0688*/ 	.short	0x0101
        /*068a*/ 	.byte	0x1e
	.zero		1


	//   ....[89]....
        /*068c*/ 	.word	0x00002910
        /*0690*/ 	.word	0x000000ff
        /*0694*/ 	.word	0x00000118
        /*0698*/ 	.short	0x010a
        /*069a*/ 	.byte	0x04
	.zero		1


	//   ....[90]....
        /*069c*/ 	.word	0x00002ad0
        /*06a0*/ 	.word	0x000000ff
        /*06a4*/ 	.word	0x00000118
        /*06a8*/ 	.short	0x010a
        /*06aa*/ 	.byte	0x1c
	.zero		1


	//   ....[91]....
        /*06ac*/ 	.word	0x00002c80
        /*06b0*/ 	.word	0x000000ff
        /*06b4*/ 	.word	0x00000118
        /*06b8*/ 	.short	0x010a
        /*06ba*/ 	.byte	0x08
	.zero		1


	//   ....[92]....
        /*06bc*/ 	.word	0x00002ef0
        /*06c0*/ 	.word	0x000000ff
        /*06c4*/ 	.word	0x00000270
        /*06c8*/ 	.short	0x010a
        /*06ca*/ 	.byte	0x1e
	.zero		1


	//   ....[93]....
        /*06cc*/ 	.word	0x00002fb0
        /*06d0*/ 	.word	0x000000ff
        /*06d4*/ 	.word	0x00000000
        /*06d8*/ 	.short	0x0101
        /*06da*/ 	.byte	0x04
	.zero		1


	//   ....[94]....
        /*06dc*/ 	.word	0x000035a0
        /*06e0*/ 	.word	0x000000ff
        /*06e4*/ 	.word	0x00000000
        /*06e8*/ 	.short	0x010a
        /*06ea*/ 	.byte	0x04
	.zero		1


	//   ....[95]....
        /*06ec*/ 	.word	0x00003640
        /*06f0*/ 	.word	0x000000ff
        /*06f4*/ 	.word	0x00000000
        /*06f8*/ 	.short	0x010a
        /*06fa*/ 	.byte	0x05
	.zero		1


	//   ....[96]....
        /*06fc*/ 	.word	0x000036e0
        /*0700*/ 	.word	0x000000ff
        /*0704*/ 	.word	0x00000000
        /*0708*/ 	.short	0x010a
        /*070a*/ 	.byte	0x05
	.zero		1


	//   ....[97]....
        /*070c*/ 	.word	0x00003780
        /*0710*/ 	.word	0x000000ff
        /*0714*/ 	.word	0x00000000
        /*0718*/ 	.short	0x010a
        /*071a*/ 	.byte	0x05
	.zero		1


	//   ....[98]....
        /*071c*/ 	.word	0x00003820
        /*0720*/ 	.word	0x000000ff
        /*0724*/ 	.word	0x00000000
        /*0728*/ 	.short	0x010a
        /*072a*/ 	.byte	0x05
	.zero		1


	//   ....[99]....
        /*072c*/ 	.word	0x000038c0
        /*0730*/ 	.word	0x000000ff
        /*0734*/ 	.word	0x00000000
        /*0738*/ 	.short	0x010a
        /*073a*/ 	.byte	0x05
	.zero		1


	//   ....[100]....
        /*073c*/ 	.word	0x00003960
        /*0740*/ 	.word	0x000000ff
        /*0744*/ 	.word	0x00000000
        /*0748*/ 	.short	0x010a
        /*074a*/ 	.byte	0x05
	.zero		1


	//   ....[101]....
        /*074c*/ 	.word	0x00003a00
        /*0750*/ 	.word	0x000000ff
        /*0754*/ 	.word	0x00000000
        /*0758*/ 	.short	0x010a
        /*075a*/ 	.byte	0x05
	.zero		1


	//   ....[102]....
        /*075c*/ 	.word	0x00003aa0
        /*0760*/ 	.word	0x000000ff
        /*0764*/ 	.word	0x00000000
        /*0768*/ 	.short	0x010a
        /*076a*/ 	.byte	0x05
	.zero		1


	//   ....[103]....
        /*076c*/ 	.word	0x00003b40
        /*0770*/ 	.word	0x000000ff
        /*0774*/ 	.word	0x00000000
        /*0778*/ 	.short	0x010a
        /*077a*/ 	.byte	0x05
	.zero		1


	//   ....[104]....
        /*077c*/ 	.word	0x00003be0
        /*0780*/ 	.word	0x000000ff
        /*0784*/ 	.word	0x00000000
        /*0788*/ 	.short	0x010a
        /*078a*/ 	.byte	0x05
	.zero		1


	//   ....[105]....
        /*078c*/ 	.word	0x00003c80
        /*0790*/ 	.word	0x000000ff
        /*0794*/ 	.word	0x00000000
        /*0798*/ 	.short	0x010a
        /*079a*/ 	.byte	0x05
	.zero		1


	//   ....[106]....
        /*079c*/ 	.word	0x00003d20
        /*07a0*/ 	.word	0x000000ff
        /*07a4*/ 	.word	0x00000000
        /*07a8*/ 	.short	0x010a
        /*07aa*/ 	.byte	0x05
	.zero		1


	//   ....[107]....
        /*07ac*/ 	.word	0x00003dc0
        /*07b0*/ 	.word	0x000000ff
        /*07b4*/ 	.word	0x00000000
        /*07b8*/ 	.short	0x010a
        /*07ba*/ 	.byte	0x05
	.zero		1


	//   ....[108]....
        /*07bc*/ 	.word	0x00003e60
        /*07c0*/ 	.word	0x000000ff
        /*07c4*/ 	.word	0x00000000
        /*07c8*/ 	.short	0x010a
        /*07ca*/ 	.byte	0x05
	.zero		1


	//   ....[109]....
        /*07cc*/ 	.word	0x00003f00
        /*07d0*/ 	.word	0x000000ff
        /*07d4*/ 	.word	0x00000000
        /*07d8*/ 	.short	0x010a
        /*07da*/ 	.byte	0x05
	.zero		1


	//   ....[110]....
        /*07dc*/ 	.word	0x00003fa0
        /*07e0*/ 	.word	0x000000ff
        /*07e4*/ 	.word	0x00000000
        /*07e8*/ 	.short	0x010a
        /*07ea*/ 	.byte	0x05
	.zero		1


	//   ....[111]....
        /*07ec*/ 	.word	0x00004040
        /*07f0*/ 	.word	0x000000ff
        /*07f4*/ 	.word	0x00000000
        /*07f8*/ 	.short	0x010a
        /*07fa*/ 	.byte	0x05
	.zero		1


	//   ....[112]....
        /*07fc*/ 	.word	0x000040e0
        /*0800*/ 	.word	0x000000ff
        /*0804*/ 	.word	0x00000000
        /*0808*/ 	.short	0x010a
        /*080a*/ 	.byte	0x05
	.zero		1


	//   ....[113]....
        /*080c*/ 	.word	0x00004180
        /*0810*/ 	.word	0x000000ff
        /*0814*/ 	.word	0x00000000
        /*0818*/ 	.short	0x010a
        /*081a*/ 	.byte	0x05
	.zero		1


	//   ....[114]....
        /*081c*/ 	.word	0x00004220
        /*0820*/ 	.word	0x000000ff
        /*0824*/ 	.word	0x00000000
        /*0828*/ 	.short	0x010a
        /*082a*/ 	.byte	0x05
	.zero		1


	//   ....[115]....
        /*082c*/ 	.word	0x000042c0
        /*0830*/ 	.word	0x000000ff
        /*0834*/ 	.word	0x00000000
        /*0838*/ 	.short	0x010a
        /*083a*/ 	.byte	0x05
	.zero		1


	//   ....[116]....
        /*083c*/ 	.word	0x00004360
        /*0840*/ 	.word	0x000000ff
        /*0844*/ 	.word	0x00000000
        /*0848*/ 	.short	0x010a
        /*084a*/ 	.byte	0x05
	.zero		1


	//   ....[117]....
        /*084c*/ 	.word	0x00004400
        /*0850*/ 	.word	0x000000ff
        /*0854*/ 	.word	0x00000000
        /*0858*/ 	.short	0x010a
        /*085a*/ 	.byte	0x05
	.zero		1


	//   ....[118]....
        /*085c*/ 	.word	0x000044a0
        /*0860*/ 	.word	0x000000ff
        /*0864*/ 	.word	0x00000000
        /*0868*/ 	.short	0x010a
        /*086a*/ 	.byte	0x05
	.zero		1


	//   ....[119]....
        /*086c*/ 	.word	0x00004540
        /*0870*/ 	.word	0x000000ff
        /*0874*/ 	.word	0x00000000
        /*0878*/ 	.short	0x010a
        /*087a*/ 	.byte	0x05
	.zero		1


	//   ....[120]....
        /*087c*/ 	.word	0x000045e0
        /*0880*/ 	.word	0x000000ff
        /*0884*/ 	.word	0x00000000
        /*0888*/ 	.short	0x010a
        /*088a*/ 	.byte	0x05
	.zero		1


	//   ....[121]....
        /*088c*/ 	.word	0x00004680
        /*0890*/ 	.word	0x000000ff
        /*0894*/ 	.word	0x00000000
        /*0898*/ 	.short	0x010a
        /*089a*/ 	.byte	0x05
	.zero		1


	//   ....[122]....
        /*089c*/ 	.word	0x00004720
        /*08a0*/ 	.word	0x000000ff
        /*08a4*/ 	.word	0x00000000
        /*08a8*/ 	.short	0x010a
        /*08aa*/ 	.byte	0x05
	.zero		1


	//   ....[123]....
        /*08ac*/ 	.word	0x000047c0
        /*08b0*/ 	.word	0x000000ff
        /*08b4*/ 	.word	0x00000000
        /*08b8*/ 	.short	0x010a
        /*08ba*/ 	.byte	0x05
	.zero		1


	//   ....[124]....
        /*08bc*/ 	.word	0x00004860
        /*08c0*/ 	.word	0x000000ff
        /*08c4*/ 	.word	0x00000000
        /*08c8*/ 	.short	0x010a
        /*08ca*/ 	.byte	0x05
	.zero		1


	//   ....[125]....
        /*08cc*/ 	.word	0x00004900
        /*08d0*/ 	.word	0x000000ff
        /*08d4*/ 	.word	0x00000000
        /*08d8*/ 	.short	0x010a
        /*08da*/ 	.byte	0x05
	.zero		1


	//   ....[126]....
        /*08dc*/ 	.word	0x000049a0
        /*08e0*/ 	.word	0x000000ff
        /*08e4*/ 	.word	0x00000000
        /*08e8*/ 	.short	0x010a
        /*08ea*/ 	.byte	0x05
	.zero		1


	//   ....[127]....
        /*08ec*/ 	.word	0x00004a40
        /*08f0*/ 	.word	0x000000ff
        /*08f4*/ 	.word	0x00000000
        /*08f8*/ 	.short	0x010a
        /*08fa*/ 	.byte	0x05
	.zero		1


	//   ....[128]....
        /*08fc*/ 	.word	0x00004af0
        /*0900*/ 	.word	0x00000000
        /*0904*/ 	.word	0x00000000
        /*0908*/ 	.short	0x010a
        /*090a*/ 	.byte	0xff
	.zero		1


	//   ....[129]....
        /*090c*/ 	.word	0x00004c40
        /*0910*/ 	.word	0x000000ff
        /*0914*/ 	.word	0x00000278
        /*0918*/ 	.short	0x010a
        /*091a*/ 	.byte	0x04
	.zero		1


	//   ....[130]....
        /*091c*/ 	.word	0x00004ce0
        /*0920*/ 	.word	0x000000ff
        /*0924*/ 	.word	0x00000270
        /*0928*/ 	.short	0x010a
        /*092a*/ 	.byte	0x04
	.zero		1


	//   ....[131]....
        /*092c*/ 	.word	0x00004d80
        /*0930*/ 	.word	0x000000ff
        /*0934*/ 	.word	0x00000000
        /*0938*/ 	.short	0x0101
        /*093a*/ 	.byte	0x05
	.zero		1


	//   ....[132]....
        /*093c*/ 	.word	0x00004dc0
        /*0940*/ 	.word	0x000000ff
        /*0944*/ 	.word	0x00000278
        /*0948*/ 	.short	0x0106
        /*094a*/ 	.byte	0x04
	.zero		1


	//   ....[133]....
        /*094c*/ 	.word	0x00004e00
        /*0950*/ 	.word	0x00000000
        /*0954*/ 	.word	0x00000278
        /*0958*/ 	.short	0x010a
        /*095a*/ 	.byte	0xff
	.zero		1


	//   ....[134]....
        /*095c*/ 	.word	0x00005050
        /*0960*/ 	.word	0x000000ff
        /*0964*/ 	.word	0x00000008
        /*0968*/ 	.short	0x010a
        /*096a*/ 	.byte	0x05
	.zero		1


	//   ....[135]....
        /*096c*/ 	.word	0x00005070
        /*0970*/ 	.word	0x000000ff
        /*0974*/ 	.word	0x00000008
        /*0978*/ 	.short	0x010a
        /*097a*/ 	.byte	0x05
	.zero		1


	//   ....[136]....
        /*097c*/ 	.word	0x00005200
        /*0980*/ 	.word	0x000000ff
        /*0984*/ 	.word	0x00000008
        /*0988*/ 	.short	0x010a
        /*098a*/ 	.byte	0x05
	.zero		1


	//   ....[137]....
        /*098c*/ 	.word	0x00005220
        /*0990*/ 	.word	0x000000ff
        /*0994*/ 	.word	0x00000008
        /*0998*/ 	.short	0x010a
        /*099a*/ 	.byte	0x05
	.zero		1


	//   ....[138]....
        /*099c*/ 	.word	0x000052e0
        /*09a0*/ 	.word	0x000000ff
        /*09a4*/ 	.word	0x00000000
        /*09a8*/ 	.short	0x0101
        /*09aa*/ 	.byte	0x04
	.zero		1


	//   ....[139]....
        /*09ac*/ 	.word	0x000055f0
        /*09b0*/ 	.word	0x000000ff
        /*09b4*/ 	.word	0x00000270
        /*09b8*/ 	.short	0x010a
        /*09ba*/ 	.byte	0x12
	.zero		1


	//   ....[140]....
        /*09bc*/ 	.word	0x00005690
        /*09c0*/ 	.word	0x000000ff
        /*09c4*/ 	.word	0x00000000
        /*09c8*/ 	.short	0x0101
        /*09ca*/ 	.byte	0x1d
	.zero		1


	//   ....[141]....
        /*09cc*/ 	.word	0x000056d0
        /*09d0*/ 	.word	0x000000ff
        /*09d4*/ 	.word	0x00000290
        /*09d8*/ 	.short	0x010a
        /*09da*/ 	.byte	0x17
	.zero		1


	//   ....[142]....
        /*09dc*/ 	.word	0x000057b0
        /*09e0*/ 	.word	0x000000ff
        /*09e4*/ 	.word	0x00000000
        /*09e8*/ 	.short	0x010a
        /*09ea*/ 	.byte	0x04
	.zero		1


	//   ....[143]....
        /*09ec*/ 	.word	0x00005810
        /*09f0*/ 	.word	0x000000ff
        /*09f4*/ 	.word	0x00000000
        /*09f8*/ 	.short	0x010a
        /*09fa*/ 	.byte	0x0a
	.zero		1


	//   ....[144]....
        /*09fc*/ 	.word	0x00005940
        /*0a00*/ 	.word	0x000000ff
        /*0a04*/ 	.word	0x00000000
        /*0a08*/ 	.short	0x010a
        /*0a0a*/ 	.byte	0x04
	.zero		1


	//   ....[145]....
        /*0a0c*/ 	.word	0x00005ba0
        /*0a10*/ 	.word	0x000000ff
        /*0a14*/ 	.word	0x00000000
        /*0a18*/ 	.short	0x010a
        /*0a1a*/ 	.byte	0x04
	.zero		1


	//   ....[146]....
        /*0a1c*/ 	.word	0x00005c40
        /*0a20*/ 	.word	0x00000000
        /*0a24*/ 	.word	0x00000000
        /*0a28*/ 	.short	0x010a
        /*0a2a*/ 	.byte	0xff
	.zero		1


	//   ....[147]....
        /*0a2c*/ 	.word	0x00005c80
        /*0a30*/ 	.word	0x00000000
        /*0a34*/ 	.word	0x00000000
        /*0a38*/ 	.short	0x010a
        /*0a3a*/ 	.byte	0xff
	.zero		1


	//   ....[148]....
        /*0a3c*/ 	.word	0x00005cf0
        /*0a40*/ 	.word	0x000000ff
        /*0a44*/ 	.word	0x00000000
        /*0a48*/ 	.short	0x0101
        /*0a4a*/ 	.byte	0x04
	.zero		1


	//   ....[149]....
        /*0a4c*/ 	.word	0x00005d30
        /*0a50*/ 	.word	0x000000ff
        /*0a54*/ 	.word	0x000002a0
        /*0a58*/ 	.short	0x010a
        /*0a5a*/ 	.byte	0x12
	.zero		1


	//   ....[150]....
        /*0a5c*/ 	.word	0x00005d90
        /*0a60*/ 	.word	0x000000ff
        /*0a64*/ 	.word	0x00000000
        /*0a68*/ 	.short	0x0101
        /*0a6a*/ 	.byte	0x04
	.zero		1


	//   ....[151]....
        /*0a6c*/ 	.word	0x000064b0
        /*0a70*/ 	.word	0x000000ff
        /*0a74*/ 	.word	0x00000270
        /*0a78*/ 	.short	0x010a
        /*0a7a*/ 	.byte	0x1b
	.zero		1


	//   ....[152]....
        /*0a7c*/ 	.word	0x00006550
        /*0a80*/ 	.word	0x000000ff
        /*0a84*/ 	.word	0x00000000
        /*0a88*/ 	.short	0x0101
        /*0a8a*/ 	.byte	0x30
	.zero		1


	//   ....[153]....
        /*0a8c*/ 	.word	0x00006a80
        /*0a90*/ 	.word	0x000000ff
        /*0a94*/ 	.word	0x00000268
        /*0a98*/ 	.short	0x010a
        /*0a9a*/ 	.byte	0x1b
	.zero		1


	//   ....[154]....
        /*0a9c*/ 	.word	0x000070a0
        /*0aa0*/ 	.word	0x000000ff
        /*0aa4*/ 	.word	0x00000248
        /*0aa8*/ 	.short	0x010a
        /*0aaa*/ 	.byte	0x04
	.zero		1


	//   ....[155]....
        /*0aac*/ 	.word	0x000072f0
        /*0ab0*/ 	.word	0x000000ff
        /*0ab4*/ 	.word	0x00000230
        /*0ab8*/ 	.short	0x010b
        /*0aba*/ 	.byte	0x04
	.zero		1


	//   ....[156]....
        /*0abc*/ 	.word	0x00007320
        /*0ac0*/ 	.word	0x000000ff
        /*0ac4*/ 	.word	0x00000000
        /*0ac8*/ 	.short	0x0101
        /*0aca*/ 	.byte	0x07
	.zero		1


	//   ....[157]....
        /*0acc*/ 	.word	0x00007330
        /*0ad0*/ 	.word	0x000000ff
        /*0ad4*/ 	.word	0x00000248
        /*0ad8*/ 	.short	0x010a
        /*0ada*/ 	.byte	0x06
	.zero		1


	//   ....[158]....
        /*0adc*/ 	.word	0x000075a0
        /*0ae0*/ 	.word	0x000000ff
        /*0ae4*/ 	.word	0x00000230
        /*0ae8*/ 	.short	0x010b
        /*0aea*/ 	.byte	0x06
	.zero		1


	//   ....[159]....
        /*0aec*/ 	.word	0x000075e0
        /*0af0*/ 	.word	0x000000ff
        /*0af4*/ 	.word	0x00000000
        /*0af8*/ 	.short	0x0101
        /*0afa*/ 	.byte	0x04
	.zero		1


	//   ....[160]....
        /*0afc*/ 	.word	0x00007630
        /*0b00*/ 	.word	0x000000ff
        /*0b04*/ 	.word	0x00000000
        /*0b08*/ 	.short	0x010a
        /*0b0a*/ 	.byte	0x04
	.zero		1


	//   ....[161]....
        /*0b0c*/ 	.word	0x000076c0
        /*0b10*/ 	.word	0x000000ff
        /*0b14*/ 	.word	0x00000000
        /*0b18*/ 	.short	0x010a
        /*0b1a*/ 	.byte	0x05
	.zero		1


	//   ....[162]....
        /*0b1c*/ 	.word	0x00007760
        /*0b20*/ 	.word	0x00000000
        /*0b24*/ 	.word	0x00000000
        /*0b28*/ 	.short	0x010a
        /*0b2a*/ 	.byte	0xff
	.zero		1


	//   ....[163]....
        /*0b2c*/ 	.word	0x00007af0
        /*0b30*/ 	.word	0x000000ff
        /*0b34*/ 	.word	0x00000270
        /*0b38*/ 	.short	0x010a
        /*0b3a*/ 	.byte	0x34
	.zero		1


	//   ....[164]....
        /*0b3c*/ 	.word	0x00007c60
        /*0b40*/ 	.word	0x000000ff
        /*0b44*/ 	.word	0x00000000
        /*0b48*/ 	.short	0x0101
        /*0b4a*/ 	.byte	0x04
	.zero		1


	//   ....[165]....
        /*0b4c*/ 	.word	0x00008e50
        /*0b50*/ 	.word	0x00000000
        /*0b54*/ 	.word	0x00000230
        /*0b58*/ 	.short	0x010a
        /*0b5a*/ 	.byte	0xff
	.zero		1


	//   ....[166]....
        /*0b5c*/ 	.word	0x00008e80
        /*0b60*/ 	.word	0x0000003a
        /*0b64*/ 	.word	0x00000280
        /*0b68*/ 	.short	0x010a
        /*0b6a*/ 	.byte	0xff
	.zero		1


	//   ....[167]....
        /*0b6c*/ 	.word	0x00008f90
        /*0b70*/ 	.word	0x00000000
        /*0b74*/ 	.word	0x00000230
        /*0b78*/ 	.short	0x010a
        /*0b7a*/ 	.byte	0xff
	.zero		1


	//   ....[168]....
        /*0b7c*/ 	.word	0x000090a0
        /*0b80*/ 	.word	0x0000003a
        /*0b84*/ 	.word	0x00000280
        /*0b88*/ 	.short	0x010a
        /*0b8a*/ 	.byte	0xff
	.zero		1


	//   ....[169]....
        /*0b8c*/ 	.word	0x000098c0
        /*0b90*/ 	.word	0x00000000
        /*0b94*/ 	.word	0x00000000
        /*0b98*/ 	.short	0x0101
        /*0b9a*/ 	.byte	0xff
	.zero		1


	//   ....[170]....
        /*0b9c*/ 	.word	0x000098d0
        /*0ba0*/ 	.word	0x00000003
        /*0ba4*/ 	.word	0x00000230
        /*0ba8*/ 	.short	0x010a
        /*0baa*/ 	.byte	0xff
	.zero		1


	//   ....[171]....
        /*0bac*/ 	.word	0x00009990
        /*0bb0*/ 	.word	0x00000003
        /*0bb4*/ 	.word	0x00000230
        /*0bb8*/ 	.short	0x010a
        /*0bba*/ 	.byte	0xff
	.zero		1


	//   ....[172]....
        /*0bbc*/ 	.word	0x00009cf0
        /*0bc0*/ 	.word	0x0000003a
        /*0bc4*/ 	.word	0x00000000
        /*0bc8*/ 	.short	0x0101
        /*0bca*/ 	.byte	0xff
	.zero		1


	//   ....[173]....
        /*0bcc*/ 	.word	0x0000a2a0
        /*0bd0*/ 	.word	0x00000000
        /*0bd4*/ 	.word	0x00000000
        /*0bd8*/ 	.short	0x0101
        /*0bda*/ 	.byte	0xff
	.zero		1


	//   ....[174]....
        /*0bdc*/ 	.word	0x0000a530
        /*0be0*/ 	.word	0x000000ff
        /*0be4*/ 	.word	0x00000000
        /*0be8*/ 	.short	0x0101
        /*0bea*/ 	.byte	0x04
	.zero		1


	//   ....[175]....
        /*0bec*/ 	.word	0x0000a560
        /*0bf0*/ 	.word	0x00000000
        /*0bf4*/ 	.word	0x00000118
        /*0bf8*/ 	.short	0x010a
        /*0bfa*/ 	.byte	0xff
	.zero		1


	//   ....[176]....
        /*0bfc*/ 	.word	0x0000a5c0
        /*0c00*/ 	.word	0x00000000
        /*0c04*/ 	.word	0x00000118
        /*0c08*/ 	.short	0x010a
        /*0c0a*/ 	.byte	0xff
	.zero		1


	//   ....[177]....
        /*0c0c*/ 	.word	0x0000a620
        /*0c10*/ 	.word	0x00000000
        /*0c14*/ 	.word	0x00000270
        /*0c18*/ 	.short	0x010a
        /*0c1a*/ 	.byte	0xff
	.zero		1


	//   ....[178]....
        /*0c1c*/ 	.word	0x0000a680
        /*0c20*/ 	.word	0x00000000
        /*0c24*/ 	.word	0x00000000
        /*0c28*/ 	.short	0x010a
        /*0c2a*/ 	.byte	0xff
	.zero		1


	//   ....[179]....
        /*0c2c*/ 	.word	0x0000a6e0
        /*0c30*/ 	.word	0x00000000
        /*0c34*/ 	.word	0x00000000
        /*0c38*/ 	.short	0x010a
        /*0c3a*/ 	.byte	0xff
	.zero		1


	//   ....[180]....
        /*0c3c*/ 	.word	0x0000a740
        /*0c40*/ 	.word	0x00000000
        /*0c44*/ 	.word	0x00000000
        /*0c48*/ 	.short	0x010a
        /*0c4a*/ 	.byte	0xff
	.zero		1


	//   ....[181]....
        /*0c4c*/ 	.word	0x0000a7a0
        /*0c50*/ 	.word	0x00000000
        /*0c54*/ 	.word	0x00000000
        /*0c58*/ 	.short	0x010a
        /*0c5a*/ 	.byte	0xff
	.zero		1


	//   ....[182]....
        /*0c5c*/ 	.word	0x0000a800
        /*0c60*/ 	.word	0x00000000
        /*0c64*/ 	.word	0x00000000
        /*0c68*/ 	.short	0x010a
        /*0c6a*/ 	.byte	0xff
	.zero		1


	//   ....[183]....
        /*0c6c*/ 	.word	0x0000a860
        /*0c70*/ 	.word	0x00000000
        /*0c74*/ 	.word	0x00000000
        /*0c78*/ 	.short	0x010a
        /*0c7a*/ 	.byte	0xff
	.zero		1


	//   ....[184]....
        /*0c7c*/ 	.word	0x0000a8c0
        /*0c80*/ 	.word	0x00000000
        /*0c84*/ 	.word	0x00000000
        /*0c88*/ 	.short	0x010a
        /*0c8a*/ 	.byte	0xff
	.zero		1


	//   ....[185]....
        /*0c8c*/ 	.word	0x0000a920
        /*0c90*/ 	.word	0x00000000
        /*0c94*/ 	.word	0x00000000
        /*0c98*/ 	.short	0x010a
        /*0c9a*/ 	.byte	0xff
	.zero		1


	//   ....[186]....
        /*0c9c*/ 	.word	0x0000a980
        /*0ca0*/ 	.word	0x00000000
        /*0ca4*/ 	.word	0x00000000
        /*0ca8*/ 	.short	0x010a
        /*0caa*/ 	.byte	0xff
	.zero		1


	//   ....[187]....
        /*0cac*/ 	.word	0x0000a9e0
        /*0cb0*/ 	.word	0x00000000
        /*0cb4*/ 	.word	0x00000000
        /*0cb8*/ 	.short	0x010a
        /*0cba*/ 	.byte	0xff
	.zero		1


	//   ....[188]....
        /*0cbc*/ 	.word	0x0000aa40
        /*0cc0*/ 	.word	0x00000000
        /*0cc4*/ 	.word	0x00000000
        /*0cc8*/ 	.short	0x010a
        /*0cca*/ 	.byte	0xff
	.zero		1


	//   ....[189]....
        /*0ccc*/ 	.word	0x0000aaa0
        /*0cd0*/ 	.word	0x00000000
        /*0cd4*/ 	.word	0x00000000
        /*0cd8*/ 	.short	0x010a
        /*0cda*/ 	.byte	0xff
	.zero		1


	//   ....[190]....
        /*0cdc*/ 	.word	0x0000ab00
        /*0ce0*/ 	.word	0x00000000
        /*0ce4*/ 	.word	0x00000000
        /*0ce8*/ 	.short	0x010a
        /*0cea*/ 	.byte	0xff
	.zero		1


	//   ....[191]....
        /*0cec*/ 	.word	0x0000ab60
        /*0cf0*/ 	.word	0x00000000
        /*0cf4*/ 	.word	0x00000000
        /*0cf8*/ 	.short	0x010a
        /*0cfa*/ 	.byte	0xff
	.zero		1


	//   ....[192]....
        /*0cfc*/ 	.word	0x0000abc0
        /*0d00*/ 	.word	0x00000000
        /*0d04*/ 	.word	0x00000000
        /*0d08*/ 	.short	0x010a
        /*0d0a*/ 	.byte	0xff
	.zero		1


	//   ....[193]....
        /*0d0c*/ 	.word	0x0000ac20
        /*0d10*/ 	.word	0x00000000
        /*0d14*/ 	.word	0x00000000
        /*0d18*/ 	.short	0x010a
        /*0d1a*/ 	.byte	0xff
	.zero		1


	//   ....[194]....
        /*0d1c*/ 	.word	0x0000ac80
        /*0d20*/ 	.word	0x00000000
        /*0d24*/ 	.word	0x00000000
        /*0d28*/ 	.short	0x010a
        /*0d2a*/ 	.byte	0xff
	.zero		1


	//   ....[195]....
        /*0d2c*/ 	.word	0x0000ace0
        /*0d30*/ 	.word	0x00000000
        /*0d34*/ 	.word	0x00000000
        /*0d38*/ 	.short	0x010a
        /*0d3a*/ 	.byte	0xff
	.zero		1


	//   ....[196]....
        /*0d3c*/ 	.word	0x0000ad40
        /*0d40*/ 	.word	0x00000000
        /*0d44*/ 	.word	0x00000000
        /*0d48*/ 	.short	0x010a
        /*0d4a*/ 	.byte	0xff
	.zero		1


	//   ....[197]....
        /*0d4c*/ 	.word	0x0000ada0
        /*0d50*/ 	.word	0x00000000
        /*0d54*/ 	.word	0x00000000
        /*0d58*/ 	.short	0x010a
        /*0d5a*/ 	.byte	0xff
	.zero		1


	//   ....[198]....
        /*0d5c*/ 	.word	0x0000ae00
        /*0d60*/ 	.word	0x00000000
        /*0d64*/ 	.word	0x00000000
        /*0d68*/ 	.short	0x010a
        /*0d6a*/ 	.byte	0xff
	.zero		1


	//   ....[199]....
        /*0d6c*/ 	.word	0x0000ae60
        /*0d70*/ 	.word	0x00000000
        /*0d74*/ 	.word	0x00000000
        /*0d78*/ 	.short	0x010a
        /*0d7a*/ 	.byte	0xff
	.zero		1


	//   ....[200]....
        /*0d7c*/ 	.word	0x0000aec0
        /*0d80*/ 	.word	0x00000000
        /*0d84*/ 	.word	0x00000000
        /*0d88*/ 	.short	0x010a
        /*0d8a*/ 	.byte	0xff
	.zero		1


	//   ....[201]....
        /*0d8c*/ 	.word	0x0000af20
        /*0d90*/ 	.word	0x00000000
        /*0d94*/ 	.word	0x00000000
        /*0d98*/ 	.short	0x010a
        /*0d9a*/ 	.byte	0xff
	.zero		1


	//   ....[202]....
        /*0d9c*/ 	.word	0x0000af80
        /*0da0*/ 	.word	0x00000000
        /*0da4*/ 	.word	0x00000000
        /*0da8*/ 	.short	0x010a
        /*0daa*/ 	.byte	0xff
	.zero		1


	//   ....[203]....
        /*0dac*/ 	.word	0x0000afe0
        /*0db0*/ 	.word	0x00000000
        /*0db4*/ 	.word	0x00000000
        /*0db8*/ 	.short	0x010a
        /*0dba*/ 	.byte	0xff
	.zero		1


	//   ....[204]....
        /*0dbc*/ 	.word	0x0000b040
        /*0dc0*/ 	.word	0x00000000
        /*0dc4*/ 	.word	0x00000000
        /*0dc8*/ 	.short	0x010a
        /*0dca*/ 	.byte	0xff
	.zero		1


	//   ....[205]....
        /*0dcc*/ 	.word	0x0000b0a0
        /*0dd0*/ 	.word	0x00000000
        /*0dd4*/ 	.word	0x00000000
        /*0dd8*/ 	.short	0x010a
        /*0dda*/ 	.byte	0xff
	.zero		1


	//   ....[206]....
        /*0ddc*/ 	.word	0x0000b100
        /*0de0*/ 	.word	0x00000000
        /*0de4*/ 	.word	0x00000000
        /*0de8*/ 	.short	0x010a
        /*0dea*/ 	.byte	0xff
	.zero		1


	//   ....[207]....
        /*0dec*/ 	.word	0x0000b160
        /*0df0*/ 	.word	0x00000000
        /*0df4*/ 	.word	0x00000000
        /*0df8*/ 	.short	0x010a
        /*0dfa*/ 	.byte	0xff
	.zero		1


	//   ....[208]....
        /*0dfc*/ 	.word	0x0000b1c0
        /*0e00*/ 	.word	0x00000000
        /*0e04*/ 	.word	0x00000000
        /*0e08*/ 	.short	0x010a
        /*0e0a*/ 	.byte	0xff
	.zero		1


	//   ....[209]....
        /*0e0c*/ 	.word	0x0000b220
        /*0e10*/ 	.word	0x00000000
        /*0e14*/ 	.word	0x00000000
        /*0e18*/ 	.short	0x010a
        /*0e1a*/ 	.byte	0xff
	.zero		1


	//   ....[210]....
        /*0e1c*/ 	.word	0x0000b280
        /*0e20*/ 	.word	0x00000000
        /*0e24*/ 	.word	0x00000000
        /*0e28*/ 	.short	0x010a
        /*0e2a*/ 	.byte	0xff
	.zero		1


	//   ....[211]....
        /*0e2c*/ 	.word	0x0000b2e0
        /*0e30*/ 	.word	0x00000000
        /*0e34*/ 	.word	0x00000000
        /*0e38*/ 	.short	0x010a
        /*0e3a*/ 	.byte	0xff
	.zero		1


	//   ....[212]....
        /*0e3c*/ 	.word	0x0000b340
        /*0e40*/ 	.word	0x00000004
        /*0e44*/ 	.word	0x00000278
        /*0e48*/ 	.short	0x010a
        /*0e4a*/ 	.byte	0xff
	.zero		1


	//   ....[213]....
        /*0e4c*/ 	.word	0x0000b3a0
        /*0e50*/ 	.word	0x00000004
        /*0e54*/ 	.word	0x00000270
        /*0e58*/ 	.short	0x010a
        /*0e5a*/ 	.byte	0xff
	.zero		1


	//   ....[214]....
        /*0e5c*/ 	.word	0x0000b400
        /*0e60*/ 	.word	0x00000005
        /*0e64*/ 	.word	0x00000008
        /*0e68*/ 	.short	0x010a
        /*0e6a*/ 	.byte	0xff
	.zero		1


	//   ....[215]....
        /*0e6c*/ 	.word	0x0000b4e0
        /*0e70*/ 	.word	0x00000003
        /*0e74*/ 	.word	0x00000008
        /*0e78*/ 	.short	0x010a
        /*0e7a*/ 	.byte	0xff
	.zero		1


	//   ....[216]....
        /*0e7c*/ 	.word	0x0000b540
        /*0e80*/ 	.word	0x00000004
        /*0e84*/ 	.word	0x00000270
        /*0e88*/ 	.short	0x010a
        /*0e8a*/ 	.byte	0xff
	.zero		1


	//   ....[217]....
        /*0e8c*/ 	.word	0x0000b5a0
        /*0e90*/ 	.word	0x00000004
        /*0e94*/ 	.word	0x00000290
        /*0e98*/ 	.short	0x010a
        /*0e9a*/ 	.byte	0xff
	.zero		1


	//   ....[218]....
        /*0e9c*/ 	.word	0x0000b600
        /*0ea0*/ 	.word	0x00000004
        /*0ea4*/ 	.word	0x00000000
        /*0ea8*/ 	.short	0x010a
        /*0eaa*/ 	.byte	0xff
	.zero		1


	//   ....[219]....
        /*0eac*/ 	.word	0x0000b660
        /*0eb0*/ 	.word	0x00000000
        /*0eb4*/ 	.word	0x00000000
        /*0eb8*/ 	.short	0x010a
        /*0eba*/ 	.byte	0xff
	.zero		1


	//   ....[220]....
        /*0ebc*/ 	.word	0x0000b6c0
        /*0ec0*/ 	.word	0x00000000
        /*0ec4*/ 	.word	0x000002a0
        /*0ec8*/ 	.short	0x010a
        /*0eca*/ 	.byte	0xff
	.zero		1


	//   ....[221]....
        /*0ecc*/ 	.word	0x0000b720
        /*0ed0*/ 	.word	0x00000000
        /*0ed4*/ 	.word	0x00000270
        /*0ed8*/ 	.short	0x010a
        /*0eda*/ 	.byte	0xff
	.zero		1


	//   ....[222]....
        /*0edc*/ 	.word	0x0000b780
        /*0ee0*/ 	.word	0x00000003
        /*0ee4*/ 	.word	0x00000268
        /*0ee8*/ 	.short	0x010a
        /*0eea*/ 	.byte	0xff
	.zero		1


	//   ....[223]....
        /*0eec*/ 	.word	0x0000b7e0
        /*0ef0*/ 	.word	0x00000000
        /*0ef4*/ 	.word	0x00000248
        /*0ef8*/ 	.short	0x010a
        /*0efa*/ 	.byte	0xff
	.zero		1


	//   ....[224]....
        /*0efc*/ 	.word	0x0000b840
        /*0f00*/ 	.word	0x00000000
        /*0f04*/ 	.word	0x00000248
        /*0f08*/ 	.short	0x010a
        /*0f0a*/ 	.byte	0xff
	.zero		1


	//   ....[225]....
        /*0f0c*/ 	.word	0x0000b8a0
        /*0f10*/ 	.word	0x00000000
        /*0f14*/ 	.word	0x00000000
        /*0f18*/ 	.short	0x010a
        /*0f1a*/ 	.byte	0xff
	.zero		1


	//   ....[226]....
        /*0f1c*/ 	.word	0x0000b900
        /*0f20*/ 	.word	0x00000000
        /*0f24*/ 	.word	0x00000000
        /*0f28*/ 	.short	0x010a
        /*0f2a*/ 	.byte	0xff
	.zero		1


	//   ....[227]....
        /*0f2c*/ 	.word	0x0000b960
        /*0f30*/ 	.word	0x00000000
        /*0f34*/ 	.word	0x00000270
        /*0f38*/ 	.short	0x010a
        /*0f3a*/ 	.byte	0xff
	.zero		1


	//   ....[228]....
        /*0f3c*/ 	.word	0x0000b9b0
        /*0f40*/ 	.word	0x00000000
        /*0f44*/ 	.word	0x00000230
        /*0f48*/ 	.short	0x010a
        /*0f4a*/ 	.byte	0xff
	.zero		1


	//   ....[229]....
        /*0f4c*/ 	.word	0x0000ba00
        /*0f50*/ 	.word	0x0000003a
        /*0f54*/ 	.word	0x00000280
        /*0f58*/ 	.short	0x010a
        /*0f5a*/ 	.byte	0xff
	.zero		1


	//   ....[230]....
        /*0f5c*/ 	.word	0x0000ba50
        /*0f60*/ 	.word	0x00000003
        /*0f64*/ 	.word	0x00000230
        /*0f68*/ 	.short	0x010a
        /*0f6a*/ 	.byte	0xff
	.zero		1


	//----- nvinfo : EIATTR_NUM_MBARRIERS
	.align		4
.L_47:
        /*0f6c*/ 	.byte	0x03, 0x38
        /*0f6e*/ 	.short	0x0055


	//----- nvinfo : EIATTR_EXIT_INSTR_OFFSETS
	.align		4
        /*0f70*/ 	.byte	0x04, 0x1c
        /*0f72*/ 	.short	(.L_49 - .L_48)


	//   ....[0]....
.L_48:
        /*0f74*/ 	.word	0x00004b20


	//   ....[1]....
        /*0f78*/ 	.word	0x00004dd0


	//   ....[2]....
        /*0f7c*/ 	.word	0x00004e30


	//   ....[3]....
        /*0f80*/ 	.word	0x00005fc0


	//   ....[4]....
        /*0f84*/ 	.word	0x00007790


	//   ....[5]....
        /*0f88*/ 	.word	0x000077d0


	//   ....[6]....
        /*0f8c*/ 	.word	0x0000a410


	//   ....[7]....
        /*0f90*/ 	.word	0x0000a490


	//   ....[8]....
        /*0f94*/ 	.word	0x0000a4c0


	//   ....[9]....
        /*0f98*/ 	.word	0x0000a540


	//----- nvinfo : EIATTR_MAX_THREADS
	.align		4
.L_49:
        /*0f9c*/ 	.byte	0x04, 0x05
        /*0f9e*/ 	.short	(.L_51 - .L_50)
.L_50:
        /*0fa0*/ 	.word	0x00000100
        /*0fa4*/ 	.word	0x00000001
        /*0fa8*/ 	.word	0x00000001


	//----- nvinfo : EIATTR_CRS_STACK_SIZE
	.align		4
.L_51:
        /*0fac*/ 	.byte	0x04, 0x1e
        /*0fae*/ 	.short	(.L_53 - .L_52)
.L_52:
        /*0fb0*/ 	.word	0x00000000


	//----- nvinfo : EIATTR_CBANK_PARAM_SIZE
	.align		4
.L_53:
        /*0fb4*/ 	.byte	0x03, 0x19
        /*0fb6*/ 	.short	0x0900


	//----- nvinfo : EIATTR_PARAM_CBANK
	.align		4
        /*0fb8*/ 	.byte	0x04, 0x0a
        /*0fba*/ 	.short	(.L_55 - .L_54)
	.align		4
.L_54:
        /*0fbc*/ 	.word	index@(.nv.constant0._ZN7cutlass13device_kernelINS_4conv6kernel13ConvUniversalINS1_16ConvProblemShapeILNS1_8OperatorE2ELi3EEENS1_10collective14CollectiveConvINS1_47MainloopSm100TmaUmmaWarpSpecializedImplicitGemmILS5_2ELi35ELi3ELi1ELi2EN4cute5tupleIJNSA_1CILi2EEENSC_ILi1EEESE_EEEEENSB_IJNSC_ILi128EEENSB_IJNSC_ILi64EEEEEENSB_IJNSC_ILi32EEEEEEEEENS_10bfloat16_tESN_NSA_8TiledMMAINSA_8MMA_AtomIJNSA_26SM100_MMA_F16BF16_2x1SM_SSISN_SN_fLi128ELi64ELNSA_4UMMA5MajorE1ELSS_1ELNSR_7ScaleInE0ELST_0EEEEEENSA_6LayoutINSB_IJSE_SE_SE_EEENSB_IJNSC_ILi0EEESY_SY_EEEEENSB_IJNSA_10UnderscoreES11_S11_EEEEENS7_6detail27Sm100ImplicitGemmTileTraitsINSA_18SM100_TMA_2SM_LOADENSA_14ComposedLayoutINSA_7SwizzleILi3ELi4ELi3EEENSA_18smem_ptr_flag_bitsILi16EEENSW_INSB_IJSI_NSC_ILi8EEEEEENSB_IJSE_SI_EEEEEEEvEENS15_INSA_25SM100_TMA_2SM_LOAD_IM2COLENS17_INS18_ILi2ELi4ELi3EEES1B_NSW_INSB_IJSK_S1C_EEENSB_IJSE_SK_EEEEEEEvEEEENS_8epilogue10collective18CollectiveEpilogueINS1Q_23Sm100TmaWarpSpecializedILi3ELi2ELi16ELb1ELb0EEEJNSB_IJSI_SJ_SL_EEENSB_IJNSW_ISI_SE_EENSW_INSB_IJNSC_ILi16EEESD_EEES1L_EEEEESN_NSB_IJlNSB_IJSE_lllEEESY_EEESN_S22_NS1Q_6fusion15FusionCallbacksIS1U_NS23_17LinearCombinationISN_fSN_fLNS_15FloatRoundStyleE2EEES1V_S20_JEEENSA_5SM1004TMEM4LOAD26SM100_TMEM_LOAD_32dp32b16xENSA_13SM90_TMA_LOADENS17_INS18_ILi1ELi4ELi3EEES1B_NSW_INSB_IJS1C_S1X_EEENSB_IJS1X_SE_EEEEEEENSA_39AutoVectorizingCopyWithAssumedAlignmentILi128EEENSA_14SM90_TMA_STOREES2I_S2K_S2K_EEEvvEEEEvNT_6ParamsE)
        /*0fc0*/ 	.short	0x0380
        /*0fc2*/ 	.short	0x0900


	//----- nvinfo : EIATTR_SW_WAR
	.align		4
.L_55:
        /*0fc4*/ 	.byte	0x04, 0x36
        /*0fc6*/ 	.short	(.L_57 - .L_56)
.L_56:
        /*0fc8*/ 	.word	0x00000008
.L_57:


//--------------------- .nv.callgraph             --------------------------
	.section	.nv.callgraph,"",@"SHT_CUDA_CALLGRAPH"
	.align	4
	.sectionentsize	8
	.align		4
        /*0000*/ 	.word	0x00000000
	.align		4
        /*0004*/ 	.word	0xffffffff
	.align		4
        /*0008*/ 	.word	index@(_ZN7cutlass13device_kernelINS_4conv6kernel13ConvUniversalINS1_16ConvProblemShapeILNS1_8OperatorE2ELi3EEENS1_10collective14CollectiveConvINS1_47MainloopSm100TmaUmmaWarpSpecializedImplicitGemmILS5_2ELi35ELi3ELi1ELi2EN4cute5tupleIJNSA_1CILi2EEENSC_ILi1EEESE_EEEEENSB_IJNSC_ILi128EEENSB_IJNSC_ILi64EEEEEENSB_IJNSC_ILi32EEEEEEEEENS_10bfloat16_tESN_NSA_8TiledMMAINSA_8MMA_AtomIJNSA_26SM100_MMA_F16BF16_2x1SM_SSISN_SN_fLi128ELi64ELNSA_4UMMA5MajorE1ELSS_1ELNSR_7ScaleInE0ELST_0EEEEEENSA_6LayoutINSB_IJSE_SE_SE_EEENSB_IJNSC_ILi0EEESY_SY_EEEEENSB_IJNSA_10UnderscoreES11_S11_EEEEENS7_6detail27Sm100ImplicitGemmTileTraitsINSA_18SM100_TMA_2SM_LOADENSA_14ComposedLayoutINSA_7SwizzleILi3ELi4ELi3EEENSA_18smem_ptr_flag_bitsILi16EEENSW_INSB_IJSI_NSC_ILi8EEEEEENSB_IJSE_SI_EEEEEEEvEENS15_INSA_25SM100_TMA_2SM_LOAD_IM2COLENS17_INS18_ILi2ELi4ELi3EEES1B_NSW_INSB_IJSK_S1C_EEENSB_IJSE_SK_EEEEEEEvEEEENS_8epilogue10collective18CollectiveEpilogueINS1Q_23Sm100TmaWarpSpecializedILi3ELi2ELi16ELb1ELb0EEEJNSB_IJSI_SJ_SL_EEENSB_IJNSW_ISI_SE_EENSW_INSB_IJNSC_ILi16EEESD_EEES1L_EEEEESN_NSB_IJlNSB_IJSE_lllEEESY_EEESN_S22_NS1Q_6fusion15FusionCallbacksIS1U_NS23_17LinearCombinationISN_fSN_fLNS_15FloatRoundStyleE2EEES1V_S20_JEEENSA_5SM1004TMEM4LOAD26SM100_TMEM_LOAD_32dp32b16xENSA_13SM90_TMA_LOADENS17_INS18_ILi1ELi4ELi3EEES1B_NSW_INSB_IJS1C_S1X_EEENSB_IJS1X_SE_EEEEEEENSA_39AutoVectorizingCopyWithAssumedAlignmentILi128EEENSA_14SM90_TMA_STOREES2I_S2K_S2K_EEEvvEEEEvNT_6ParamsE)
	.align		4
        /*000c*/ 	.word	index@(__assertfail)
	.align		4
        /*0010*/ 	.word	0x00000000
	.align		4
        /*0014*/ 	.word	0xfffffffe
	.align		4
        /*0018*/ 	.word	0x00000000
	.align		4
        /*001c*/ 	.word	0xfffffffd
	.align		4
        /*0020*/ 	.word	0x00000000
	.align		4
        /*0024*/ 	.word	0xfffffffc


//--------------------- .nv.constant4             --------------------------
	.section	.nv.constant4,"a",@progbits
	.align	8
	.align		8
.nv.constant4:
        /*0000*/ 	.dword	__assertfail
	.align		8
        /*0008*/ 	.dword	__unnamed_1
	.align		8
        /*0010*/ 	.dword	__unnamed_2
	.align		8
        /*0018*/ 	.dword	_ZN39_INTERNAL_146dc016_4_k_cu_ef48fa10_39414cuda3std3__45__cpo5beginE
	.align		8
        /*0020*/ 	.dword	_ZN39_INTERNAL_146dc016_4_k_cu_ef48fa10_39414cuda3std3__45__cpo3endE
	.align		8
        /*0028*/ 	.dword	_ZN39_INTERNAL_146dc016_4_k_cu_ef48fa10_39414cuda3std3__45__cpo6cbeginE
	.align		8
        /*0030*/ 	.dword	_ZN39_INTERNAL_146dc016_4_k_cu_ef48fa10_39414cuda3std3__45__cpo4cendE
	.align		8
        /*0038*/ 	.dword	_ZN39_INTERNAL_146dc016_4_k_cu_ef48fa10_39414cuda3std3__441_GLOBAL__N__146dc016_4_k_cu_ef48fa10_39416ignoreE
	.align		8
        /*0040*/ 	.dword	_ZN39_INTERNAL_146dc016_4_k_cu_ef48fa10_39414cuda3std3__419piecewise_constructE
	.align		8
        /*0048*/ 	.dword	_ZN39_INTERNAL_146dc016_4_k_cu_ef48fa10_39414cuda3std3__48in_placeE
	.align		8
        /*0050*/ 	.dword	_ZN39_INTERNAL_146dc016_4_k_cu_ef48fa10_39414cuda3std6ranges3__45__cpo4swapE
	.align		8
        /*0058*/ 	.dword	_ZN39_INTERNAL_146dc016_4_k_cu_ef48fa10_39414cuda3std6ranges3__45__cpo9iter_moveE
	.align		8
        /*0060*/ 	.dword	_ZN39_INTERNAL_146dc016_4_k_cu_ef48fa10_39414cute7productE
	.align		8
        /*0068*/ 	.dword	_ZN39_INTERNAL_146dc016_4_k_cu_ef48fa10_39414cute1_E
	.align		8
        /*0070*/ 	.dword	$str$27
	.align		8
        /*0078*/ 	.dword	$str$28
	.align		8
        /*0080*/ 	.dword	$str$29
	.align		8
        /*0088*/ 	.dword	$str$30


//--------------------- .text._ZN7cutlass13device_kernelINS_4conv6kernel13ConvUniversalINS1_16ConvProblemShapeILNS1_8OperatorE2ELi3EEENS1_10collective14CollectiveConvINS1_47MainloopSm100TmaUmmaWarpSpecializedImplicitGemmILS5_2ELi35ELi3ELi1ELi2EN4cute5tupleIJNSA_1CILi2EEENSC_ILi1EEESE_EEEEENSB_IJNSC_ILi128EEENSB_IJNSC_ILi64EEEEEENSB_IJNSC_ILi32EEEEEEEEENS_10bfloat16_tESN_NSA_8TiledMMAINSA_8MMA_AtomIJNSA_26SM100_MMA_F16BF16_2x1SM_SSISN_SN_fLi128ELi64ELNSA_4UMMA5MajorE1ELSS_1ELNSR_7ScaleInE0ELST_0EEEEEENSA_6LayoutINSB_IJSE_SE_SE_EEENSB_IJNSC_ILi0EEESY_SY_EEEEENSB_IJNSA_10UnderscoreES11_S11_EEEEENS7_6detail27Sm100ImplicitGemmTileTraitsINSA_18SM100_TMA_2SM_LOADENSA_14ComposedLayoutINSA_7SwizzleILi3ELi4ELi3EEENSA_18smem_ptr_flag_bitsILi16EEENSW_INSB_IJSI_NSC_ILi8EEEEEENSB_IJSE_SI_EEEEEEEvEENS15_INSA_25SM100_TMA_2SM_LOAD_IM2COLENS17_INS18_ILi2ELi4ELi3EEES1B_NSW_INSB_IJSK_S1C_EEENSB_IJSE_SK_EEEEEEEvEEEENS_8epilogue10collective18CollectiveEpilogueINS1Q_23Sm100TmaWarpSpecializedILi3ELi2ELi16ELb1ELb0EEEJNSB_IJSI_SJ_SL_EEENSB_IJNSW_ISI_SE_EENSW_INSB_IJNSC_ILi16EEESD_EEES1L_EEEEESN_NSB_IJlNSB_IJSE_lllEEESY_EEESN_S22_NS1Q_6fusion15FusionCallbacksIS1U_NS23_17LinearCombinationISN_fSN_fLNS_15FloatRoundStyleE2EEES1V_S20_JEEENSA_5SM1004TMEM4LOAD26SM100_TMEM_LOAD_32dp32b16xENSA_13SM90_TMA_LOADENS17_INS18_ILi1ELi4ELi3EEES1B_NSW_INSB_IJS1C_S1X_EEENSB_IJS1X_SE_EEEEEEENSA_39AutoVectorizingCopyWithAssumedAlignmentILi128EEENSA_14SM90_TMA_STOREES2I_S2K_S2K_EEEvvEEEEvNT_6ParamsE --------------------------
	.section	.text._ZN7cutlass13device_kernelINS_4conv6kernel13ConvUniversalINS1_16ConvProblemShapeILNS1_8OperatorE2ELi3EEENS1_10collective14CollectiveConvINS1_47MainloopSm100TmaUmmaWarpSpecializedImplicitGemmILS5_2ELi35ELi3ELi1ELi2EN4cute5tupleIJNSA_1CILi2EEENSC_ILi1EEESE_EEEEENSB_IJNSC_ILi128EEENSB_IJNSC_ILi64EEEEEENSB_IJNSC_ILi32EEEEEEEEENS_10bfloat16_tESN_NSA_8TiledMMAINSA_8MMA_AtomIJNSA_26SM100_MMA_F16BF16_2x1SM_SSISN_SN_fLi128ELi64ELNSA_4UMMA5MajorE1ELSS_1ELNSR_7ScaleInE0ELST_0EEEEEENSA_6LayoutINSB_IJSE_SE_SE_EEENSB_IJNSC_ILi0EEESY_SY_EEEEENSB_IJNSA_10UnderscoreES11_S11_EEEEENS7_6detail27Sm100ImplicitGemmTileTraitsINSA_18SM100_TMA_2SM_LOADENSA_14ComposedLayoutINSA_7SwizzleILi3ELi4ELi3EEENSA_18smem_ptr_flag_bitsILi16EEENSW_INSB_IJSI_NSC_ILi8EEEEEENSB_IJSE_SI_EEEEEEEvEENS15_INSA_25SM100_TMA_2SM_LOAD_IM2COLENS17_INS18_ILi2ELi4ELi3EEES1B_NSW_INSB_IJSK_S1C_EEENSB_IJSE_SK_EEEEEEEvEEEENS_8epilogue10collective18CollectiveEpilogueINS1Q_23Sm100TmaWarpSpecializedILi3ELi2ELi16ELb1ELb0EEEJNSB_IJSI_SJ_SL_EEENSB_IJNSW_ISI_SE_EENSW_INSB_IJNSC_ILi16EEESD_EEES1L_EEEEESN_NSB_IJlNSB_IJSE_lllEEESY_EEESN_S22_NS1Q_6fusion15FusionCallbacksIS1U_NS23_17LinearCombinationISN_fSN_fLNS_15FloatRoundStyleE2EEES1V_S20_JEEENSA_5SM1004TMEM4LOAD26SM100_TMEM_LOAD_32dp32b16xENSA_13SM90_TMA_LOADENS17_INS18_ILi1ELi4ELi3EEES1B_NSW_INSB_IJS1C_S1X_EEENSB_IJS1X_SE_EEEEEEENSA_39AutoVectorizingCopyWithAssumedAlignmentILi128EEENSA_14SM90_TMA_STOREES2I_S2K_S2K_EEEvvEEEEvNT_6ParamsE,"ax",@progbits
	.align	128
.text._ZN7cutlass13device_kernelINS_4conv6kernel13ConvUniversalINS1_16ConvProblemShapeILNS1_8OperatorE2ELi3EEENS1_10collective14CollectiveConvINS1_47MainloopSm100TmaUmmaWarpSpecializedImplicitGemmILS5_2ELi35ELi3ELi1ELi2EN4cute5tupleIJNSA_1CILi2EEENSC_ILi1EEESE_EEEEENSB_IJNSC_ILi128EEENSB_IJNSC_ILi64EEEEEENSB_IJNSC_ILi32EEEEEEEEENS_10bfloat16_tESN_NSA_8TiledMMAINSA_8MMA_AtomIJNSA_26SM100_MMA_F16BF16_2x1SM_SSISN_SN_fLi128ELi64ELNSA_4UMMA5MajorE1ELSS_1ELNSR_7ScaleInE0ELST_0EEEEEENSA_6LayoutINSB_IJSE_SE_SE_EEENSB_IJNSC_ILi0EEESY_SY_EEEEENSB_IJNSA_10UnderscoreES11_S11_EEEEENS7_6detail27Sm100ImplicitGemmTileTraitsINSA_18SM100_TMA_2SM_LOADENSA_14ComposedLayoutINSA_7SwizzleILi3ELi4ELi3EEENSA_18smem_ptr_flag_bitsILi16EEENSW_INSB_IJSI_NSC_ILi8EEEEEENSB_IJSE_SI_EEEEEEEvEENS15_INSA_25SM100_TMA_2SM_LOAD_IM2COLENS17_INS18_ILi2ELi4ELi3EEES1B_NSW_INSB_IJSK_S1C_EEENSB_IJSE_SK_EEEEEEEvEEEENS_8epilogue10collective18CollectiveEpilogueINS1Q_23Sm100TmaWarpSpecializedILi3ELi2ELi16ELb1ELb0EEEJNSB_IJSI_SJ_SL_EEENSB_IJNSW_ISI_SE_EENSW_INSB_IJNSC_ILi16EEESD_EEES1L_EEEEESN_NSB_IJlNSB_IJSE_lllEEESY_EEESN_S22_NS1Q_6fusion15FusionCallbacksIS1U_NS23_17LinearCombinationISN_fSN_fLNS_15FloatRoundStyleE2EEES1V_S20_JEEENSA_5SM1004TMEM4LOAD26SM100_TMEM_LOAD_32dp32b16xENSA_13SM90_TMA_LOADENS17_INS18_ILi1ELi4ELi3EEES1B_NSW_INSB_IJS1C_S1X_EEENSB_IJS1X_SE_EEEEEEENSA_39AutoVectorizingCopyWithAssumedAlignmentILi128EEENSA_14SM90_TMA_STOREES2I_S2K_S2K_EEEvvEEEEvNT_6ParamsE:
        .type           _ZN7cutlass13device_kernelINS_4conv6kernel13ConvUniversalINS1_16ConvProblemShapeILNS1_8OperatorE2ELi3EEENS1_10collective14CollectiveConvINS1_47MainloopSm100TmaUmmaWarpSpecializedImplicitGemmILS5_2ELi35ELi3ELi1ELi2EN4cute5tupleIJNSA_1CILi2EEENSC_ILi1EEESE_EEEEENSB_IJNSC_ILi128EEENSB_IJNSC_ILi64EEEEEENSB_IJNSC_ILi32EEEEEEEEENS_10bfloat16_tESN_NSA_8TiledMMAINSA_8MMA_AtomIJNSA_26SM100_MMA_F16BF16_2x1SM_SSISN_SN_fLi128ELi64ELNSA_4UMMA5MajorE1ELSS_1ELNSR_7ScaleInE0ELST_0EEEEEENSA_6LayoutINSB_IJSE_SE_SE_EEENSB_IJNSC_ILi0EEESY_SY_EEEEENSB_IJNSA_10UnderscoreES11_S11_EEEEENS7_6detail27Sm100ImplicitGemmTileTraitsINSA_18SM100_TMA_2SM_LOADENSA_14ComposedLayoutINSA_7SwizzleILi3ELi4ELi3EEENSA_18smem_ptr_flag_bitsILi16EEENSW_INSB_IJSI_NSC_ILi8EEEEEENSB_IJSE_SI_EEEEEEEvEENS15_INSA_25SM100_TMA_2SM_LOAD_IM2COLENS17_INS18_ILi2ELi4ELi3EEES1B_NSW_INSB_IJSK_S1C_EEENSB_IJSE_SK_EEEEEEEvEEEENS_8epilogue10collective18CollectiveEpilogueINS1Q_23Sm100TmaWarpSpecializedILi3ELi2ELi16ELb1ELb0EEEJNSB_IJSI_SJ_SL_EEENSB_IJNSW_ISI_SE_EENSW_INSB_IJNSC_ILi16EEESD_EEES1L_EEEEESN_NSB_IJlNSB_IJSE_lllEEESY_EEESN_S22_NS1Q_6fusion15FusionCallbacksIS1U_NS23_17LinearCombinationISN_fSN_fLNS_15FloatRoundStyleE2EEES1V_S20_JEEENSA_5SM1004TMEM4LOAD26SM100_TMEM_LOAD_32dp32b16xENSA_13SM90_TMA_LOADENS17_INS18_ILi1ELi4ELi3EEES1B_NSW_INSB_IJS1C_S1X_EEENSB_IJS1X_SE_EEEEEEENSA_39AutoVectorizingCopyWithAssumedAlignmentILi128EEENSA_14SM90_TMA_STOREES2I_S2K_S2K_EEEvvEEEEvNT_6ParamsE,@function
        .size           _ZN7cutlass13device_kernelINS_4conv6kernel13ConvUniversalINS1_16ConvProblemShapeILNS1_8OperatorE2ELi3EEENS1_10collective14CollectiveConvINS1_47MainloopSm100TmaUmmaWarpSpecializedImplicitGemmILS5_2ELi35ELi3ELi1ELi2EN4cute5tupleIJNSA_1CILi2EEENSC_ILi1EEESE_EEEEENSB_IJNSC_ILi128EEENSB_IJNSC_ILi64EEEEEENSB_IJNSC_ILi32EEEEEEEEENS_10bfloat16_tESN_NSA_8TiledMMAINSA_8MMA_AtomIJNSA_26SM100_MMA_F16BF16_2x1SM_SSISN_SN_fLi128ELi64ELNSA_4UMMA5MajorE1ELSS_1ELNSR_7ScaleInE0ELST_0EEEEEENSA_6LayoutINSB_IJSE_SE_SE_EEENSB_IJNSC_ILi0EEESY_SY_EEEEENSB_IJNSA_10UnderscoreES11_S11_EEEEENS7_6detail27Sm100ImplicitGemmTileTraitsINSA_18SM100_TMA_2SM_LOADENSA_14ComposedLayoutINSA_7SwizzleILi3ELi4ELi3EEENSA_18smem_ptr_flag_bitsILi16EEENSW_INSB_IJSI_NSC_ILi8EEEEEENSB_IJSE_SI_EEEEEEEvEENS15_INSA_25SM100_TMA_2SM_LOAD_IM2COLENS17_INS18_ILi2ELi4ELi3EEES1B_NSW_INSB_IJSK_S1C_EEENSB_IJSE_SK_EEEEEEEvEEEENS_8epilogue10collective18CollectiveEpilogueINS1Q_23Sm100TmaWarpSpecializedILi3ELi2ELi16ELb1ELb0EEEJNSB_IJSI_SJ_SL_EEENSB_IJNSW_ISI_SE_EENSW_INSB_IJNSC_ILi16EEESD_EEES1L_EEEEESN_NSB_IJlNSB_IJSE_lllEEESY_EEESN_S22_NS1Q_6fusion15FusionCallbacksIS1U_NS23_17LinearCombinationISN_fSN_fLNS_15FloatRoundStyleE2EEES1V_S20_JEEENSA_5SM1004TMEM4LOAD26SM100_TMEM_LOAD_32dp32b16xENSA_13SM90_TMA_LOADENS17_INS18_ILi1ELi4ELi3EEES1B_NSW_INSB_IJS1C_S1X_EEENSB_IJS1X_SE_EEEEEEENSA_39AutoVectorizingCopyWithAssumedAlignmentILi128EEENSA_14SM90_TMA_STOREES2I_S2K_S2K_EEEvvEEEEvNT_6ParamsE,(.L_x_259 - _ZN7cutlass13device_kernelINS_4conv6kernel13ConvUniversalINS1_16ConvProblemShapeILNS1_8OperatorE2ELi3EEENS1_10collective14CollectiveConvINS1_47MainloopSm100TmaUmmaWarpSpecializedImplicitGemmILS5_2ELi35ELi3ELi1ELi2EN4cute5tupleIJNSA_1CILi2EEENSC_ILi1EEESE_EEEEENSB_IJNSC_ILi128EEENSB_IJNSC_ILi64EEEEEENSB_IJNSC_ILi32EEEEEEEEENS_10bfloat16_tESN_NSA_8TiledMMAINSA_8MMA_AtomIJNSA_26SM100_MMA_F16BF16_2x1SM_SSISN_SN_fLi128ELi64ELNSA_4UMMA5MajorE1ELSS_1ELNSR_7ScaleInE0ELST_0EEEEEENSA_6LayoutINSB_IJSE_SE_SE_EEENSB_IJNSC_ILi0EEESY_SY_EEEEENSB_IJNSA_10UnderscoreES11_S11_EEEEENS7_6detail27Sm100ImplicitGemmTileTraitsINSA_18SM100_TMA_2SM_LOADENSA_14ComposedLayoutINSA_7SwizzleILi3ELi4ELi3EEENSA_18smem_ptr_flag_bitsILi16EEENSW_INSB_IJSI_NSC_ILi8EEEEEENSB_IJSE_SI_EEEEEEEvEENS15_INSA_25SM100_TMA_2SM_LOAD_IM2COLENS17_INS18_ILi2ELi4ELi3EEES1B_NSW_INSB_IJSK_S1C_EEENSB_IJSE_SK_EEEEEEEvEEEENS_8epilogue10collective18CollectiveEpilogueINS1Q_23Sm100TmaWarpSpecializedILi3ELi2ELi16ELb1ELb0EEEJNSB_IJSI_SJ_SL_EEENSB_IJNSW_ISI_SE_EENSW_INSB_IJNSC_ILi16EEESD_EEES1L_EEEEESN_NSB_IJlNSB_IJSE_lllEEESY_EEESN_S22_NS1Q_6fusion15FusionCallbacksIS1U_NS23_17LinearCombinationISN_fSN_fLNS_15FloatRoundStyleE2EEES1V_S20_JEEENSA_5SM1004TMEM4LOAD26SM100_TMEM_LOAD_32dp32b16xENSA_13SM90_TMA_LOADENS17_INS18_ILi1ELi4ELi3EEES1B_NSW_INSB_IJS1C_S1X_EEENSB_IJS1X_SE_EEEEEEENSA_39AutoVectorizingCopyWithAssumedAlignmentILi128EEENSA_14SM90_TMA_STOREES2I_S2K_S2K_EEEvvEEEEvNT_6ParamsE)
        .other          _ZN7cutlass13device_kernelINS_4conv6kernel13ConvUniversalINS1_16ConvProblemShapeILNS1_8OperatorE2ELi3EEENS1_10collective14CollectiveConvINS1_47MainloopSm100TmaUmmaWarpSpecializedImplicitGemmILS5_2ELi35ELi3ELi1ELi2EN4cute5tupleIJNSA_1CILi2EEENSC_ILi1EEESE_EEEEENSB_IJNSC_ILi128EEENSB_IJNSC_ILi64EEEEEENSB_IJNSC_ILi32EEEEEEEEENS_10bfloat16_tESN_NSA_8TiledMMAINSA_8MMA_AtomIJNSA_26SM100_MMA_F16BF16_2x1SM_SSISN_SN_fLi128ELi64ELNSA_4UMMA5MajorE1ELSS_1ELNSR_7ScaleInE0ELST_0EEEEEENSA_6LayoutINSB_IJSE_SE_SE_EEENSB_IJNSC_ILi0EEESY_SY_EEEEENSB_IJNSA_10UnderscoreES11_S11_EEEEENS7_6detail27Sm100ImplicitGemmTileTraitsINSA_18SM100_TMA_2SM_LOADENSA_14ComposedLayoutINSA_7SwizzleILi3ELi4ELi3EEENSA_18smem_ptr_flag_bitsILi16EEENSW_INSB_IJSI_NSC_ILi8EEEEEENSB_IJSE_SI_EEEEEEEvEENS15_INSA_25SM100_TMA_2SM_LOAD_IM2COLENS17_INS18_ILi2ELi4ELi3EEES1B_NSW_INSB_IJSK_S1C_EEENSB_IJSE_SK_EEEEEEEvEEEENS_8epilogue10collective18CollectiveEpilogueINS1Q_23Sm100TmaWarpSpecializedILi3ELi2ELi16ELb1ELb0EEEJNSB_IJSI_SJ_SL_EEENSB_IJNSW_ISI_SE_EENSW_INSB_IJNSC_ILi16EEESD_EEES1L_EEEEESN_NSB_IJlNSB_IJSE_lllEEESY_EEESN_S22_NS1Q_6fusion15FusionCallbacksIS1U_NS23_17LinearCombinationISN_fSN_fLNS_15FloatRoundStyleE2EEES1V_S20_JEEENSA_5SM1004TMEM4LOAD26SM100_TMEM_LOAD_32dp32b16xENSA_13SM90_TMA_LOADENS17_INS18_ILi1ELi4ELi3EEES1B_NSW_INSB_IJS1C_S1X_EEENSB_IJS1X_SE_EEEEEEENSA_39AutoVectorizingCopyWithAssumedAlignmentILi128EEENSA_14SM90_TMA_STOREES2I_S2K_S2K_EEEvvEEEEvNT_6ParamsE,@"STO_CUDA_ENTRY STV_DEFAULT"
_ZN7cutlass13device_kernelINS_4conv6kernel13ConvUniversalINS1_16ConvProblemShapeILNS1_8OperatorE2ELi3EEENS1_10collective14CollectiveConvINS1_47MainloopSm100TmaUmmaWarpSpecializedImplicitGemmILS5_2ELi35ELi3ELi1ELi2EN4cute5tupleIJNSA_1CILi2EEENSC_ILi1EEESE_EEEEENSB_IJNSC_ILi128EEENSB_IJNSC_ILi64EEEEEENSB_IJNSC_ILi32EEEEEEEEENS_10bfloat16_tESN_NSA_8TiledMMAINSA_8MMA_AtomIJNSA_26SM100_MMA_F16BF16_2x1SM_SSISN_SN_fLi128ELi64ELNSA_4UMMA5MajorE1ELSS_1ELNSR_7ScaleInE0ELST_0EEEEEENSA_6LayoutINSB_IJSE_SE_SE_EEENSB_IJNSC_ILi0EEESY_SY_EEEEENSB_IJNSA_10UnderscoreES11_S11_EEEEENS7_6detail27Sm100ImplicitGemmTileTraitsINSA_18SM100_TMA_2SM_LOADENSA_14ComposedLayoutINSA_7SwizzleILi3ELi4ELi3EEENSA_18smem_ptr_flag_bitsILi16EEENSW_INSB_IJSI_NSC_ILi8EEEEEENSB_IJSE_SI_EEEEEEEvEENS15_INSA_25SM100_TMA_2SM_LOAD_IM2COLENS17_INS18_ILi2ELi4ELi3EEES1B_NSW_INSB_IJSK_S1C_EEENSB_IJSE_SK_EEEEEEEvEEEENS_8epilogue10collective18CollectiveEpilogueINS1Q_23Sm100TmaWarpSpecializedILi3ELi2ELi16ELb1ELb0EEEJNSB_IJSI_SJ_SL_EEENSB_IJNSW_ISI_SE_EENSW_INSB_IJNSC_ILi16EEESD_EEES1L_EEEEESN_NSB_IJlNSB_IJSE_lllEEESY_EEESN_S22_NS1Q_6fusion15FusionCallbacksIS1U_NS23_17LinearCombinationISN_fSN_fLNS_15FloatRoundStyleE2EEES1V_S20_JEEENSA_5SM1004TMEM4LOAD26SM100_TMEM_LOAD_32dp32b16xENSA_13SM90_TMA_LOADENS17_INS18_ILi1ELi4ELi3EEES1B_NSW_INSB_IJS1C_S1X_EEENSB_IJS1X_SE_EEEEEEENSA_39AutoVectorizingCopyWithAssumedAlignmentILi128EEENSA_14SM90_TMA_STOREES2I_S2K_S2K_EEEvvEEEEvNT_6ParamsE:
[----:B------:R-:W1:Y:S01]  /*0000*/  LDC R1, c[0x0][0x37c] ;  /* 0x0000df00ff017b82 */ /* 0x000e620000000800 */
[----:B------:R-:W2:Y:S01]  /*0010*/  S2R R56, SR_TID.X ;  /* 0x0000000000387919 */ /* 0x000ea20000002100 */
[----:B------:R-:W3:Y:S06]  /*0020*/  LDCU.64 UR8, c[0x0][0x990] ;  /* 0x00013200ff0877ac */ /* 0x000eec0008000a00 */
[----:B------:R-:W4:Y:S01]  /*0030*/  S2UR UR4, SR_CgaCtaId ;  /* 0x00000000000479c3 */ /* 0x000f220000008800 */
[----:B-1----:R-:W-:Y:S01]  /*0040*/  VIADD R1, R1, 0xfffffff8 ;  /* 0xfffffff801017836 */ /* 0x002fe20000000000 */
[----:B------:R-:W-:-:S02]  /*0050*/  PRMT R45, RZ, 0x7610, R45 ;  /* 0x00007610ff2d7816 */ /* 0x000fc4000000002d */
[----:B------:R-:W-:Y:S02]  /*0060*/  ELECT P1, URZ, PT ;  /* 0x0000000000ff782f */ /* 0x000fe40003820000 */
[----:B------:R-:W-:Y:S01]  /*0070*/  R2UR UR49, R1 ;  /* 0x00000000013172ca */ /* 0x000fe200000e0000 */
[----:B---3--:R-:W-:-:S04]  /*0080*/  UISETP.NE.U32.AND UP0, UPT, UR8, URZ, UPT ;  /* 0x000000ff0800728c */ /* 0x008fc8000bf05070 */
[----:B------:R-:W-:Y:S02]  /*0090*/  UISETP.NE.AND.EX UP0, UPT, UR9, URZ, UPT, UP0 ;  /* 0x000000ff0900728c */ /* 0x000fe4000bf05300 */
[----:B----4-:R-:W-:Y:S02]  /*00a0*/  ULOP3.LUT UR33, UR4, 0x1, URZ, 0xc0, !UPT ;  /* 0x0000000104217892 */ /* 0x010fe4000f8ec0ff */
[----:B------:R-:W-:Y:S01]  /*00b0*/  ULOP3.LUT UR32, UR4, 0x1, URZ, 0x3c, !UPT ;  /* 0x0000000104207892 */ /* 0x000fe2000f8e3cff */
[----:B--2---:R-:W-:-:S05]  /*00c0*/  SHF.R.U32.HI R46, RZ, 0x5, R56 ;  /* 0x00000005ff2e7819 */ /* 0x004fca0000011638 */
[----:B------:R-:W1:Y:S02]  /*00d0*/  SHFL.IDX PT, R0, R46, RZ, 0x1f ;  /* 0x00001fff2e007589 */ /* 0x000e6400000e0000 */
[----:B-1----:R-:W-:Y:S01]  /*00e0*/  R2UR UR19, R0 ;  /* 0x00000000001372ca */ /* 0x002fe200000e0000 */
[----:B------:R-:W-:-:S14]  /*00f0*/  BRA.U UP0, `(.L_x_0) ;  /* 0x0000000100307547 */ /* 0x000fdc000b800000 */
[----:B------:R-:W1:Y:S02]  /*0100*/  LDCU.64 UR4, c[0x0][0x988] ;  /* 0x00013100ff0477ac */ /* 0x000e640008000a00 */
[----:B-1----:R-:W-:-:S04]  /*0110*/  UISETP.NE.U32.AND UP0, UPT, UR4, URZ, UPT ;  /* 0x000000ff0400728c */ /* 0x002fc8000bf05070 */
[----:B------:R-:W-:-:S09]  /*0120*/  UISETP.NE.AND.EX UP0, UPT, UR5, URZ, UPT, UP0 ;  /* 0x000000ff0500728c */ /* 0x000fd2000bf05300 */
[----:B------:R-:W-:Y:S05]  /*0130*/  BRA.U !UP0, `(.L_x_1) ;  /* 0x0000000108147547 */ /* 0x000fea000b800000 */
[----:B------:R-:W1:Y:S01]  /*0140*/  LDC.64 R26, c[0x0][0x988] ;  /* 0x00026200ff1a7b82 */ /* 0x000e620000000a00 */
[----:B------:R-:W1:Y:S02]  /*0150*/  LDCU.64 UR4, c[0x0][0x358] ;  /* 0x00006b00ff0477ac */ /* 0x000e640008000a00 */
[----:B-1----:R1:W5:Y:S01]  /*0160*/  LDG.E R26, desc[UR4][R26.64] ;  /* 0x000000041a1a7981 */ /* 0x002362000c1e1900 */
[----:B------:R-:W-:Y:S01]  /*0170*/  HFMA2 R45, -RZ, RZ, 0, 5.9604644775390625e-08 ;  /* 0x00000001ff2d7431 */ /* 0x000fe200000001ff */
[----:B------:R-:W-:Y:S05]  /*0180*/  BRA `(.L_x_0) ;  /* 0x00000000000c7947 */ /* 0x000fea0003800000 */
.L_x_1:
[----:B------:R-:W1:Y:S01]  /*0190*/  LDCU UR4, c[0x0][0x980] ;  /* 0x00013000ff0477ac */ /* 0x000e620008000800 */
[----:B------:R-:W-:Y:S01]  /*01a0*/  HFMA2 R45, -RZ, RZ, 0, 5.9604644775390625e-08 ;  /* 0x00000001ff2d7431 */ /* 0x000fe200000001ff */
[----:B-1----:R-:W-:-:S07]  /*01b0*/  MOV R26, UR4 ;  /* 0x00000004001a7c02 */ /* 0x002fce0008000f00 */
.L_x_0:
[----:B------:R-:W2:Y:S02]  /*01c0*/  LDCU.64 UR4, c[0x0][0x9b0] ;  /* 0x00013600ff0477ac */ /* 0x000ea40008000a00 */
[----:B--2---:R-:W-:-:S04]  /*01d0*/  UISETP.NE.U32.AND UP0, UPT, UR4, URZ, UPT ;  /* 0x000000ff0400728c */ /* 0x004fc8000bf05070 */
[----:B------:R-:W-:-:S09]  /*01e0*/  UISETP.NE.AND.EX UP0, UPT, UR5, URZ, UPT, UP0 ;  /* 0x000000ff0500728c */ /* 0x000fd2000bf05300 */
[----:B------:R-:W-:Y:S05]  /*01f0*/  BRA.U UP0, `(.L_x_2) ;  /* 0x0000000100287547 */ /* 0x000fea000b800000 */
[----:B------:R-:W2:Y:S02]  /*0200*/  LDCU.64 UR4, c[0x0][0x9a8] ;  /* 0x00013500ff0477ac */ /* 0x000ea40008000a00 */
[----:B--2---:R-:W-:-:S04]  /*0210*/  UISETP.NE.U32.AND UP0, UPT, UR4, URZ, UPT ;  /* 0x000000ff0400728c */ /* 0x004fc8000bf05070 */
[----:B------:R-:W-:-:S09]  /*0220*/  UISETP.NE.AND.EX UP0, UPT, UR5, URZ, UPT, UP0 ;  /* 0x000000ff0500728c */ /* 0x000fd2000bf05300 */
[----:B------:R-:W-:Y:S05]  /*0230*/  BRA.U !UP0, `(.L_x_3) ;  /* 0x0000000108107547 */ /* 0x000fea000b800000 */
[----:B------:R-:W2:Y:S01]  /*0240*/  LDC.64 R24, c[0x0][0x9a8] ;  /* 0x00026a00ff187b82 */ /* 0x000ea20000000a00 */
[----:B------:R-:W2:Y:S02]  /*0250*/  LDCU.64 UR4, c[0x0][0x358] ;  /* 0x00006b00ff0477ac */ /* 0x000ea40008000a00 */
[----:B--2---:R2:W5:Y:S01]  /*0260*/  LDG.E R24, desc[UR4][R24.64] ;  /* 0x0000000418187981 */ /* 0x004562000c1e1900 */
[----:B------:R-:W-:Y:S05]  /*0270*/  BRA `(.L_x_2) ;  /* 0x0000000000087947 */ /* 0x000fea0003800000 */
.L_x_3:
[----:B------:R-:W2:Y:S02]  /*0280*/  LDCU UR4, c[0x0][0x9a0] ;  /* 0x00013400ff0477ac */ /* 0x000ea40008000800 */
[----:B--2---:R-:W-:Y:S02]  /*0290*/  MOV R24, UR4 ;  /* 0x0000000400187c02 */ /* 0x004fe40008000f00 */
.L_x_2:
[----:B------:R-:W-:Y:S01]  /*02a0*/  IMAD.U32 R0, RZ, RZ, UR19 ;  /* 0x00000013ff007e24 */ /* 0x000fe2000f8e00ff */
[----:B------:R-:W-:Y:S04]  /*02b0*/  BSSY.RECONVERGENT B0, `(.L_x_4) ;  /* 0x000000c000007945 */ /* 0x000fe80003800200 */
[C---:B------:R-:W-:Y:S02]  /*02c0*/  ISETP.NE.OR P2, PT, R0.reuse, 0x1, !P1 ;  /* 0x000000010000780c */ /* 0x040fe40004f45670 */
[----:B------:R-:W-:-:S11]  /*02d0*/  ISETP.NE.OR P0, PT, R0, 0x3, !P1 ;  /* 0x000000030000780c */ /* 0x000fd60004f05670 */
[----:B------:R-:W-:Y:S05]  /*02e0*/  @P2 BRA `(.L_x_5) ;  /* 0x0000000000202947 */ /* 0x000fea0003800000 */
[----:B------:R-:W3:Y:S02]  /*02f0*/  LDCU.64 UR4, c[0x0][0x348] ;  /* 0x00006900ff0477ac */ /* 0x000ee40008000a00 */
[----:B---3--:R-:W-:Y:S02]  /*0300*/  UIADD3 UR6, UP1, UPT, UR4, 0x80, URZ ;  /* 0x0000008004067890 */ /* 0x008fe4000ff3e0ff */
[----:B------:R-:W-:Y:S02]  /*0310*/  UIADD3 UR4, UP0, UPT, UR4, 0x180, URZ ;  /* 0x0000018004047890 */ /* 0x000fe4000ff1e0ff */
[----:B------:R-:W-:Y:S02]  /*0320*/  UIADD3.X UR7, UPT, UPT, URZ, UR5, URZ, UP1, !UPT ;  /* 0x00000005ff077290 */ /* 0x000fe40008ffe4ff */
[----:B------:R-:W-:-:S07]  /*0330*/  UIADD3.X UR5, UPT, UPT, URZ, UR5, URZ, UP0, !UPT ;  /* 0x00000005ff057290 */ /* 0x000fce00087fe4ff */
[----:B------:R3:W-:Y:S02]  /*0340*/  UTMACCTL.PF [UR6] ;  /* 0x00000000060079b9 */ /* 0x0007e40008040000 */
[----:B------:R3:W-:Y:S02]  /*0350*/  UTMACCTL.PF [UR4] ;  /* 0x00000000040079b9 */ /* 0x0007e40008040000 */
[----:B---3--:R-:W-:Y:S01]  /*0360*/  NOP ;  /* 0x0000000000007918 */ /* 0x008fe20000000000 */
.L_x_5:
[----:B------:R-:W-:Y:S05]  /*0370*/  BSYNC.RECONVERGENT B0 ;  /* 0x0000000000007941 */ /* 0x000fea0003800200 */
.L_x_4:
[----:B------:R-:W-:Y:S04]  /*0380*/  BSSY.RECONVERGENT B0, `(.L_x_6) ;  /* 0x000000a000007945 */ /* 0x000fe80003800200 */
        /* <DEDUP_REMOVED lines=9> */
.L_x_7:
[----:B------:R-:W-:Y:S05]  /*0420*/  BSYNC.RECONVERGENT B0 ;  /* 0x0000000000007941 */ /* 0x000fea0003800200 */
.L_x_6:
[----:B------:R-:W3:Y:S01]  /*0430*/  LDCU.64 UR4, c[0x0][0x988] ;  /* 0x00013100ff0477ac */ /* 0x000ee20008000a00 */
[----:B------:R-:W-:Y:S02]  /*0440*/  UISETP.EQ.U32.AND UP2, UPT, UR8, URZ, UPT ;  /* 0x000000ff0800728c */ /* 0x000fe4000bf42070 */
[----:B------:R-:W-:Y:S02]  /*0450*/  UPLOP3.LUT UP3, UPT, UPT, UPT, UPT, 0x80, 0x8 ;  /* 0x000000000008789c */ /* 0x000fe40003f6f070 */
[----:B---3--:R-:W-:-:S04]  /*0460*/  UISETP.NE.U32.AND UP0, UPT, UR4, URZ, UPT ;  /* 0x000000ff0400728c */ /* 0x008fc8000bf05070 */
[----:B------:R-:W-:-:S04]  /*0470*/  UISETP.NE.AND.EX UP1, UPT, UR5, URZ, UPT, UP0 ;  /* 0x000000ff0500728c */ /* 0x000fc8000bf25300 */
[----:B------:R-:W-:-:S04]  /*0480*/  UISETP.EQ.OR.EX UP4, UPT, UR9, URZ, !UP1, UP2 ;  /* 0x000000ff0900728c */ /* 0x000fc8000cf82720 */
[----:B------:R-:W-:-:S06]  /*0490*/  UP2UR UR4, UPR, URZ, 0x10 ;  /* 0x00000010ff047883 */ /* 0x000fcc0008000000 */
[----:B------:R-:W-:Y:S01]  /*04a0*/  MOV R52, UR4 ;  /* 0x0000000400347c02 */ /* 0x000fe20008000f00 */
[----:B------:R-:W-:Y:S06]  /*04b0*/  BRA.U !UP4, `(.L_x_8) ;  /* 0x000000010c207547 */ /* 0x000fec000b800000 */
[----:B------:R-:W-:Y:S01]  /*04c0*/  UISETP.NE.U32.AND UP0, UPT, UR8, URZ, UPT ;  /* 0x000000ff0800728c */ /* 0x000fe2000bf05070 */
[----:B-----5:R-:W-:Y:S01]  /*04d0*/  FSETP.NEU.AND P0, PT, R26, RZ, PT ;  /* 0x000000ff1a00720b */ /* 0x020fe20003f0d000 */
[----:B------:R-:W-:Y:S02]  /*04e0*/  USEL UR4, URZ, 0xffffffff, UP1 ;  /* 0xffffffffff047887 */ /* 0x000fe40008800000 */
[----:B------:R-:W-:-:S10]  /*04f0*/  UISETP.NE.AND.EX UP2, UPT, UR9, URZ, UPT, UP0 ;  /* 0x000000ff0900728c */ /* 0x000fd4000bf45300 */
[----:B------:R-:W-:Y:S01]  /*0500*/  VOTEU.ANY UP0, P0 ;  /* 0x0000000000ff7886 */ /* 0x000fe20000000100 */
[----:B------:R-:W-:-:S04]  /*0510*/  @!UP2 USEL UR4, URZ, 0xffffffff, UP0 ;  /* 0xffffffffff04a887 */ /* 0x000fc80008000000 */
[----:B------:R-:W-:-:S04]  /*0520*/  ULOP3.LUT UR4, UR4, 0x1, URZ, 0xc0, !UPT ;  /* 0x0000000104047892 */ /* 0x000fc8000f8ec0ff */
[----:B------:R-:W-:-:S11]  /*0530*/  UISETP.NE.U32.AND UP3, UPT, UR4, 0x1, UPT ;  /* 0x000000010400788c */ /* 0x000fd6000bf65070 */
.L_x_8:
[----:B------:R-:W3:Y:S01]  /*0540*/  SHFL.IDX PT, R0, R46, RZ, 0x1f ;  /* 0x00001fff2e007589 */ /* 0x000ee200000e0000 */
[----:B------:R-:W-:Y:S02]  /*0550*/  UISETP.NE.AND UP5, UPT, UR19, 0x2, UPT ;  /* 0x000000021300788c */ /* 0x000fe4000bfa5270 */
[----:B------:R-:W-:Y:S02]  /*0560*/  UISETP.NE.AND UP0, UPT, UR19, 0x2, UPT ;  /* 0x000000021300788c */ /* 0x000fe4000bf05270 */
[----:B------:R-:W-:Y:S02]  /*0570*/  UISETP.NE.OR UP2, UPT, UR33, URZ, UP5 ;  /* 0x000000ff2100728c */ /* 0x000fe4000af45670 */
[----:B------:R-:W-:-:S04]  /*0580*/  USEL UR52, URZ, 0x1, UP0 ;  /* 0x00000001ff347887 */ /* 0x000fc80008000000 */
[----:B------:R-:W-:Y:S02]  /*0590*/  PLOP3.LUT P3, PT, P1, PT, UP2, 0xae, 0xea ;  /* 0x0000000000ea781c */ /* 0x000fe40000f6f52e */
[----:B---3--:R-:W-:-:S13]  /*05a0*/  ISETP.NE.AND P0, PT, R0, RZ, PT ;  /* 0x000000ff0000720c */ /* 0x008fda0003f05270 */
[----:B------:R-:W-:Y:S05]  /*05b0*/  @P0 BRA `(.L_x_9) ;  /* 0x00000004004c0947 */ /* 0x000fea0003800000 */
[----:B------:R-:W-:Y:S01]  /*05c0*/  ELECT P0, URZ, PT ;  /* 0x0000000000ff782f */ /* 0x000fe20003800000 */
[----:B------:R-:W-:-:S12]  /*05d0*/  BSSY.RECONVERGENT B0, `(.L_x_9) ;  /* 0x0000051000007945 */ /* 0x000fd80003800200 */
[----:B------:R-:W-:Y:S05]  /*05e0*/  @!P0 BRA `(.L_x_10) ;  /* 0x00000004003c8947 */ /* 0x000fea0003800000 */
[----:B------:R-:W3:Y:S01]  /*05f0*/  S2UR UR5, SR_CgaCtaId ;  /* 0x00000000000579c3 */ /* 0x000ee20000008800 */
[----:B------:R-:W-:Y:S01]  /*0600*/  UMOV UR4, 0x400 ;  /* 0x0000040000047882 */ /* 0x000fe20000000000 */
[----:B------:R-:W-:Y:S02]  /*0610*/  UMOV UR6, 0x1 ;  /* 0x0000000100067882 */ /* 0x000fe40000000000 */
[----:B------:R-:W-:-:S04]  /*0620*/  UIADD3 UR6, UPT, UPT, -UR6, 0x100000, URZ ;  /* 0x0010000006067890 */ /* 0x000fc8000fffe1ff */
[----:B------:R-:W-:Y:S02]  /*0630*/  USHF.L.U32 UR7, UR6, 0xb, URZ ;  /* 0x0000000b06077899 */ /* 0x000fe400080006ff */
[----:B------:R-:W-:Y:S02]  /*0640*/  USHF.L.U32 UR6, UR6, 0x1, URZ ;  /* 0x0000000106067899 */ /* 0x000fe400080006ff */
[----:B---3--:R-:W-:Y:S01]  /*0650*/  ULEA UR4, UR5, UR4, 0x18 ;  /* 0x0000000405047291 */ /* 0x008fe2000f8ec0ff */
[----:B------:R-:W3:Y:S11]  /*0660*/  FENCE.VIEW.ASYNC.S ;  /* 0x00000000000073c6 */ /* 0x000ef60000000000 */
[----:B---3--:R3:W4:Y:S01]  /*0670*/  SYNCS.EXCH.64 URZ, [UR4], UR6 ;  /* 0x0000000604ff75b2 */ /* 0x0087220008000100 */
[----:B------:R3:W1:Y:S01]  /*0680*/  SYNCS.EXCH.64 URZ, [UR4+0x118], UR6 ;  /* 0x0001180604ff75b2 */ /* 0x0006620008000100 */
        /* <DEDUP_REMOVED lines=67> */
[----:B------:R3:W1:Y:S02]  /*0ac0*/  SYNCS.EXCH.64 URZ, [UR4+0x228], UR6 ;  /* 0x0002280604ff75b2 */ /* 0x0006640008000100 */
[----:B---34-:R-:W-:Y:S01]  /*0ad0*/  NOP ;  /* 0x0000000000007918 */ /* 0x018fe20000000000 */
.L_x_10:
[----:B------:R-:W-:Y:S05]  /*0ae0*/  BSYNC.RECONVERGENT B0 ;  /* 0x0000000000007941 */ /* 0x000fea0003800200 */
.L_x_9:
[----:B------:R-:W3:Y:S01]  /*0af0*/  SHFL.IDX PT, R0, R46, RZ, 0x1f ;  /* 0x00001fff2e007589 */ /* 0x000ee200000e0000 */
[----:B------:R-:W-:Y:S01]  /*0b00*/  NOP ;  /* 0x0000000000007918 */ /* 0x000fe20000000000 */
[----:B---3--:R-:W-:-:S13]  /*0b10*/  ISETP.NE.AND P0, PT, R0, 0x1, PT ;  /* 0x000000010000780c */ /* 0x008fda0003f05270 */
[----:B------:R-:W-:Y:S05]  /*0b20*/  @P0 BRA `(.L_x_11) ;  /* 0x0000000000500947 */ /* 0x000fea0003800000 */
[----:B------:R-:W3:Y:S01]  /*0b30*/  S2UR UR5, SR_CgaCtaId ;  /* 0x00000000000579c3 */ /* 0x000ee20000008800 */
[----:B------:R-:W-:Y:S01]  /*0b40*/  UMOV UR4, 0x400 ;  /* 0x0000040000047882 */ /* 0x000fe20000000000 */
[----:B------:R-:W-:Y:S01]  /*0b50*/  UMOV UR8, 0x20 ;  /* 0x0000002000087882 */ /* 0x000fe20000000000 */
[----:B------:R-:W-:Y:S01]  /*0b60*/  UMOV UR6, 0x80 ;  /* 0x0000008000067882 */ /* 0x000fe20000000000 */
[----:B------:R-:W-:-:S04]  /*0b70*/  UIADD3 UR8, UPT, UPT, -UR8, 0x100000, URZ ;  /* 0x0010000008087890 */ /* 0x000fc8000fffe1ff */
[----:B------:R-:W-:Y:S02]  /*0b80*/  USHF.L.U32 UR9, UR8, 0xb, URZ ;  /* 0x0000000b08097899 */ /* 0x000fe400080006ff */
[----:B------:R-:W-:Y:S02]  /*0b90*/  USHF.L.U32 UR8, UR8, 0x1, URZ ;  /* 0x0000000108087899 */ /* 0x000fe400080006ff */
[----:B------:R-:W-:-:S04]  /*0ba0*/  UIADD3 UR6, UPT, UPT, -UR6, 0x100000, URZ ;  /* 0x0010000006067890 */ /* 0x000fc8000fffe1ff */
[----:B------:R-:W-:Y:S02]  /*0bb0*/  USHF.L.U32 UR7, UR6, 0xb, URZ ;  /* 0x0000000b06077899 */ /* 0x000fe400080006ff */
[----:B------:R-:W-:Y:S01]  /*0bc0*/  USHF.L.U32 UR6, UR6, 0x1, URZ ;  /* 0x0000000106067899 */ /* 0x000fe200080006ff */
[----:B------:R-:W-:Y:S01]  /*0bd0*/  ELECT P0, URZ, PT ;  /* 0x0000000000ff782f */ /* 0x000fe20003800000 */
[----:B---3--:R-:W-:Y:S01]  /*0be0*/  ULEA UR4, UR5, UR4, 0x18 ;  /* 0x0000000405047291 */ /* 0x008fe2000f8ec0ff */
[----:B------:R-:W3:Y:S11]  /*0bf0*/  FENCE.VIEW.ASYNC.S ;  /* 0x00000000000073c6 */ /* 0x000ef60000000000 */
[----:B---3--:R3:W4:Y:S01]  /*0c00*/  SYNCS.EXCH.64 URZ, [UR4+0x230], UR8 ;  /* 0x0002300804ff75b2 */ /* 0x0087220008000100 */
[----:B------:R3:W1:Y:S01]  /*0c10*/  SYNCS.EXCH.64 URZ, [UR4+0x248], UR6 ;  /* 0x0002480604ff75b2 */ /* 0x0006620008000100 */
[----:B------:R3:W1:Y:S01]  /*0c20*/  SYNCS.EXCH.64 URZ, [UR4+0x238], UR8 ;  /* 0x0002380804ff75b2 */ /* 0x0006620008000100 */
[----:B------:R3:W1:Y:S01]  /*0c30*/  SYNCS.EXCH.64 URZ, [UR4+0x250], UR6 ;  /* 0x0002500604ff75b2 */ /* 0x0006620008000100 */
[----:B------:R3:W1:Y:S01]  /*0c40*/  SYNCS.EXCH.64 URZ, [UR4+0x240], UR8 ;  /* 0x0002400804ff75b2 */ /* 0x0006620008000100 */
[----:B------:R3:W1:Y:S01]  /*0c50*/  SYNCS.EXCH.64 URZ, [UR4+0x258], UR6 ;  /* 0x0002580604ff75b2 */ /* 0x0006620008000100 */
[----:B------:R-:W-:Y:S01]  /*0c60*/  NOP ;  /* 0x0000000000007918 */ /* 0x000fe20000000000 */
.L_x_11:
[----:B------:R-:W2:Y:S01]  /*0c70*/  SHFL.IDX PT, R0, R46, RZ, 0x1f ;  /* 0x00001fff2e007589 */ /* 0x000ea200000e0000 */
[----:B------:R-:W-:Y:S01]  /*0c80*/  NOP ;  /* 0x0000000000007918 */ /* 0x000fe20000000000 */
[----:B--2---:R-:W-:-:S13]  /*0c90*/  ISETP.NE.AND P0, PT, R0, 0x3, PT ;  /* 0x000000030000780c */ /* 0x004fda0003f05270 */
[----:B------:R-:W-:Y:S05]  /*0ca0*/  @P0 BRA `(.L_x_12) ;  /* 0x0000000000300947 */ /* 0x000fea0003800000 */
[----:B------:R-:W2:Y:S01]  /*0cb0*/  S2UR UR5, SR_CgaCtaId ;  /* 0x00000000000579c3 */ /* 0x000ea20000008800 */
[----:B---3--:R-:W-:Y:S01]  /*0cc0*/  UMOV UR4, 0x400 ;  /* 0x0000040000047882 */ /* 0x008fe20000000000 */
[----:B------:R-:W-:Y:S01]  /*0cd0*/  UMOV UR6, 0x20 ;  /* 0x0000002000067882 */ /* 0x000fe20000000000 */
[----:B------:R-:W-:Y:S01]  /*0ce0*/  ELECT P0, URZ, PT ;  /* 0x0000000000ff782f */ /* 0x000fe20003800000 */
[----:B------:R-:W-:-:S04]  /*0cf0*/  UIADD3 UR6, UPT, UPT, -UR6, 0x100000, URZ ;  /* 0x0010000006067890 */ /* 0x000fc8000fffe1ff */
[----:B------:R-:W-:Y:S02]  /*0d00*/  USHF.L.U32 UR7, UR6, 0xb, URZ ;  /* 0x0000000b06077899 */ /* 0x000fe400080006ff */
[----:B------:R-:W-:Y:S02]  /*0d10*/  USHF.L.U32 UR6, UR6, 0x1, URZ ;  /* 0x0000000106067899 */ /* 0x000fe400080006ff */
[----:B--2---:R-:W-:Y:S01]  /*0d20*/  ULEA UR4, UR5, UR4, 0x18 ;  /* 0x0000000405047291 */ /* 0x004fe2000f8ec0ff */
[----:B------:R-:W2:Y:S11]  /*0d30*/  FENCE.VIEW.ASYNC.S ;  /* 0x00000000000073c6 */ /* 0x000eb60000000000 */
[----:B--2---:R2:W3:Y:S01]  /*0d40*/  SYNCS.EXCH.64 URZ, [UR4+0x260], UR6 ;  /* 0x0002600604ff75b2 */ /* 0x0044e20008000100 */
[----:B------:R2:W1:Y:S01]  /*0d50*/  SYNCS.EXCH.64 URZ, [UR4+0x268], UR6 ;  /* 0x0002680604ff75b2 */ /* 0x0004620008000100 */
[----:B------:R-:W-:Y:S01]  /*0d60*/  NOP ;  /* 0x0000000000007918 */ /* 0x000fe20000000000 */
.L_x_12:
[----:B------:R-:W4:Y:S01]  /*0d70*/  SHFL.IDX PT, R0, R46, RZ, 0x1f ;  /* 0x00001fff2e007589 */ /* 0x000f2200000e0000 */
[----:B------:R-:W-:Y:S01]  /*0d80*/  NOP ;  /* 0x0000000000007918 */ /* 0x000fe20000000000 */
[----:B----4-:R-:W-:-:S13]  /*0d90*/  ISETP.NE.AND P0, PT, R0, 0x4, PT ;  /* 0x000000040000780c */ /* 0x010fda0003f05270 */
[----:B------:R-:W-:Y:S05]  /*0da0*/  @P0 BRA `(.L_x_13) ;  /* 0x0000000000440947 */ /* 0x000fea0003800000 */
[----:B------:R-:W4:Y:S01]  /*0db0*/  S2UR UR5, SR_CgaCtaId ;  /* 0x00000000000579c3 */ /* 0x000f220000008800 */
[----:B--23--:R-:W-:Y:S01]  /*0dc0*/  UMOV UR4, 0x1e0 ;  /* 0x000001e000047882 */ /* 0x00cfe20000000000 */
[----:B------:R-:W-:Y:S01]  /*0dd0*/  UMOV UR6, 0x400 ;  /* 0x0000040000067882 */ /* 0x000fe20000000000 */
[----:B------:R-:W-:Y:S01]  /*0de0*/  USEL UR4, UR4, 0x1a0, UP3 ;  /* 0x000001a004047887 */ /* 0x000fe20009800000 */
[----:B------:R-:W-:Y:S01]  /*0df0*/  UMOV UR8, 0x1 ;  /* 0x0000000100087882 */ /* 0x000fe20000000000 */
[----:B------:R-:W-:Y:S01]  /*0e00*/  ELECT P0, URZ, PT ;  /* 0x0000000000ff782f */ /* 0x000fe20003800000 */
[----:B------:R-:W-:-:S04]  /*0e10*/  UIADD3 UR8, UPT, UPT, -UR8, 0x100000, URZ ;  /* 0x0010000008087890 */ /* 0x000fc8000fffe1ff */
[----:B------:R-:W-:Y:S02]  /*0e20*/  USHF.L.U32 UR9, UR8, 0xb, URZ ;  /* 0x0000000b08097899 */ /* 0x000fe400080006ff */
[----:B------:R-:W-:Y:S02]  /*0e30*/  USHF.L.U32 UR8, UR8, 0x1, URZ ;  /* 0x0000000108087899 */ /* 0x000fe400080006ff */
[----:B----4-:R-:W-:Y:S02]  /*0e40*/  ULEA UR6, UR5, UR6, 0x18 ;  /* 0x0000000605067291 */ /* 0x010fe4000f8ec0ff */
[----:B------:R-:W-:-:S04]  /*0e50*/  UIADD3 UR4, UPT, UPT, -UR4, 0x100000, URZ ;  /* 0x0010000004047890 */ /* 0x000fc8000fffe1ff */
[----:B------:R-:W-:Y:S02]  /*0e60*/  USHF.L.U32 UR5, UR4, 0xb, URZ ;  /* 0x0000000b04057899 */ /* 0x000fe400080006ff */
[----:B------:R-:W-:Y:S01]  /*0e70*/  USHF.L.U32 UR4, UR4, 0x1, URZ ;  /* 0x0000000104047899 */ /* 0x000fe200080006ff */
[----:B------:R-:W2:Y:S03]  /*0e80*/  FENCE.VIEW.ASYNC.S ;  /* 0x00000000000073c6 */ /* 0x000ea60000000000 */
[----:B--2---:R4:W2:Y:S08]  /*0e90*/  SYNCS.EXCH.64 URZ, [UR6+0x270], UR8 ;  /* 0x0002700806ff75b2 */ /* 0x0048b00008000100 */
[----:B------:R4:W3:Y:S02]  /*0ea0*/  SYNCS.EXCH.64 URZ, [UR6+0x278], UR4 ;  /* 0x0002780406ff75b2 */ /* 0x0008e40008000100 */
[----:B----4-:R-:W-:Y:S01]  /*0eb0*/  NOP ;  /* 0x0000000000007918 */ /* 0x010fe20000000000 */
.L_x_13:
[----:B------:R-:W4:Y:S01]  /*0ec0*/  SHFL.IDX PT, R0, R46, RZ, 0x1f ;  /* 0x00001fff2e007589 */ /* 0x000f2200000e0000 */
[----:B------:R-:W-:Y:S01]  /*0ed0*/  ISETP.NE.OR P1, PT, RZ, UR19, !P1 ;  /* 0x00000013ff007c0c */ /* 0x000fe2000cf25670 */
[----:B------:R-:W-:Y:S01]  /*0ee0*/  NOP ;  /* 0x0000000000007918 */ /* 0x000fe20000000000 */
[----:B----4-:R-:W-:-:S13]  /*0ef0*/  ISETP.NE.AND P0, PT, R0, 0x5, PT ;  /* 0x000000050000780c */ /* 0x010fda0003f05270 */
[----:B------:R-:W-:Y:S05]  /*0f00*/  @P0 BRA `(.L_x_14) ;  /* 0x0000000000480947 */ /* 0x000fea0003800000 */
[----:B------:R-:W4:Y:S01]  /*0f10*/  S2UR UR5, SR_CgaCtaId ;  /* 0x00000000000579c3 */ /* 0x000f220000008800 */
[----:B--23--:R-:W-:Y:S01]  /*0f20*/  UMOV UR4, 0x400 ;  /* 0x0000040000047882 */ /* 0x00cfe20000000000 */
        /* <DEDUP_REMOVED lines=9> */
[----:B----4-:R-:W-:Y:S01]  /*0fc0*/  ULEA UR4, UR5, UR4, 0x18 ;  /* 0x0000000405047291 */ /* 0x010fe2000f8ec0ff */
[----:B------:R-:W2:Y:S11]  /*0fd0*/  FENCE.VIEW.ASYNC.S ;  /* 0x00000000000073c6 */ /* 0x000eb60000000000 */
[----:B--2---:R4:W2:Y:S01]  /*0fe0*/  SYNCS.EXCH.64 URZ, [UR4+0x280], UR6 ;  /* 0x0002800604ff75b2 */ /* 0x0048a20008000100 */
[----:B------:R4:W3:Y:S01]  /*0ff0*/  SYNCS.EXCH.64 URZ, [UR4+0x290], UR8 ;  /* 0x0002900804ff75b2 */ /* 0x0008e20008000100 */
[----:B------:R4:W1:Y:S01]  /*1000*/  SYNCS.EXCH.64 URZ, [UR4+0x288], UR6 ;  /* 0x0002880604ff75b2 */ /* 0x0008620008000100 */
[----:B------:R4:W1:Y:S02]  /*1010*/  SYNCS.EXCH.64 URZ, [UR4+0x298], UR8 ;  /* 0x0002980804ff75b2 */ /* 0x0008640008000100 */
[----:B----4-:R-:W-:Y:S01]  /*1020*/  NOP ;  /* 0x0000000000007918 */ /* 0x010fe20000000000 */
.L_x_14:
[----:B--23--:R-:W2:Y:S01]  /*1030*/  S2UR UR7, SR_CgaCtaId ;  /* 0x00000000000779c3 */ /* 0x00cea20000008800 */
[----:B------:R-:W-:Y:S01]  /*1040*/  VOTEU.ALL UP0, P1 ;  /* 0x0000000000ff7886 */ /* 0x000fe20000800000 */
[----:B------:R-:W-:Y:S01]  /*1050*/  UMOV UR4, 0x20 ;  /* 0x0000002000047882 */ /* 0x000fe20000000000 */
[----:B------:R-:W-:Y:S01]  /*1060*/  NOP ;  /* 0x0000000000007918 */ /* 0x000fe20000000000 */
[----:B------:R-:W-:Y:S01]  /*1070*/  LOP3.LUT R3, R56, 0x1f, RZ, 0xc0, !PT ;  /* 0x0000001f38037812 */ /* 0x000fe200078ec0ff */
[----:B------:R-:W-:Y:S01]  /*1080*/  UISETP.NE.AND UP4, UPT, UR19, URZ, UPT ;  /* 0x000000ff1300728c */ /* 0x000fe2000bf85270 */
[----:B------:R-:W-:Y:S01]  /*1090*/  @!UP0 UMOV UR6, 0x400 ;  /* 0x0000040000068882 */ /* 0x000fe20000000000 */
[----:B------:R-:W-:-:S04]  /*10a0*/  @!UP0 UIADD3 UR4, UPT, UPT, -UR4, 0x100000, URZ ;  /* 0x0010000004048890 */ /* 0x000fc8000fffe1ff */
[----:B------:R-:W-:Y:S02]  /*10b0*/  @!UP0 USHF.L.U32 UR5, UR4, 0xb, URZ ;  /* 0x0000000b04058899 */ /* 0x000fe400080006ff */
[----:B------:R-:W-:Y:S02]  /*10c0*/  @!UP0 USHF.L.U32 UR4, UR4, 0x1, URZ ;  /* 0x0000000104048899 */ /* 0x000fe400080006ff */
[----:B--2---:R-:W-:Y:S01]  /*10d0*/  @!UP0 ULEA UR6, UR7, UR6, 0x18 ;  /* 0x0000000607068291 */ /* 0x004fe2000f8ec0ff */
[----:B------:R-:W2:Y:S01]  /*10e0*/  LDCU UR7, c[0x0][0x36c] ;  /* 0x00006d80ff0777ac */ /* 0x000ea20008000800 */
[----:B------:R-:W-:Y:S01]  /*10f0*/  VOTEU.ALL UP0, P1 ;  /* 0x0000000000ff7886 */ /* 0x000fe20000800000 */
[----:B------:R-:W3:Y:S09]  /*1100*/  FENCE.VIEW.ASYNC.S ;  /* 0x00000000000073c6 */ /* 0x000ef20000000000 */
[----:B---3--:R3:W4:Y:S01]  /*1110*/  @!UP0 SYNCS.EXCH.64 URZ, [UR6+0x2a0], UR4 ;  /* 0x0002a00406ff85b2 */ /* 0x0087220008000100 */
[----:B--2---:R-:W-:-:S09]  /*1120*/  UISETP.EQ.U32.AND UP6, UPT, UR7, 0x1, UPT ;  /* 0x000000010700788c */ /* 0x004fd2000bfc2070 */
[----:B---3--:R-:W-:Y:S05]  /*1130*/  BRA.U !UP6, `(.L_x_15) ;  /* 0x000000010e087547 */ /* 0x008fea000b800000 */
[----:B-1--4-:R-:W-:Y:S01]  /*1140*/  UCGABAR_ARV ;  /* 0x00000000000079c7 */ /* 0x012fe20008000000 */
[----:B------:R-:W-:Y:S05]  /*1150*/  BRA `(.L_x_16) ;  /* 0x0000000000047947 */ /* 0x000fea0003800000 */
.L_x_15:
[----:B-1--4-:R-:W-:Y:S01]  /*1160*/  NOP ;  /* 0x0000000000007918 */ /* 0x012fe20000000000 */
.L_x_16:
[----:B------:R-:W1:Y:S01]  /*1170*/  S2UR UR22, SR_CTAID.X ;  /* 0x00000000001679c3 */ /* 0x000e620000002500 */
[----:B------:R-:W-:-:S05]  /*1180*/  CS2R.32 R51, SR_CgaSize ;  /* 0x0000000000337805 */ /* 0x000fca0000008a00 */
[----:B------:R-:W-:-:S05]  /*1190*/  IMAD R51, R51, -0xa0, RZ ;  /* 0xffffff6033337824 */ /* 0x000fca00078e02ff */
[----:B------:R-:W-:-:S14]  /*11a0*/  R2UR UR5, R51 ;  /* 0x00000000330572ca */ /* 0x000fdc00000e0000 */
[----:B------:R-:W2:Y:S01]  /*11b0*/  LDCU UR5, c[0x0][UR5+0x2b0] ;  /* 0x00005600050577ac */ /* 0x000ea20008000800 */
[----:B------:R-:W-:-:S05]  /*11c0*/  CS2R.32 R51, SR_CgaSize ;  /* 0x0000000000337805 */ /* 0x000fca0000008a00 */
[----:B------:R-:W-:-:S05]  /*11d0*/  IMAD R51, R51, -0xa0, RZ ;  /* 0xffffff6033337824 */ /* 0x000fca00078e02ff */
[----:B------:R-:W-:-:S14]  /*11e0*/  R2UR UR4, R51 ;  /* 0x00000000330472ca */ /* 0x000fdc00000e0000 */
[----:B------:R-:W3:Y:S01]  /*11f0*/  LDCU UR4, c[0x0][UR4+0x2b4] ;  /* 0x00005680040477ac */ /* 0x000ee20008000800 */
[----:B------:R-:W4:Y:S01]  /*1200*/  S2UR UR18, SR_CTAID.Y ;  /* 0x00000000001279c3 */ /* 0x000f220000002600 */
[----:B------:R-:W-:-:S05]  /*1210*/  CS2R.32 R51, SR_CgaSize ;  /* 0x0000000000337805 */ /* 0x000fca0000008a00 */
[----:B------:R-:W-:-:S05]  /*1220*/  IMAD R51, R51, -0xa0, RZ ;  /* 0xffffff6033337824 */ /* 0x000fca00078e02ff */
[----:B------:R-:W-:-:S14]  /*1230*/  R2UR UR7, R51 ;  /* 0x00000000330772ca */ /* 0x000fdc00000e0000 */
[----:B------:R-:W3:Y:S01]  /*1240*/  LDCU UR7, c[0x0][UR7+0x2a0] ;  /* 0x00005400070777ac */ /* 0x000ee20008000800 */
[----:B------:R-:W-:-:S05]  /*1250*/  CS2R.32 R51, SR_CgaSize ;  /* 0x0000000000337805 */ /* 0x000fca0000008a00 */
[----:B------:R-:W-:-:S05]  /*1260*/  IMAD R51, R51, -0xa0, RZ ;  /* 0xffffff6033337824 */ /* 0x000fca00078e02ff */
[----:B------:R-:W-:-:S14]  /*1270*/  R2UR UR8, R51 ;  /* 0x00000000330872ca */ /* 0x000fdc00000e0000 */
[----:B------:R-:W3:Y:S01]  /*1280*/  LDCU UR8, c[0x0][UR8+0x2a4] ;  /* 0x00005480080877ac */ /* 0x000ee20008000800 */
[----:B------:R-:W3:Y:S01]  /*1290*/  LDCU UR21, c[0x0][0xc24] ;  /* 0x00018480ff1577ac */ /* 0x000ee20008000800 */
[----:B------:R-:W3:Y:S01]  /*12a0*/  LDCU UR39, c[0x0][0xc24] ;  /* 0x00018480ff2777ac */ /* 0x000ee20008000800 */
[----:B-1----:R-:W-:Y:S01]  /*12b0*/  I2FP.F32.U32 R2, UR22 ;  /* 0x0000001600027c45 */ /* 0x002fe20008201000 */
[----:B------:R-:W1:Y:S04]  /*12c0*/  LDCU UR24, c[0x0][0xc30] ;  /* 0x00018600ff1877ac */ /* 0x000e680008000800 */
[----:B--2---:R-:W-:Y:S01]  /*12d0*/  FMUL R2, R2, UR5 ;  /* 0x0000000502027c20 */ /* 0x004fe20008400000 */
[----:B----4-:R-:W-:-:S05]  /*12e0*/  I2FP.F32.U32 R0, UR18 ;  /* 0x0000001200007c45 */ /* 0x010fca0008201000 */
[----:B------:R-:W2:Y:S01]  /*12f0*/  F2I.U32.TRUNC.NTZ R2, R2 ;  /* 0x0000000200027305 */ /* 0x000ea2000020f000 */
[----:B---3--:R-:W-:-:S07]  /*1300*/  FMUL R0, R0, UR4 ;  /* 0x0000000400007c20 */ /* 0x008fce0008400000 */
[----:B------:R-:W3:Y:S01]  /*1310*/  F2I.U32.TRUNC.NTZ R0, R0 ;  /* 0x0000000000007305 */ /* 0x000ee2000020f000 */
[----:B--2---:R-:W-:Y:S02]  /*1320*/  R2UR UR4, R2 ;  /* 0x00000000020472ca */ /* 0x004fe400000e0000 */
[----:B------:R-:W-:Y:S02]  /*1330*/  PRMT R2, RZ, 0x7610, R2 ;  /* 0x00007610ff027816 */ /* 0x000fe40000000002 */
[----:B---3--:R-:W-:Y:S02]  /*1340*/  R2UR UR6, R0 ;  /* 0x00000000000672ca */ /* 0x008fe400000e0000 */
[----:B------:R-:W-:-:S07]  /*1350*/  PRMT R0, RZ, 0x7610, R0 ;  /* 0x00007610ff007816 */ /* 0x000fce0000000000 */
[----:B------:R-:W-:-:S04]  /*1360*/  UIADD3 UR5, UPT, UPT, -UR4, URZ, URZ ;  /* 0x000000ff04057290 */ /* 0x000fc8000fffe1ff */
[----:B------:R-:W-:Y:S02]  /*1370*/  UIMAD UR5, UR7, UR5, UR22 ;  /* 0x00000005070572a4 */ /* 0x000fe4000f8e0216 */
[----:B------:R-:W-:-:S04]  /*1380*/  UIADD3 UR4, UPT, UPT, -UR6, URZ, URZ ;  /* 0x000000ff06047290 */ /* 0x000fc8000fffe1ff */
[----:B------:R-:W-:Y:S01]  /*1390*/  IMAD.U32 R51, RZ, RZ, UR5 ;  /* 0x00000005ff337e24 */ /* 0x000fe2000f8e00ff */
[----:B------:R-:W-:-:S06]  /*13a0*/  UIMAD UR4, UR8, UR4, UR18 ;  /* 0x00000004080472a4 */ /* 0x000fcc000f8e0212 */
[----:B------:R-:W-:Y:S01]  /*13b0*/  IMAD.U32 R50, RZ, RZ, UR4 ;  /* 0x00000004ff327e24 */ /* 0x000fe2000f8e00ff */
[----:B-1----:R-:W-:Y:S06]  /*13c0*/  BRA.U UP4, `(.L_x_17) ;  /* 0x0000000104307547 */ /* 0x002fec000b800000 */
[----:B------:R-:W-:Y:S01]  /*13d0*/  R2UR UR5, R50 ;  /* 0x00000000320572ca */ /* 0x000fe200000e0000 */
[----:B------:R-:W-:Y:S01]  /*13e0*/  UMOV UR7, 0x3 ;  /* 0x0000000300077882 */ /* 0x000fe20000000000 */
[----:B------:R-:W-:-:S11]  /*13f0*/  R2UR UR4, R51 ;  /* 0x00000000330472ca */ /* 0x000fd600000e0000 */
[----:B------:R-:W-:-:S04]  /*1400*/  UISETP.NE.AND UP0, UPT, UR5, URZ, UPT ;  /* 0x000000ff0500728c */ /* 0x000fc8000bf05270 */
[----:B------:R-:W-:Y:S02]  /*1410*/  UISETP.LT.U32.OR UP0, UPT, UR4, 0x2, !UP0 ;  /* 0x000000020400788c */ /* 0x000fe4000c701470 */
[----:B------:R-:W-:Y:S02]  /*1420*/  ULOP3.LUT UR4, UR4, 0xfffffffe, URZ, 0xc0, !UPT ;  /* 0xfffffffe04047892 */ /* 0x000fe4000f8ec0ff */
[----:B------:R-:W-:Y:S02]  /*1430*/  USEL UR6, URZ, 0x1, !UP0 ;  /* 0x00000001ff067887 */ /* 0x000fe4000c000000 */
[----:B------:R-:W-:Y:S02]  /*1440*/  USEL UR5, URZ, 0x2, !UP0 ;  /* 0x00000002ff057887 */ /* 0x000fe4000c000000 */
[----:B------:R-:W-:Y:S02]  /*1450*/  USHF.L.U32 UR4, UR7, UR4, URZ ;  /* 0x0000000407047299 */ /* 0x000fe400080006ff */
[----:B------:R-:W-:-:S04]  /*1460*/  UIADD3 UR5, UPT, UPT, UR6, UR5, URZ ;  /* 0x0000000506057290 */ /* 0x000fc8000fffe0ff */
[----:B------:R-:W-:Y:S02]  /*1470*/  IMAD.U32 R0, RZ, RZ, UR4 ;  /* 0x00000004ff007e24 */ /* 0x000fe4000f8e00ff */
[----:B------:R-:W-:-:S07]  /*1480*/  IMAD.U32 R2, RZ, RZ, UR5 ;  /* 0x00000005ff027e24 */ /* 0x000fce000f8e00ff */
.L_x_17:
[----:B------:R-:W1:Y:S01]  /*1490*/  S2UR UR50, SR_CTAID.Z ;  /* 0x00000000003279c3 */ /* 0x000e620000002700 */
[----:B------:R-:W-:Y:S01]  /*14a0*/  UISETP.GE.AND UP0, UPT, UR21, 0x1, UPT ;  /* 0x000000011500788c */ /* 0x000fe2000bf06270 */
[----:B------:R-:W-:-:S08]  /*14b0*/  UMOV UR20, UR22 ;  /* 0x0000001600147c82 */ /* 0x000fd00008000000 */
[----:B------:R-:W-:Y:S05]  /*14c0*/  BRA.U !UP0, `(.L_x_18) ;  /* 0x0000000108d47547 */ /* 0x000fea000b800000 */
[----:B------:R-:W2:Y:S01]  /*14d0*/  LDCU.128 UR12, c[0x0][0xc10] ;  /* 0x00018200ff0c77ac */ /* 0x000ea20008000c00 */
[----:B------:R-:W3:Y:S01]  /*14e0*/  LDCU UR23, c[0x0][0xc0c] ;  /* 0x00018180ff1777ac */ /* 0x000ee20008000800 */
[----:B------:R-:W4:Y:S01]  /*14f0*/  LDCU UR6, c[0x0][0x370] ;  /* 0x00006e00ff0677ac */ /* 0x000f220008000800 */
[----:B------:R-:W1:Y:S01]  /*1500*/  LDCU UR7, c[0x0][0x374] ;  /* 0x00006e80ff0777ac */ /* 0x000e620008000800 */
[----:B------:R-:W1:Y:S01]  /*1510*/  LDCU UR20, c[0x0][0xc20] ;  /* 0x00018400ff1477ac */ /* 0x000e620008000800 */
[----:B--2---:R-:W-:Y:S02]  /*1520*/  UIMAD.WIDE.U32 UR4, UR22, UR12, URZ ;  /* 0x0000000c160472a5 */ /* 0x004fe4000f8e00ff */
[----:B---3--:R-:W-:Y:S01]  /*1530*/  UISETP.NE.AND UP0, UPT, UR23, 0x1, UPT ;  /* 0x000000011700788c */ /* 0x008fe2000bf05270 */
[----:B------:R-:W2:Y:S01]  /*1540*/  LDCU.64 UR8, c[0x0][0xc28] ;  /* 0x00018500ff0877ac */ /* 0x000ea20008000a00 */
[----:B----4-:R-:W-:-:S03]  /*1550*/  UIMAD.WIDE.U32 UR10, UR6, UR12, URZ ;  /* 0x0000000c060a72a5 */ /* 0x010fc6000f8e00ff */
[----:B------:R-:W-:Y:S01]  /*1560*/  UMOV UR4, UR5 ;  /* 0x0000000500047c82 */ /* 0x000fe20008000000 */
[----:B------:R-:W-:Y:S02]  /*1570*/  UISETP.NE.AND UP2, UPT, UR21, 0x1, UPT ;  /* 0x000000011500788c */ /* 0x000fe4000bf45270 */
[----:B------:R-:W-:Y:S01]  /*1580*/  USHF.R.U32.HI UR4, URZ, UR13, UR4 ;  /* 0x0000000dff047299 */ /* 0x000fe20008011604 */
[----:B------:R-:W-:Y:S01]  /*1590*/  UMOV UR10, UR11 ;  /* 0x0000000b000a7c82 */ /* 0x000fe20008000000 */
[----:B------:R-:W-:Y:S02]  /*15a0*/  UIMAD.WIDE.U32 UR16, UR18, UR15, URZ ;  /* 0x0000000f121072a5 */ /* 0x000fe4000f8e00ff */
[----:B------:R-:W-:Y:S02]  /*15b0*/  USEL UR5, UR22, UR4, !UP0 ;  /* 0x0000000416057287 */ /* 0x000fe4000c000000 */
[----:B------:R-:W-:Y:S02]  /*15c0*/  @UP0 USHF.R.U32.HI UR6, URZ, UR13, UR10 ;  /* 0x0000000dff060299 */ /* 0x000fe4000801160a */
[----:B------:R-:W-:-:S02]  /*15d0*/  UISETP.NE.AND UP0, UPT, UR14, 0x1, UPT ;  /* 0x000000010e00788c */ /* 0x000fc4000bf05270 */
[----:B-1----:R-:W-:Y:S02]  /*15e0*/  UIMAD.WIDE.U32 UR10, UR7, UR15, URZ ;  /* 0x0000000f070a72a5 */ /* 0x002fe4000f8e00ff */
[----:B--2---:R-:W-:Y:S01]  /*15f0*/  UIMAD.WIDE.U32 UR12, UR6, UR8, URZ ;  /* 0x00000008060c72a5 */ /* 0x004fe2000f8e00ff */
[----:B------:R-:W-:Y:S02]  /*1600*/  UMOV UR4, UR17 ;  /* 0x0000001100047c82 */ /* 0x000fe40008000000 */
[----:B------:R-:W-:Y:S02]  /*1610*/  USHF.R.U32.HI UR4, URZ, UR20, UR4 ;  /* 0x00000014ff047299 */ /* 0x000fe40008011604 */
[----:B------:R-:W-:Y:S02]  /*1620*/  UMOV UR10, UR11 ;  /* 0x0000000b000a7c82 */ /* 0x000fe40008000000 */
[----:B------:R-:W-:Y:S01]  /*1630*/  UMOV UR12, UR13 ;  /* 0x0000000d000c7c82 */ /* 0x000fe20008000000 */
[----:B------:R-:W-:-:S02]  /*1640*/  @UP0 USHF.R.U32.HI UR7, URZ, UR20, UR10 ;  /* 0x00000014ff070299 */ /* 0x000fc4000801160a */
[----:B------:R-:W-:Y:S02]  /*1650*/  USEL UR4, UR18, UR4, !UP0 ;  /* 0x0000000412047287 */ /* 0x000fe4000c000000 */
[----:B------:R-:W-:Y:S02]  /*1660*/  UIMAD.WIDE.U32 UR10, UR7, UR8, URZ ;  /* 0x00000008070a72a5 */ /* 0x000fe4000f8e00ff */
[----:B------:R-:W-:Y:S02]  /*1670*/  @UP2 USHF.R.U32.HI UR6, URZ, UR9, UR12 ;  /* 0x00000009ff062299 */ /* 0x000fe4000801160c */
[----:B------:R-:W-:Y:S02]  /*1680*/  UIMAD.WIDE.U32 UR12, UR4, UR8, URZ ;  /* 0x00000008040c72a5 */ /* 0x000fe4000f8e00ff */
[----:B------:R-:W-:Y:S01]  /*1690*/  UIADD3 UR20, UPT, UPT, -UR5, URZ, URZ ;  /* 0x000000ff05147290 */ /* 0x000fe2000fffe1ff */
[----:B------:R-:W-:Y:S02]  /*16a0*/  UMOV UR10, UR11 ;  /* 0x0000000b000a7c82 */ /* 0x000fe40008000000 */
[----:B------:R-:W-:-:S02]  /*16b0*/  @UP2 USHF.R.U32.HI UR7, URZ, UR9, UR10 ;  /* 0x00000009ff072299 */ /* 0x000fc4000801160a */
[----:B------:R-:W-:Y:S02]  /*16c0*/  UIMAD UR10, UR6, UR21, URZ ;  /* 0x00000015060a72a4 */ /* 0x000fe4000f8e02ff */
[----:B------:R-:W-:Y:S02]  /*16d0*/  UIMAD UR7, UR7, UR21, URZ ;  /* 0x00000015070772a4 */ /* 0x000fe4000f8e02ff */
[----:B------:R-:W-:Y:S02]  /*16e0*/  UIMAD UR20, UR23, UR20, UR22 ;  /* 0x00000014171472a4 */ /* 0x000fe4000f8e0216 */
[----:B------:R-:W-:-:S03]  /*16f0*/  UISETP.GE.AND UP0, UPT, UR4, UR7, UPT ;  /* 0x000000070400728c */ /* 0x000fc6000bf06270 */
[----:B------:R-:W-:Y:S01]  /*1700*/  UMOV UR7, UR13 ;  /* 0x0000000d00077c82 */ /* 0x000fe20008000000 */
[----:B------:R-:W-:Y:S02]  /*1710*/  UISETP.GE.OR UP0, UPT, UR5, UR10, UP0 ;  /* 0x0000000a0500728c */ /* 0x000fe40008706670 */
[----:B------:R-:W-:Y:S02]  /*1720*/  UIMAD.WIDE.U32 UR10, UR5, UR8, URZ ;  /* 0x00000008050a72a5 */ /* 0x000fe4000f8e00ff */
[----:B------:R-:W-:Y:S02]  /*1730*/  USHF.R.U32.HI UR7, URZ, UR9, UR7 ;  /* 0x00000009ff077299 */ /* 0x000fe40008011607 */
[----:B------:R-:W-:Y:S02]  /*1740*/  UIADD3 UR10, UPT, UPT, -UR4, URZ, URZ ;  /* 0x000000ff040a7290 */ /* 0x000fe4000fffe1ff */
[----:B------:R-:W-:Y:S02]  /*1750*/  USEL UR7, UR4, UR7, !UP2 ;  /* 0x0000000704077287 */ /* 0x000fe4000d000000 */
[----:B------:R-:W-:Y:S01]  /*1760*/  UIMAD UR10, UR14, UR10, UR18 ;  /* 0x0000000a0e0a72a4 */ /* 0x000fe2000f8e0212 */
[----:B------:R-:W-:-:S02]  /*1770*/  @!UP0 UMOV UR8, UR11 ;  /* 0x0000000b00088c82 */ /* 0x000fc40008000000 */
[----:B------:R-:W-:Y:S02]  /*1780*/  @!UP0 USHF.R.U32.HI UR8, URZ, UR9, UR8 ;  /* 0x00000009ff088299 */ /* 0x000fe40008011608 */
[----:B------:R-:W-:Y:S02]  /*1790*/  UIADD3 UR9, UPT, UPT, -UR7, URZ, URZ ;  /* 0x000000ff07097290 */ /* 0x000fe4000fffe1ff */
[----:B------:R-:W-:Y:S02]  /*17a0*/  @!UP0 USEL UR8, UR5, UR8, !UP2 ;  /* 0x0000000805088287 */ /* 0x000fe4000d000000 */
[----:B------:R-:W-:Y:S02]  /*17b0*/  UIMAD UR9, UR21, UR9, UR4 ;  /* 0x00000009150972a4 */ /* 0x000fe4000f8e0204 */
[----:B------:R-:W-:Y:S02]  /*17c0*/  @!UP0 UIADD3 UR7, UPT, UPT, UR7, -UR8, URZ ;  /* 0x8000000807078290 */ /* 0x000fe4000fffe0ff */
[----:B------:R-:W-:-:S02]  /*17d0*/  @!UP0 UIMAD UR6, UR9, UR6, UR8 ;  /* 0x00000006090682a4 */ /* 0x000fc4000f8e0208 */
[----:B------:R-:W-:-:S04]  /*17e0*/  @!UP0 UIMAD UR4, UR7, UR21, UR5 ;  /* 0x00000015070482a4 */ /* 0x000fc8000f8e0205 */
[----:B------:R-:W-:Y:S01]  /*17f0*/  UIMAD UR18, UR4, UR14, UR10 ;  /* 0x0000000e041272a4 */ /* 0x000fe2000f8e020a */
[----:B------:R-:W-:Y:S02]  /*1800*/  @!UP0 UMOV UR5, UR6 ;  /* 0x0000000600058c82 */ /* 0x000fe40008000000 */
[----:B------:R-:W-:-:S12]  /*1810*/  UIMAD UR20, UR5, UR23, UR20 ;  /* 0x00000017051472a4 */ /* 0x000fd8000f8e0214 */
.L_x_18:
[----:B------:R-:W-:-:S09]  /*1820*/  UISETP.NE.AND UP0, UPT, UR24, 0x1, UPT ;  /* 0x000000011800788c */ /* 0x000fd2000bf05270 */
[----:B------:R-:W-:Y:S05]  /*1830*/  BRA.U UP0, `(.L_x_19) ;  /* 0x0000000100407547 */ /* 0x000fea000b800000 */
[----:B------:R-:W2:Y:S01]  /*1840*/  LDCU.128 UR8, c[0x0][0xc10] ;  /* 0x00018200ff0877ac */ /* 0x000ea20008000c00 */
[----:B------:R-:W3:Y:S01]  /*1850*/  LDCU UR12, c[0x0][0xc0c] ;  /* 0x00018180ff0c77ac */ /* 0x000ee20008000800 */
[----:B------:R-:W4:Y:S01]  /*1860*/  LDCU UR13, c[0x0][0xc20] ;  /* 0x00018400ff0d77ac */ /* 0x000f220008000800 */
[----:B--2---:R-:W-:Y:S02]  /*1870*/  UIMAD.WIDE.U32 UR4, UR20, UR8, URZ ;  /* 0x00000008140472a5 */ /* 0x004fe4000f8e00ff */
[----:B------:R-:W-:Y:S02]  /*1880*/  UIMAD.WIDE.U32 UR6, UR18, UR11, URZ ;  /* 0x0000000b120672a5 */ /* 0x000fe4000f8e00ff */
[----:B---3--:R-:W-:Y:S02]  /*1890*/  UISETP.NE.AND UP0, UPT, UR12, 0x1, UPT ;  /* 0x000000010c00788c */ /* 0x008fe4000bf05270 */
[----:B------:R-:W-:-:S03]  /*18a0*/  USHF.R.U32.HI UR5, URZ, UR9, UR5 ;  /* 0x00000009ff057299 */ /* 0x000fc60008011605 */
[----:B------:R-:W-:Y:S01]  /*18b0*/  UMOV UR4, UR7 ;  /* 0x0000000700047c82 */ /* 0x000fe20008000000 */
[----:B------:R-:W-:Y:S02]  /*18c0*/  USEL UR5, UR20, UR5, !UP0 ;  /* 0x0000000514057287 */ /* 0x000fe4000c000000 */
[----:B------:R-:W-:Y:S02]  /*18d0*/  UISETP.NE.AND UP0, UPT, UR10, 0x1, UPT ;  /* 0x000000010a00788c */ /* 0x000fe4000bf05270 */
[----:B----4-:R-:W-:-:S04]  /*18e0*/  USHF.R.U32.HI UR4, URZ, UR13, UR4 ;  /* 0x0000000dff047299 */ /* 0x010fc80008011604 */
[----:B------:R-:W-:-:S04]  /*18f0*/  USEL UR4, UR18, UR4, !UP0 ;  /* 0x0000000412047287 */ /* 0x000fc8000c000000 */
[----:B------:R-:W-:Y:S02]  /*1900*/  UIADD3 UR6, UPT, UPT, -UR4, UR5, URZ ;  /* 0x0000000504067290 */ /* 0x000fe4000fffe1ff */
[----:B------:R-:W-:Y:S02]  /*1910*/  UIADD3 UR4, UPT, UPT, UR4, -UR5, URZ ;  /* 0x8000000504047290 */ /* 0x000fe4000fffe0ff */
[----:B------:R-:W-:Y:S02]  /*1920*/  UIMAD UR18, UR6, UR10, UR18 ;  /* 0x0000000a061272a4 */ /* 0x000fe4000f8e0212 */
[----:B------:R-:W-:-:S12]  /*1930*/  UIMAD UR20, UR4, UR12, UR20 ;  /* 0x0000000c041472a4 */ /* 0x000fd8000f8e0214 */
.L_x_19:
[----:B------:R-:W-:Y:S05]  /*1940*/  BRA.U !UP6, `(.L_x_20) ;  /* 0x000000010e0c7547 */ /* 0x000fea000b800000 */
[----:B------:R-:W-:Y:S01]  /*1950*/  UCGABAR_WAIT ;  /* 0x0000000000007dc7 */ /* 0x000fe20008000000 */
[----:B------:R-:W-:Y:S01]  /*1960*/  CCTL.IVALL ;  /* 0x00000000ff00798f */ /* 0x000fe20002000000 */
[----:B------:R-:W-:Y:S05]  /*1970*/  BRA `(.L_x_21) ;  /* 0x0000000000047947 */ /* 0x000fea0003800000 */
.L_x_20:
[----:B------:R-:W-:Y:S06]  /*1980*/  BAR.SYNC.DEFER_BLOCKING 0x0 ;  /* 0x0000000000007b1d */ /* 0x000fec0000010000 */
.L_x_21:
[----:B------:R-:W-:Y:S05]  /*1990*/  BRA.U UP5, `(.L_x_22) ;  /* 0x0000003105687547 */ /* 0x000fea000b800000 */
[----:B------:R-:W2:Y:S01]  /*19a0*/  LDCU UR7, c[0x0][0x394] ;  /* 0x00007280ff0777ac */ /* 0x000ea20008000800 */
[----:B------:R-:W-:Y:S01]  /*19b0*/  PLOP3.LUT P1, PT, PT, PT, UP3, 0x80, 0x8 ;  /* 0x000000000008781c */ /* 0x000fe20003f2f038 */
[----:B------:R-:W-:Y:S01]  /*19c0*/  IMAD.MOV.U32 R2, RZ, RZ, RZ ;  /* 0x000000ffff027224 */ /* 0x000fe200078e00ff */
[----:B------:R-:W-:Y:S01]  /*19d0*/  ISETP.EQ.OR P2, PT, R3, RZ, P3 ;  /* 0x000000ff0300720c */ /* 0x000fe20001f42670 */
[----:B------:R-:W3:Y:S01]  /*19e0*/  LDCU UR6, c[0x0][0x5d8] ;  /* 0x0000bb00ff0677ac */ /* 0x000ee20008000800 */
[----:B------:R-:W-:Y:S01]  /*19f0*/  PLOP3.LUT P1, PT, P1, PT, PT, 0x8, 0x80 ;  /* 0x000000000080781c */ /* 0x000fe20000f2e170 */
[----:B------:R-:W-:Y:S02]  /*1a00*/  UISETP.NE.AND UP0, UPT, UR19, URZ, UPT ;  /* 0x000000ff1300728c */ /* 0x000fe4000bf05270 */
[----:B------:R-:W-:Y:S02]  /*1a10*/  USHF.L.U32 UR8, UR22, 0x5, URZ ;  /* 0x0000000516087899 */ /* 0x000fe400080006ff */
[----:B------:R-:W-:Y:S01]  /*1a20*/  USEL UR48, UR52, 0x2, UP0 ;  /* 0x0000000234307887 */ /* 0x000fe20008000000 */
[----:B------:R-:W4:Y:S01]  /*1a30*/  LDCU UR58, c[0x0][0x370] ;  /* 0x00006e00ff3a77ac */ /* 0x000f220008000800 */
[----:B--2---:R-:W-:Y:S01]  /*1a40*/  UIADD3 UR5, UPT, UPT, UR7, 0x1f, URZ ;  /* 0x0000001f07057890 */ /* 0x004fe2000fffe0ff */
[----:B-1----:R-:W1:Y:S03]  /*1a50*/  LDCU.64 UR50, c[0x0][0x348] ;  /* 0x00006900ff3277ac */ /* 0x002e660008000a00 */
[----:B------:R-:W-:-:S02]  /*1a60*/  USHF.R.S32.HI UR4, URZ, 0x1f, UR5 ;  /* 0x0000001fff047899 */ /* 0x000fc40008011405 */
[----:B---3--:R-:W-:Y:S02]  /*1a70*/  UIADD3 UR6, UPT, UPT, UR6, 0x3f, URZ ;  /* 0x0000003f06067890 */ /* 0x008fe4000fffe0ff */
[----:B------:R-:W-:Y:S02]  /*1a80*/  ULEA.HI UR4, UR4, UR5, URZ, 0x5 ;  /* 0x0000000504047291 */ /* 0x000fe4000f8f28ff */
[----:B------:R-:W-:Y:S02]  /*1a90*/  UIADD3 UR5, UPT, UPT, UR7, -0x1, URZ ;  /* 0xffffffff07057890 */ /* 0x000fe4000fffe0ff */
[----:B------:R-:W-:Y:S02]  /*1aa0*/  USHF.R.S32.HI UR60, URZ, 0x5, UR4 ;  /* 0x00000005ff3c7899 */ /* 0x000fe40008011404 */
[----:B------:R-:W-:Y:S02]  /*1ab0*/  UISETP.GE.U32.AND UP1, UPT, UR5, -0x3f, UPT ;  /* 0xffffffc10500788c */ /* 0x000fe4000bf26070 */
[----:B------:R-:W-:-:S02]  /*1ac0*/  UISETP.LT.U32.AND UP0, UPT, UR60, 0x23, UPT ;  /* 0x000000233c00788c */ /* 0x000fc4000bf01070 */
[----:B------:R-:W-:Y:S02]  /*1ad0*/  USHF.R.S32.HI UR4, URZ, 0x1f, UR6 ;  /* 0x0000001fff047899 */ /* 0x000fe40008011406 */
[----:B------:R-:W-:Y:S02]  /*1ae0*/  USEL UR59, UR60, 0x23, UP0 ;  /* 0x000000233c3b7887 */ /* 0x000fe40008000000 */
[----:B------:R-:W-:Y:S02]  /*1af0*/  ULEA.HI UR4, UR4, UR6, URZ, 0x6 ;  /* 0x0000000604047291 */ /* 0x000fe4000f8f30ff */
[----:B------:R-:W-:Y:S02]  /*1b00*/  UIADD3 UR45, UPT, UPT, UR59, -0x1, URZ ;  /* 0xffffffff3b2d7890 */ /* 0x000fe4000fffe0ff */
[----:B------:R-:W-:Y:S02]  /*1b10*/  @UP1 UIADD3 UR45, UPT, UPT, UR59, URZ, URZ ;  /* 0x000000ff3b2d1290 */ /* 0x000fe4000fffe0ff */
[----:B------:R-:W-:-:S02]  /*1b20*/  USHF.L.U32 UR64, UR22, 0x6, URZ ;  /* 0x0000000616407899 */ /* 0x000fc400080006ff */
[----:B------:R-:W-:Y:S01]  /*1b30*/  UIADD3 UR63, UPT, UPT, UR7, 0x3e, URZ ;  /* 0x0000003e073f7890 */ /* 0x000fe2000fffe0ff */
[----:B------:R-:W2:Y:S01]  /*1b40*/  LDCU UR57, c[0x0][0x374] ;  /* 0x00006e80ff3977ac */ /* 0x000ea20008000800 */
[----:B------:R-:W-:Y:S02]  /*1b50*/  ULOP3.LUT UR62, UR8, 0x20, URZ, 0xc0, !UPT ;  /* 0x00000020083e7892 */ /* 0x000fe4000f8ec0ff */
[----:B------:R-:W-:Y:S02]  /*1b60*/  USHF.R.S32.HI UR56, URZ, 0x6, UR4 ;  /* 0x00000006ff387899 */ /* 0x000fe40008011404 */
[----:B------:R-:W-:Y:S02]  /*1b70*/  UIADD3 UR61, UPT, UPT, UR60, -UR59, URZ ;  /* 0x8000003b3c3d7290 */ /* 0x000fe4000fffe0ff */
[----:B------:R-:W-:Y:S01]  /*1b80*/  UIADD3 UR45, UPT, UPT, UR45, 0x1, URZ ;  /* 0x000000012d2d7890 */ /* 0x000fe2000fffe0ff */
[----:B------:R-:W-:Y:S01]  /*1b90*/  UMOV UR29, 0x1 ;  /* 0x00000001001d7882 */ /* 0x000fe20000000000 */
[----:B-1--4-:R-:W-:-:S10]  /*1ba0*/  UMOV UR31, URZ ;  /* 0x000000ff001f7c82 */ /* 0x012fd40008000000 */
.L_x_40:
[----:B------:R-:W-:Y:S01]  /*1bb0*/  IMAD.U32 R4, RZ, RZ, UR56 ;  /* 0x00000038ff047e24 */ /* 0x000fe2000f8e00ff */
[----:B------:R-:W1:Y:S04]  /*1bc0*/  LDCU UR55, c[0x0][0x5dc] ;  /* 0x0000bb80ff3777ac */ /* 0x000e680008000800 */
[-C--:B------:R-:W-:Y:S01]  /*1bd0*/  IABS R0, R4.reuse ;  /* 0x0000000400007213 */ /* 0x080fe20000000000 */
[----:B------:R-:W3:Y:S01]  /*1be0*/  LDCU UR54, c[0x0][0x5e0] ;  /* 0x0000bc00ff3677ac */ /* 0x000ee20008000800 */
[----:B------:R-:W-:Y:S02]  /*1bf0*/  IABS R4, R4 ;  /* 0x0000000400047213 */ /* 0x000fe40000000000 */
[----:B------:R-:W-:Y:S01]  /*1c00*/  R2UR UR6, R0 ;  /* 0x00000000000672ca */ /* 0x000fe200000e0000 */
[----:B------:R-:W-:Y:S01]  /*1c10*/  UMOV UR30, 0x400 ;  /* 0x00000400001e7882 */ /* 0x000fe20000000000 */
[----:B------:R-:W-:Y:S01]  /*1c20*/  UMOV UR19, URZ ;  /* 0x000000ff00137c82 */ /* 0x000fe20008000000 */
[----:B-1----:R-:W-:-:S10]  /*1c30*/  IMAD.U32 R3, RZ, RZ, UR55 ;  /* 0x00000037ff037e24 */ /* 0x002fd4000f8e00ff */
[----:B------:R-:W1:Y:S01]  /*1c40*/  I2F.RP R0, UR6 ;  /* 0x0000000600007d06 */ /* 0x000e620008209400 */
[----:B---3--:R-:W-:-:S07]  /*1c50*/  UISETP.NE.AND UP2, UPT, UR54, URZ, UPT ;  /* 0x000000ff3600728c */ /* 0x008fce000bf45270 */
[----:B-1----:R-:W1:Y:S02]  /*1c60*/  MUFU.RCP R0, R0 ;  /* 0x0000000000007308 */ /* 0x002e640000001000 */
[----:B-1----:R-:W-:-:S06]  /*1c70*/  VIADD R0, R0, 0xffffffe ;  /* 0x0ffffffe00007836 */ /* 0x002fcc0000000000 */
[----:B------:R-:W1:Y:S02]  /*1c80*/  F2I.FTZ.U32.TRUNC.NTZ R0, R0 ;  /* 0x0000000000007305 */ /* 0x000e64000021f000 */
[----:B-1----:R-:W-:Y:S02]  /*1c90*/  R2UR UR5, R0 ;  /* 0x00000000000572ca */ /* 0x002fe400000e0000 */
[----:B------:R-:W-:Y:S01]  /*1ca0*/  IABS R0, R3 ;  /* 0x0000000300007213 */ /* 0x000fe20000000000 */
[----:B------:R-:W-:-:S03]  /*1cb0*/  IMAD.U32 R3, RZ, RZ, UR18 ;  /* 0x00000012ff037e24 */ /* 0x000fc6000f8e00ff */
[----:B------:R-:W-:Y:S01]  /*1cc0*/  R2UR UR9, R0 ;  /* 0x00000000000972ca */ /* 0x000fe200000e0000 */
[----:B------:R-:W-:Y:S01]  /*1cd0*/  IMAD.MOV R0, RZ, RZ, -R4 ;  /* 0x000000ffff007224 */ /* 0x000fe200078e0a04 */
[----:B------:R-:W-:-:S04]  /*1ce0*/  IABS R3, R3 ;  /* 0x0000000300037213 */ /* 0x000fc80000000000 */
[----:B------:R-:W-:Y:S01]  /*1cf0*/  R2UR UR8, R3 ;  /* 0x00000000030872ca */ /* 0x000fe200000e0000 */
[----:B------:R-:W-:-:S04]  /*1d00*/  UIADD3 UR4, UPT, UPT, URZ, -UR5, URZ ;  /* 0x80000005ff047290 */ /* 0x000fc8000fffe0ff */
[----:B------:R-:W-:Y:S02]  /*1d10*/  UIMAD UR7, UR4, UR6, URZ ;  /* 0x00000006040772a4 */ /* 0x000fe4000f8e02ff */
[----:B------:R-:W1:Y:S01]  /*1d20*/  I2F.RP R3, UR9 ;  /* 0x0000000900037d06 */ /* 0x000e620008209400 */
[----:B------:R-:W-:Y:S02]  /*1d30*/  UMOV UR4, URZ ;  /* 0x000000ff00047c82 */ /* 0x000fe40008000000 */
[----:B------:R-:W-:Y:S02]  /*1d40*/  UIMAD.WIDE.U32 UR4, UR5, UR7, UR4 ;  /* 0x00000007050472a5 */ /* 0x000fe4000f8e0004 */
[----:B------:R-:W-:-:S05]  /*1d50*/  R2UR UR7, R0 ;  /* 0x00000000000772ca */ /* 0x000fca00000e0000 */
[----:B------:R-:W-:Y:S02]  /*1d60*/  UMOV UR4, UR5 ;  /* 0x0000000500047c82 */ /* 0x000fe40008000000 */
[----:B------:R-:W-:Y:S01]  /*1d70*/  UIMAD.WIDE.U32 UR4, UR4, UR8, URZ ;  /* 0x00000008040472a5 */ /* 0x000fe2000f8e00ff */
[----:B-1----:R-:W1:Y:S06]  /*1d80*/  MUFU.RCP R0, R3 ;  /* 0x0000000300007308 */ /* 0x002e6c0000001000 */
[----:B------:R-:W-:Y:S02]  /*1d90*/  UMOV UR4, UR5 ;  /* 0x0000000500047c82 */ /* 0x000fe40008000000 */
[----:B------:R-:W-:-:S04]  /*1da0*/  UIMAD UR5, UR4, UR7, UR8 ;  /* 0x00000007040572a4 */ /* 0x000fc8000f8e0208 */
[----:B------:R-:W-:Y:S01]  /*1db0*/  UISETP.GT.U32.AND UP0, UPT, UR6, UR5, UPT ;  /* 0x000000050600728c */ /* 0x000fe2000bf04070 */
[----:B-1----:R-:W-:-:S10]  /*1dc0*/  VIADD R0, R0, 0xffffffe ;  /* 0x0ffffffe00007836 */ /* 0x002fd40000000000 */
[----:B------:R-:W-:Y:S01]  /*1dd0*/  @!UP0 UIADD3 UR5, UPT, UPT, UR5, -UR6, URZ ;  /* 0x8000000605058290 */ /* 0x000fe2000fffe0ff */
[----:B------:R-:W1:Y:S01]  /*1de0*/  F2I.FTZ.U32.TRUNC.NTZ R0, R0 ;  /* 0x0000000000007305 */ /* 0x000e62000021f000 */
[----:B------:R-:W-:Y:S02]  /*1df0*/  @!UP0 UIADD3 UR4, UPT, UPT, UR4, 0x1, URZ ;  /* 0x0000000104048890 */ /* 0x000fe4000fffe0ff */
[----:B------:R-:W-:Y:S02]  /*1e00*/  UISETP.GE.U32.AND UP1, UPT, UR5, UR6, UPT ;  /* 0x000000060500728c */ /* 0x000fe4000bf26070 */
[----:B------:R-:W-:-:S04]  /*1e10*/  ULOP3.LUT UR5, UR18, UR56, URZ, 0x3c, !UPT ;  /* 0x0000003812057292 */ /* 0x000fc8000f8e3cff */
[----:B------:R-:W-:-:S05]  /*1e20*/  UISETP.GE.AND UP0, UPT, UR5, URZ, UPT ;  /* 0x000000ff0500728c */ /* 0x000fca000bf06270 */
[----:B------:R-:W-:Y:S01]  /*1e30*/  @UP1 UIADD3 UR4, UPT, UPT, UR4, 0x1, URZ ;  /* 0x0000000104041890 */ /* 0x000fe2000fffe0ff */
[----:B-1----:R-:W-:Y:S01]  /*1e40*/  R2UR UR5, R0 ;  /* 0x00000000000572ca */ /* 0x002fe200000e0000 */
[----:B------:R-:W-:Y:S01]  /*1e50*/  UISETP.NE.AND UP1, UPT, UR56, URZ, UPT ;  /* 0x000000ff3800728c */ /* 0x000fe2000bf25270 */
[----:B------:R-:W-:-:S04]  /*1e60*/  IMAD.U32 R0, RZ, RZ, UR54 ;  /* 0x00000036ff007e24 */ /* 0x000fc8000f8e00ff */
[----:B------:R-:W-:Y:S01]  /*1e70*/  UMOV UR8, UR4 ;  /* 0x0000000400087c82 */ /* 0x000fe20008000000 */
[----:B------:R-:W-:Y:S01]  /*1e80*/  IABS R0, R0 ;  /* 0x0000000000007213 */ /* 0x000fe20000000000 */
[----:B------:R-:W-:-:S03]  /*1e90*/  @!UP0 UIADD3 UR8, UPT, UPT, -UR8, URZ, URZ ;  /* 0x000000ff08088290 */ /* 0x000fc6000fffe1ff */
[----:B------:R-:W-:Y:S01]  /*1ea0*/  R2UR UR10, R0 ;  /* 0x00000000000a72ca */ /* 0x000fe200000e0000 */
[----:B------:R-:W-:Y:S02]  /*1eb0*/  @!UP1 ULOP3.LUT UR8, URZ, UR56, URZ, 0x33, !UPT ;  /* 0x00000038ff089292 */ /* 0x000fe4000f8e33ff */
[----:B------:R-:W-:-:S04]  /*1ec0*/  UIADD3 UR4, UPT, UPT, URZ, -UR5, URZ ;  /* 0x80000005ff047290 */ /* 0x000fc8000fffe0ff */
[----:B------:R-:W-:Y:S01]  /*1ed0*/  IMAD.U32 R3, RZ, RZ, UR8 ;  /* 0x00000008ff037e24 */ /* 0x000fe2000f8e00ff */
[----:B------:R-:W-:-:S03]  /*1ee0*/  UIMAD UR6, UR4, UR9, URZ ;  /* 0x00000009040672a4 */ /* 0x000fc6000f8e02ff */
[----:B------:R-:W-:Y:S01]  /*1ef0*/  UMOV UR4, URZ ;  /* 0x000000ff00047c82 */ /* 0x000fe20008000000 */
[----:B------:R-:W-:Y:S01]  /*1f00*/  IABS R3, R3 ;  /* 0x0000000300037213 */ /* 0x000fe20000000000 */
[----:B------:R-:W-:Y:S01]  /*1f10*/  UIMAD.WIDE.U32 UR4, UR5, UR6, UR4 ;  /* 0x00000006050472a5 */ /* 0x000fe2000f8e0004 */
[----:B------:R-:W1:Y:S02]  /*1f20*/  I2F.RP R0, UR10 ;  /* 0x0000000a00007d06 */ /* 0x000e640008209400 */
[----:B------:R-:W-:Y:S01]  /*1f30*/  R2UR UR7, R3 ;  /* 0x00000000030772ca */ /* 0x000fe200000e0000 */
[----:B------:R-:W-:Y:S02]  /*1f40*/  IMAD.U32 R3, RZ, RZ, UR29 ;  /* 0x0000001dff037e24 */ /* 0x000fe4000f8e00ff */
[----:B------:R-:W3:Y:S01]  /*1f50*/  S2UR UR6, SR_CgaCtaId ;  /* 0x00000000000679c3 */ /* 0x000ee20000008800 */
[----:B------:R-:W-:Y:S02]  /*1f60*/  UMOV UR4, UR5 ;  /* 0x0000000500047c82 */ /* 0x000fe40008000000 */
[----:B------:R-:W-:-:S07]  /*1f70*/  SHF.L.U32 R3, R3, 0x1f, RZ ;  /* 0x0000001f03037819 */ /* 0x000fce00000006ff */
[----:B------:R-:W-:Y:S01]  /*1f80*/  UIMAD.WIDE.U32 UR4, UR4, UR7, URZ ;  /* 0x00000007040472a5 */ /* 0x000fe2000f8e00ff */
[----:B-1----:R-:W1:Y:S06]  /*1f90*/  MUFU.RCP R0, R0 ;  /* 0x0000000000007308 */ /* 0x002e6c0000001000 */
[----:B------:R-:W-:Y:S02]  /*1fa0*/  UMOV UR4, UR5 ;  /* 0x0000000500047c82 */ /* 0x000fe40008000000 */
[----:B------:R-:W-:-:S04]  /*1fb0*/  UIADD3 UR5, UPT, UPT, -UR4, URZ, URZ ;  /* 0x000000ff04057290 */ /* 0x000fc8000fffe1ff */
[----:B------:R-:W-:Y:S02]  /*1fc0*/  UIMAD UR5, UR9, UR5, UR7 ;  /* 0x00000005090572a4 */ /* 0x000fe4000f8e0207 */
[----:B---3--:R-:W-:Y:S02]  /*1fd0*/  ULEA UR30, UR6, UR30, 0x18 ;  /* 0x0000001e061e7291 */ /* 0x008fe4000f8ec0ff */
[----:B------:R-:W-:Y:S01]  /*1fe0*/  UISETP.GT.U32.AND UP0, UPT, UR9, UR5, UPT ;  /* 0x000000050900728c */ /* 0x000fe2000bf04070 */
[----:B-1----:R-:W-:Y:S01]  /*1ff0*/  VIADD R0, R0, 0xffffffe ;  /* 0x0ffffffe00007836 */ /* 0x002fe20000000000 */
[----:B------:R-:W-:-:S05]  /*2000*/  ULEA UR6, UR31, UR30, 0x3 ;  /* 0x0000001e1f067291 */ /* 0x000fca000f8e18ff */
[----:B------:R-:W1:Y:S04]  /*2010*/  F2I.FTZ.U32.TRUNC.NTZ R0, R0 ;  /* 0x0000000000007305 */ /* 0x000e68000021f000 */
[----:B------:R-:W-:Y:S01]  /*2020*/  @!UP0 UIADD3 UR5, UPT, UPT, UR5, -UR9, URZ ;  /* 0x8000000905058290 */ /* 0x000fe2000fffe0ff */
[----:B------:R3:W4:Y:S01]  /*2030*/  SYNCS.PHASECHK.TRANS64.TRYWAIT P0, [UR6+0x118], R3 ;  /* 0x00011803ff0075a7 */ /* 0x0007220008001106 */
[----:B------:R-:W-:Y:S02]  /*2040*/  @!UP0 UIADD3 UR4, UPT, UPT, UR4, 0x1, URZ ;  /* 0x0000000104048890 */ /* 0x000fe4000fffe0ff */
[----:B------:R-:W-:Y:S02]  /*2050*/  UISETP.GE.U32.AND UP1, UPT, UR5, UR9, UPT ;  /* 0x000000090500728c */ /* 0x000fe4000bf26070 */
[----:B------:R-:W-:Y:S01]  /*2060*/  ULOP3.LUT UR5, UR8, UR55, URZ, 0x3c, !UPT ;  /* 0x0000003708057292 */ /* 0x000fe2000f8e3cff */
[----:B------:R-:W-:-:S03]  /*2070*/  UMOV UR6, URZ ;  /* 0x000000ff00067c82 */ /* 0x000fc60008000000 */
[----:B------:R-:W-:Y:S01]  /*2080*/  UISETP.GE.AND UP0, UPT, UR5, URZ, UPT ;  /* 0x000000ff0500728c */ /* 0x000fe2000bf06270 */
[----:B-1----:R-:W-:-:S04]  /*2090*/  R2UR UR7, R0 ;  /* 0x00000000000772ca */ /* 0x002fc800000e0000 */
[----:B------:R-:W-:Y:S02]  /*20a0*/  @UP1 UIADD3 UR4, UPT, UPT, UR4, 0x1, URZ ;  /* 0x0000000104041890 */ /* 0x000fe4000fffe0ff */
[----:B------:R-:W-:-:S05]  /*20b0*/  UISETP.NE.AND UP1, UPT, UR55, URZ, UPT ;  /* 0x000000ff3700728c */ /* 0x000fca000bf25270 */
[----:B------:R-:W-:Y:S02]  /*20c0*/  UMOV UR5, UR4 ;  /* 0x0000000400057c82 */ /* 0x000fe40008000000 */
[----:B------:R-:W-:Y:S02]  /*20d0*/  @!UP0 UIADD3 UR5, UPT, UPT, -UR5, URZ, URZ ;  /* 0x000000ff05058290 */ /* 0x000fe4000fffe1ff */
[----:B------:R-:W-:Y:S02]  /*20e0*/  UIADD3 UR4, UPT, UPT, URZ, -UR7, URZ ;  /* 0x80000007ff047290 */ /* 0x000fe4000fffe0ff */
[----:B------:R-:W-:Y:S02]  /*20f0*/  @!UP1 ULOP3.LUT UR5, URZ, UR55, URZ, 0x33, !UPT ;  /* 0x00000037ff059292 */ /* 0x000fe4000f8e33ff */
[----:B------:R-:W-:-:S04]  /*2100*/  UIMAD UR4, UR4, UR10, URZ ;  /* 0x0000000a040472a4 */ /* 0x000fc8000f8e02ff */
[----:B------:R-:W-:Y:S01]  /*2110*/  IMAD.U32 R0, RZ, RZ, UR5 ;  /* 0x00000005ff007e24 */ /* 0x000fe2000f8e00ff */
[----:B------:R-:W-:-:S04]  /*2120*/  UIMAD.WIDE.U32 UR6, UR7, UR4, UR6 ;  /* 0x00000004070672a5 */ /* 0x000fc8000f8e0006 */
[----:B------:R-:W-:-:S03]  /*2130*/  IABS R0, R0 ;  /* 0x0000000000007213 */ /* 0x000fc60000000000 */
[----:B------:R-:W-:Y:S01]  /*2140*/  UMOV UR6, UR7 ;  /* 0x0000000700067c82 */ /* 0x000fe20008000000 */
[----:B------:R-:W-:-:S13]  /*2150*/  R2UR UR9, R0 ;  /* 0x00000000000972ca */ /* 0x000fda00000e0000 */
[----:B------:R-:W-:-:S07]  /*2160*/  UIMAD.WIDE.U32 UR6, UR6, UR9, URZ ;  /* 0x00000009060672a5 */ /* 0x000fce000f8e00ff */
[----:B------:R-:W-:Y:S01]  /*2170*/  UMOV UR4, UR7 ;  /* 0x0000000700047c82 */ /* 0x000fe20008000000 */
[----:B------:R-:W-:Y:S02]  /*2180*/  ULEA.HI UR7, UR20, UR20, URZ, 0x1 ;  /* 0x0000001414077291 */ /* 0x000fe4000f8f08ff */
[----:B------:R-:W-:Y:S02]  /*2190*/  UIADD3 UR6, UPT, UPT, -UR4, URZ, URZ ;  /* 0x000000ff04067290 */ /* 0x000fe4000fffe1ff */
[----:B------:R-:W-:Y:S02]  /*21a0*/  USHF.L.U32 UR7, UR7, 0x6, URZ ;  /* 0x0000000607077899 */ /* 0x000fe400080006ff */
[----:B------:R-:W-:Y:S02]  /*21b0*/  UIMAD UR6, UR10, UR6, UR9 ;  /* 0x000000060a0672a4 */ /* 0x000fe4000f8e0209 */
[----:B------:R-:W-:Y:S02]  /*21c0*/  ULOP3.LUT UR42, UR7, 0xffffff80, URZ, 0xc0, !UPT ;  /* 0xffffff80072a7892 */ /* 0x000fe4000f8ec0ff */
[----:B------:R-:W-:-:S02]  /*21d0*/  UISETP.GT.U32.AND UP0, UPT, UR10, UR6, UPT ;  /* 0x000000060a00728c */ /* 0x000fc4000bf04070 */
[----:B------:R-:W-:-:S09]  /*21e0*/  ULOP3.LUT UR42, UR42, 0x40, UR64, 0xf8, !UPT ;  /* 0x000000402a2a7892 */ /* 0x000fd2000f8ef840 */
[----:B------:R-:W-:Y:S02]  /*21f0*/  @!UP0 UIADD3 UR6, UPT, UPT, UR6, -UR10, URZ ;  /* 0x8000000a06068290 */ /* 0x000fe4000fffe0ff */
[----:B------:R-:W-:Y:S02]  /*2200*/  @!UP0 UIADD3 UR4, UPT, UPT, UR4, 0x1, URZ ;  /* 0x0000000104048890 */ /* 0x000fe4000fffe0ff */
[----:B------:R-:W-:Y:S02]  /*2210*/  UISETP.GE.U32.AND UP1, UPT, UR6, UR10, UPT ;  /* 0x0000000a0600728c */ /* 0x000fe4000bf26070 */
[----:B------:R-:W-:Y:S02]  /*2220*/  ULOP3.LUT UR6, UR5, UR54, URZ, 0x3c, !UPT ;  /* 0x0000003605067292 */ /* 0x000fe4000f8e3cff */
[----:B------:R-:W-:Y:S02]  /*2230*/  UIADD3 UR10, UPT, UPT, -UR8, URZ, URZ ;  /* 0x000000ff080a7290 */ /* 0x000fe4000fffe1ff */
[----:B------:R-:W-:-:S02]  /*2240*/  UISETP.GE.AND UP0, UPT, UR6, URZ, UPT ;  /* 0x000000ff0600728c */ /* 0x000fc4000bf06270 */
[----:B------:R-:W-:Y:S02]  /*2250*/  UIMAD UR10, UR56, UR10, UR18 ;  /* 0x0000000a380a72a4 */ /* 0x000fe4000f8e0212 */
[----:B------:R-:W-:Y:S02]  /*2260*/  UIADD3 UR6, UPT, UPT, -UR5, URZ, URZ ;  /* 0x000000ff05067290 */ /* 0x000fe4000fffe1ff */
[----:B------:R-:W-:Y:S02]  /*2270*/  @UP1 UIADD3 UR4, UPT, UPT, UR4, 0x1, URZ ;  /* 0x0000000104041890 */ /* 0x000fe4000fffe0ff */
[----:B------:R-:W-:Y:S02]  /*2280*/  ULEA UR10, UR10, UR62, 0x6 ;  /* 0x0000003e0a0a7291 */ /* 0x000fe4000f8e30ff */
[----:B------:R-:W-:-:S03]  /*2290*/  UIMAD UR55, UR55, UR6, UR8 ;  /* 0x00000006373772a4 */ /* 0x000fc6000f8e0208 */
[----:B------:R-:W-:Y:S02]  /*22a0*/  UMOV UR49, UR4 ;  /* 0x0000000400317c82 */ /* 0x000fe40008000000 */
[----:B------:R-:W-:Y:S02]  /*22b0*/  @!UP0 UIADD3 UR49, UPT, UPT, -UR49, URZ, URZ ;  /* 0x000000ff31318290 */ /* 0x000fe4000fffe1ff */
[----:B------:R-:W-:Y:S02]  /*22c0*/  UISETP.GE.U32.AND UP0, UPT, UR63, 0x3f, UPT ;  /* 0x0000003f3f00788c */ /* 0x000fe4000bf06070 */
[----:B------:R-:W-:-:S04]  /*22d0*/  @!UP2 ULOP3.LUT UR49, URZ, UR54, URZ, 0x33, !UPT ;  /* 0x00000036ff31a292 */ /* 0x000fc8000f8e33ff */
[----:B------:R-:W-:-:S04]  /*22e0*/  UIADD3 UR4, UPT, UPT, -UR49, URZ, URZ ;  /* 0x000000ff31047290 */ /* 0x000fc8000fffe1ff */
[----:B------:R-:W-:Y:S01]  /*22f0*/  UIMAD UR54, UR54, UR4, UR5 ;  /* 0x00000004363672a4 */ /* 0x000fe2000f8e0205 */
[----:B---34-:R-:W-:Y:S11]  /*2300*/  BRA.U !UP0, `(.L_x_23) ;  /* 0x00000005086c7547 */ /* 0x018ff6000b800000 */
[----:B------:R-:W1:Y:S01]  /*2310*/  LDCU UR11, c[0x0][0x5c8] ;  /* 0x0000b900ff0b77ac */ /* 0x000e620008000800 */
[----:B------:R-:W1:Y:S01]  /*2320*/  LDCU UR37, c[0x0][0x600] ;  /* 0x0000c000ff2577ac */ /* 0x000e620008000800 */
[----:B------:R-:W3:Y:S01]  /*2330*/  LDCU.64 UR12, c[0x0][0x5c0] ;  /* 0x0000b800ff0c77ac */ /* 0x000ee20008000a00 */
[----:B------:R-:W3:Y:S01]  /*2340*/  LDCU.64 UR8, c[0x0][0x5f8] ;  /* 0x0000bf00ff0877ac */ /* 0x000ee20008000a00 */
[----:B------:R-:W4:Y:S01]  /*2350*/  LDCU UR24, c[0x0][0x5a8] ;  /* 0x0000b500ff1877ac */ /* 0x000f220008000800 */
[----:B------:R-:W1:Y:S01]  /*2360*/  LDCU UR23, c[0x0][0x59c] ;  /* 0x0000b380ff1777ac */ /* 0x000e620008000800 */
[----:B------:R-:W1:Y:S01]  /*2370*/  LDCU UR22, c[0x0][0x590] ;  /* 0x0000b200ff1677ac */ /* 0x000e620008000800 */
[----:B------:R-:W1:Y:S01]  /*2380*/  LDCU UR28, c[0x0][0x594] ;  /* 0x0000b280ff1c77ac */ /* 0x000e620008000800 */
[----:B------:R-:W2:Y:S01]  /*2390*/  LDCU UR27, c[0x0][0x598] ;  /* 0x0000b300ff1b77ac */ /* 0x000ea20008000800 */
[----:B------:R-:W2:Y:S01]  /*23a0*/  LDCU UR26, c[0x0][0x5ac] ;  /* 0x0000b580ff1a77ac */ /* 0x000ea20008000800 */
[----:B------:R-:W2:Y:S01]  /*23b0*/  LDCU UR25, c[0x0][0x5b0] ;  /* 0x0000b600ff1977ac */ /* 0x000ea20008000800 */
[----:B------:R-:W2:Y:S01]  /*23c0*/  LDCU UR5, c[0x0][0x5cc] ;  /* 0x0000b980ff0577ac */ /* 0x000ea20008000800 */
[----:B------:R-:W2:Y:S01]  /*23d0*/  LDCU UR4, c[0x0][0x5ec] ;  /* 0x0000bd80ff0477ac */ /* 0x000ea20008000800 */
[----:B------:R-:W2:Y:S01]  /*23e0*/  LDCU.64 UR20, c[0x0][0x5a0] ;  /* 0x0000b400ff1477ac */ /* 0x000ea20008000a00 */
[----:B------:R-:W2:Y:S01]  /*23f0*/  LDCU.64 UR16, c[0x0][0x5d0] ;  /* 0x0000ba00ff1077ac */ /* 0x000ea20008000a00 */
[----:B------:R-:W2:Y:S01]  /*2400*/  LDCU.64 UR6, c[0x0][0x5f0] ;  /* 0x0000be00ff0677ac */ /* 0x000ea20008000a00 */
[----:B---3--:R-:W-:-:S02]  /*2410*/  UIMAD UR44, UR55, UR12, UR8 ;  /* 0x0000000c372c72a4 */ /* 0x008fc4000f8e0208 */
[----:B------:R-:W-:Y:S02]  /*2420*/  UIMAD UR38, UR54, UR13, UR9 ;  /* 0x0000000d362672a4 */ /* 0x000fe4000f8e0209 */
[----:B-1----:R-:W-:Y:S01]  /*2430*/  UIMAD UR37, UR49, UR11, UR37 ;  /* 0x0000000b312572a4 */ /* 0x002fe2000f8e0225 */
[----:B------:R-:W-:Y:S01]  /*2440*/  UMOV UR18, URZ ;  /* 0x000000ff00127c82 */ /* 0x000fe20008000000 */
[----:B----4-:R-:W-:-:S10]  /*2450*/  UMOV UR14, UR31 ;  /* 0x0000001f000e7c82 */ /* 0x010fd40008000000 */
.L_x_29:
[----:B---3--:R-:W-:Y:S01]  /*2460*/  @!P3 MOV R3, 0x3000 ;  /* 0x000030000003b802 */ /* 0x008fe20000000f00 */
[----:B------:R-:W-:Y:S01]  /*2470*/  ULEA UR11, UR14, UR30, 0x3 ;  /* 0x0000001e0e0b7291 */ /* 0x000fe2000f8e18ff */
[----:B----4-:R-:W-:Y:S11]  /*2480*/  @P0 BRA `(.L_x_24) ;  /* 0x0000000000100947 */ /* 0x010ff60003800000 */
[----:B------:R-:W-:Y:S04]  /*2490*/  MOV R4, UR29 ;  /* 0x0000001d00047c02 */ /* 0x000fe80008000f00 */
[----:B------:R-:W-:Y:S04]  /*24a0*/  SHF.L.U32 R4, R4, 0x1f, RZ ;  /* 0x0000001f04047819 */ /* 0x000fe800000006ff */
[----:B------:R-:W1:Y:S02]  /*24b0*/  SYNCS.PHASECHK.TRANS64.TRYWAIT P0, [UR11+0x118], R4 ;  /* 0x00011804ff0075a7 */ /* 0x000e64000800110b */
[----:B-1----:R-:W-:Y:S05]  /*24c0*/  @!P0 BRA `(.L_x_25) ;  /* 0x0000008000208947 */ /* 0x002fea0003800000 */
.L_x_24:
[----:B------:R3:W-:Y:S01]  /*24d0*/  @!P3 SYNCS.ARRIVE.TRANS64 RZ, [UR11], R3 ;  /* 0x00000003ffffb9a7 */ /* 0x0007e2000800000b */
[----:B------:R-:W-:Y:S04]  /*24e0*/  ULOP3.LUT UR8, UR48, 0x2, URZ, 0xfc, !UPT ;  /* 0x0000000230087892 */ /* 0x000fe8000f8efcff */
[----:B------:R-:W-:Y:S09]  /*24f0*/  UISETP.NE.AND UP0, UPT, UR8, 0x2, UPT ;  /* 0x000000020800788c */ /* 0x000ff2000bf05270 */
[----:B------:R-:W-:Y:S05]  /*2500*/  BRA.U UP0, `(.L_x_26) ;  /* 0x0000000100047547 */ /* 0x000fea000b800000 */
[----:B--2---:R-:W-:Y:S05]  /*2510*/  BPT.TRAP 0x1 ;  /* 0x000000040000795c */ /* 0x004fea0000300000 */
.L_x_26:
[----:B------:R-:W-:Y:S04]  /*2520*/  BSSY.RECONVERGENT B0, `(.L_x_27) ;  /* 0x0000003000007945 */ /* 0x000fe80003800200 */
[----:B------:R-:W-:Y:S05]  /*2530*/  @P2 BRA `(.L_x_28) ;  /* 0x0000000000042947 */ /* 0x000fea0003800000 */
[----:B--2---:R-:W-:Y:S05]  /*2540*/  BPT.TRAP 0x1 ;  /* 0x000000040000795c */ /* 0x004fea0000300000 */
.L_x_28:
[----:B--2---:R-:W-:Y:S05]  /*2550*/  BSYNC.RECONVERGENT B0 ;  /* 0x0000000000007941 */ /* 0x004fea0003800200 */
.L_x_27:
[----:B------:R-:W-:Y:S02]  /*2560*/  UIADD3 UR8, UPT, UPT, UR14, 0x1, URZ ;  /* 0x000000010e087890 */ /* 0x000fe4000fffe0ff */
[----:B------:R-:W-:Y:S02]  /*2570*/  USHF.L.U32 UR43, UR18, 0x5, URZ ;  /* 0x00000005122b7899 */ /* 0x000fe400080006ff */
[----:B------:R-:W-:Y:S02]  /*2580*/  UISETP.NE.AND UP0, UPT, UR8, 0x23, UPT ;  /* 0x000000230800788c */ /* 0x000fe4000bf05270 */
[----:B------:R-:W-:Y:S02]  /*2590*/  ULEA UR19, UR14, UR30, 0xc ;  /* 0x0000001e0e137291 */ /* 0x000fe4000f8e60ff */
[----:B------:R-:W-:Y:S02]  /*25a0*/  USEL UR9, URZ, 0x1, UP0 ;  /* 0x00000001ff097887 */ /* 0x000fe40008000000 */
[----:B------:R-:W-:Y:S02]  /*25b0*/  USEL UR31, UR8, URZ, UP0 ;  /* 0x000000ff081f7287 */ /* 0x000fe40008000000 */
[----:B------:R-:W-:Y:S02]  /*25c0*/  ULOP3.LUT UR29, UR29, UR9, URZ, 0x3c, !UPT ;  /* 0x000000091d1d7292 */ /* 0x000fe4000f8e3cff */
[----:B------:R-:W-:Y:S02]  /*25d0*/  ULEA UR8, UR31, UR30, 0x3 ;  /* 0x0000001e1f087291 */ /* 0x000fe4000f8e18ff */
[----:B------:R-:W-:Y:S02]  /*25e0*/  UISETP.NE.AND UP0, UPT, UR22, 0x1, UPT ;  /* 0x000000011600788c */ /* 0x000fe4000bf05270 */
[----:B------:R-:W-:Y:S01]  /*25f0*/  ULOP3.LUT UR41, UR11, 0xfefffff8, URZ, 0xc0, !UPT ;  /* 0xfefffff80b297892 */ /* 0x000fe2000f8ec0ff */
[----:B-1----:R-:W-:Y:S01]  /*2600*/  MOV R0, UR29 ;  /* 0x0000001d00007c02 */ /* 0x002fe20008000f00 */
[----:B------:R-:W-:Y:S02]  /*2610*/  UISETP.NE.AND UP2, UPT, UR24, 0x1, UPT ;  /* 0x000000011800788c */ /* 0x000fe4000bf45270 */
[----:B------:R-:W-:Y:S01]  /*2620*/  UIADD3 UR34, UP1, UPT, UR50, 0x80, URZ ;  /* 0x0000008032227890 */ /* 0x000fe2000ff3e0ff */
[----:B------:R-:W-:Y:S01]  /*2630*/  SHF.L.U32 R0, R0, 0x1f, RZ ;  /* 0x0000001f00007819 */ /* 0x000fe200000006ff */
[----:B------:R-:W-:Y:S02]  /*2640*/  UIADD3 UR40, UPT, UPT, UR19, 0x3400, URZ ;  /* 0x0000340013287890 */ /* 0x000fe4000fffe0ff */
[----:B------:R-:W-:Y:S01]  /*2650*/  UIADD3.X UR35, UPT, UPT, URZ, UR51, URZ, UP1, !UPT ;  /* 0x00000033ff237290 */ /* 0x000fe20008ffe4ff */
[----:B------:R1:W4:Y:S01]  /*2660*/  SYNCS.PHASECHK.TRANS64.TRYWAIT P0, [UR8+0x118], R0 ;  /* 0x00011800ff0075a7 */ /* 0x0003220008001108 */
[----:B------:R-:W-:Y:S02]  /*2670*/  UIMAD.WIDE.U32 UR8, UR43, UR28, URZ ;  /* 0x0000001c2b0872a5 */ /* 0x000fe4000f8e00ff */
[----:B------:R-:W-:Y:S02]  /*2680*/  ULEA UR8, UR38, UR44, 0x5 ;  /* 0x0000002c26087291 */ /* 0x000fe4000f8e28ff */
[----:B------:R-:W-:Y:S02]  /*2690*/  USHF.R.U32.HI UR9, URZ, UR27, UR9 ;  /* 0x0000001bff097299 */ /* 0x000fe40008011609 */
[----:B------:R-:W-:Y:S02]  /*26a0*/  ULEA UR36, UR37, UR8, 0xa ;  /* 0x0000000825247291 */ /* 0x000fe4000f8e50ff */
[----:B------:R-:W-:Y:S02]  /*26b0*/  USEL UR9, UR43, UR9, !UP0 ;  /* 0x000000092b097287 */ /* 0x000fe4000c000000 */
[----:B------:R-:W-:Y:S02]  /*26c0*/  UISETP.NE.AND UP0, UPT, UR23, 0x1, UPT ;  /* 0x000000011700788c */ /* 0x000fe4000bf05270 */
[----:B------:R-:W-:Y:S02]  /*26d0*/  UIMAD.WIDE.U32 UR12, UR9, UR20, URZ ;  /* 0x00000014090c72a5 */ /* 0x000fe4000f8e00ff */
[----:B------:R-:W-:Y:S02]  /*26e0*/  ULEA UR12, UR14, UR30, 0xb ;  /* 0x0000001e0e0c7291 */ /* 0x000fe4000f8e58ff */
[----:B------:R-:W-:Y:S02]  /*26f0*/  USHF.R.U32.HI UR13, URZ, UR21, UR13 ;  /* 0x00000015ff0d7299 */ /* 0x000fe4000801160d */
[----:B------:R-:W-:Y:S02]  /*2700*/  UIADD3 UR8, UPT, UPT, UR12, 0x26400, URZ ;  /* 0x000264000c087890 */ /* 0x000fe4000fffe0ff */
[----:B------:R-:W-:Y:S02]  /*2710*/  USEL UR13, UR9, UR13, !UP0 ;  /* 0x0000000d090d7287 */ /* 0x000fe4000c000000 */
[----:B------:R-:W-:Y:S02]  /*2720*/  UIADD3 UR12, UPT, UPT, -UR9, URZ, URZ ;  /* 0x000000ff090c7290 */ /* 0x000fe4000fffe1ff */
[----:B------:R-:W-:Y:S02]  /*2730*/  UIMAD.WIDE.U32 UR14, UR13, UR26, URZ ;  /* 0x0000001a0d0e72a5 */ /* 0x000fe4000f8e00ff */
[----:B------:R-:W-:Y:S02]  /*2740*/  UIMAD UR12, UR22, UR12, UR43 ;  /* 0x0000000c160c72a4 */ /* 0x000fe4000f8e022b */
[----:B------:R-:W-:Y:S02]  /*2750*/  UIADD3 UR32, UP0, UPT, UR50, 0x180, URZ ;  /* 0x0000018032207890 */ /* 0x000fe4000ff1e0ff */
[----:B------:R-:W-:Y:S02]  /*2760*/  UIADD3 UR18, UPT, UPT, UR18, 0x1, URZ ;  /* 0x0000000112127890 */ /* 0x000fe4000fffe0ff */
[----:B------:R-:W-:Y:S02]  /*2770*/  UIADD3.X UR33, UPT, UPT, URZ, UR51, URZ, UP0, !UPT ;  /* 0x00000033ff217290 */ /* 0x000fe400087fe4ff */
[----:B------:R-:W-:Y:S01]  /*2780*/  UISETP.NE.AND UP0, UPT, UR18, UR45, UPT ;  /* 0x0000002d1200728c */ /* 0x000fe2000bf05270 */
[----:B------:R-:W-:Y:S01]  /*2790*/  UMOV UR46, 0x0 ;  /* 0x00000000002e7882 */ /* 0x000fe20000000000 */
[----:B------:R-:W-:Y:S01]  /*27a0*/  UMOV UR47, 0x10000000 ;  /* 0x10000000002f7882 */ /* 0x000fe20000000000 */
[----:B------:R-:W-:Y:S01]  /*27b0*/  UMOV UR14, UR15 ;  /* 0x0000000f000e7c82 */ /* 0x000fe20008000000 */
[----:B------:R-:W-:Y:S01]  /*27c0*/  UTMALDG.2D.2CTA [UR40], [UR34], desc[UR46] ;  /* 0x00002e28220075b4 */ /* 0x000fe20008209000 */
[----:B------:R-:W-:Y:S01]  /*27d0*/  USHF.R.U32.HI UR11, URZ, UR25, UR14 ;  /* 0x00000019ff0b7299 */ /* 0x000fe2000801160e */
[----:B------:R-:W-:Y:S03]  /*27e0*/  UMOV UR19, UR45 ;  /* 0x0000002d00137c82 */ /* 0x000fe60008000000 */
[----:B------:R-:W-:Y:S02]  /*27f0*/  USEL UR14, UR13, UR11, !UP2 ;  /* 0x0000000b0d0e7287 */ /* 0x000fe4000d000000 */
[----:B------:R-:W-:Y:S02]  /*2800*/  UIADD3 UR11, UPT, UPT, -UR13, URZ, URZ ;  /* 0x000000ff0d0b7290 */ /* 0x000fe4000fffe1ff */
[----:B------:R-:W-:Y:S02]  /*2810*/  UIADD3 UR15, UPT, UPT, -UR14, URZ, URZ ;  /* 0x000000ff0e0f7290 */ /* 0x000fe4000fffe1ff */
[----:B------:R-:W-:Y:S02]  /*2820*/  UIMAD UR9, UR23, UR11, UR9 ;  /* 0x0000000b170972a4 */ /* 0x000fe4000f8e0209 */
[----:B------:R-:W-:Y:S02]  /*2830*/  UIMAD UR13, UR24, UR15, UR13 ;  /* 0x0000000f180d72a4 */ /* 0x000fe4000f8e020d */
[----:B------:R-:W-:Y:S02]  /*2840*/  UIMAD UR11, UR12, UR5, UR4 ;  /* 0x000000050c0b72a4 */ /* 0x000fe4000f8e0204 */
[----:B------:R-:W-:Y:S02]  /*2850*/  UIMAD UR12, UR9, UR16, UR6 ;  /* 0x00000010090c72a4 */ /* 0x000fe4000f8e0206 */
[----:B------:R-:W-:Y:S02]  /*2860*/  UIMAD UR13, UR13, UR17, UR7 ;  /* 0x000000110d0d72a4 */ /* 0x000fe4000f8e0207 */
[----:B------:R-:W-:Y:S01]  /*2870*/  UPRMT UR15, UR36, 0x5410, URZ ;  /* 0x00005410240f7896 */ /* 0x000fe200080000ff */
[----:B------:R-:W-:Y:S08]  /*2880*/  UMOV UR9, UR41 ;  /* 0x0000002900097c82 */ /* 0x000ff00008000000 */
[----:B------:R2:W-:Y:S02]  /*2890*/  UTMALDG.5D.IM2COL.2CTA [UR8], [UR32], UR15, desc[UR46] ;  /* 0x00002e08200073b4 */ /* 0x0005e4000826100f */
[----:B--2---:R-:W-:Y:S01]  /*28a0*/  UMOV UR14, UR31 ;  /* 0x0000001f000e7c82 */ /* 0x004fe20008000000 */
[----:B-1----:R-:W-:Y:S05]  /*28b0*/  BRA.U UP0, `(.L_x_29) ;  /* 0xfffffff900e87547 */ /* 0x002fea000b83ffff */
.L_x_23:
[----:B------:R-:W-:Y:S01]  /*28c0*/  ULEA UR4, UR31, UR30, 0x3 ;  /* 0x0000001e1f047291 */ /* 0x000fe2000f8e18ff */
[----:B------:R-:W-:Y:S01]  /*28d0*/  MOV R0, UR29 ;  /* 0x0000001d00007c02 */ /* 0x000fe20008000f00 */
[----:B------:R-:W-:Y:S01]  /*28e0*/  @!P1 SYNCS.ARRIVE.TRANS64.A1T0 RZ, [UR30+0x268], RZ ;  /* 0x000268ffffff99a7 */ /* 0x000fe2000810001e */
[----:B------:R-:W-:Y:S02]  /*28f0*/  UISETP.GT.AND UP0, UPT, UR60, UR59, UPT ;  /* 0x0000003b3c00728c */ /* 0x000fe4000bf04270 */
[----:B------:R-:W-:-:S04]  /*2900*/  SHF.L.U32 R0, R0, 0x1f, RZ ;  /* 0x0000001f00007819 */ /* 0x000fc800000006ff */
[----:B----4-:R1:W4:Y:S03]  /*2910*/  SYNCS.PHASECHK.TRANS64.TRYWAIT P0, [UR4+0x118], R0 ;  /* 0x00011800ff0075a7 */ /* 0x0103260008001104 */
[----:B------:R-:W-:Y:S05]  /*2920*/  BRA.U !UP0, `(.L_x_30) ;  /* 0x0000000508687547 */ /* 0x000fea000b800000 */
[----:B------:R-:W2:Y:S01]  /*2930*/  LDCU.64 UR8, c[0x0][0x5c0] ;  /* 0x0000b800ff0877ac */ /* 0x000ea20008000a00 */
[----:B------:R-:W2:Y:S01]  /*2940*/  LDCU.64 UR36, c[0x0][0x5f8] ;  /* 0x0000bf00ff2477ac */ /* 0x000ea20008000a00 */
[----:B------:R-:W3:Y:S01]  /*2950*/  LDCU UR12, c[0x0][0x5c8] ;  /* 0x0000b900ff0c77ac */ /* 0x000ee20008000800 */
[----:B------:R-:W3:Y:S01]  /*2960*/  LDCU UR11, c[0x0][0x600] ;  /* 0x0000c000ff0b77ac */ /* 0x000ee20008000800 */
[----:B------:R-:W1:Y:S01]  /*2970*/  LDCU UR23, c[0x0][0x5a8] ;  /* 0x0000b500ff1777ac */ /* 0x000e620008000800 */
[----:B------:R-:W1:Y:S01]  /*2980*/  LDCU UR22, c[0x0][0x59c] ;  /* 0x0000b380ff1677ac */ /* 0x000e620008000800 */
[----:B--2---:R-:W-:Y:S01]  /*2990*/  UIMAD UR38, UR55, UR8, UR36 ;  /* 0x00000008372672a4 */ /* 0x004fe2000f8e0224 */
[----:B------:R-:W2:Y:S01]  /*29a0*/  LDCU UR18, c[0x0][0x590] ;  /* 0x0000b200ff1277ac */ /* 0x000ea20008000800 */
[----:B---3--:R-:W-:Y:S01]  /*29b0*/  UIMAD UR36, UR49, UR12, UR11 ;  /* 0x0000000c312472a4 */ /* 0x008fe2000f8e020b */
[----:B------:R-:W3:Y:S01]  /*29c0*/  LDCU UR27, c[0x0][0x594] ;  /* 0x0000b280ff1b77ac */ /* 0x000ee20008000800 */
[----:B------:R-:W1:Y:S01]  /*29d0*/  LDCU UR26, c[0x0][0x598] ;  /* 0x0000b300ff1a77ac */ /* 0x000e620008000800 */
[----:B------:R-:W1:Y:S01]  /*29e0*/  LDCU UR25, c[0x0][0x5ac] ;  /* 0x0000b580ff1977ac */ /* 0x000e620008000800 */
[----:B------:R-:W1:Y:S01]  /*29f0*/  LDCU UR24, c[0x0][0x5b0] ;  /* 0x0000b600ff1877ac */ /* 0x000e620008000800 */
[----:B------:R-:W1:Y:S01]  /*2a00*/  LDCU UR5, c[0x0][0x5cc] ;  /* 0x0000b980ff0577ac */ /* 0x000e620008000800 */
[----:B------:R-:W1:Y:S01]  /*2a10*/  LDCU UR4, c[0x0][0x5ec] ;  /* 0x0000bd80ff0477ac */ /* 0x000e620008000800 */
[----:B------:R-:W1:Y:S01]  /*2a20*/  LDCU.64 UR20, c[0x0][0x5a0] ;  /* 0x0000b400ff1477ac */ /* 0x000e620008000a00 */
[----:B------:R-:W1:Y:S01]  /*2a30*/  LDCU.64 UR16, c[0x0][0x5d0] ;  /* 0x0000ba00ff1077ac */ /* 0x000e620008000a00 */
[----:B------:R-:W1:Y:S01]  /*2a40*/  LDCU.64 UR6, c[0x0][0x5f0] ;  /* 0x0000be00ff0677ac */ /* 0x000e620008000a00 */
[----:B------:R-:W-:-:S02]  /*2a50*/  UIMAD UR37, UR54, UR9, UR37 ;  /* 0x00000009362572a4 */ /* 0x000fc4000f8e0225 */
[----:B------:R-:W-:Y:S01]  /*2a60*/  UIADD3 UR44, UPT, UPT, UR61, UR19, URZ ;  /* 0x000000133d2c7290 */ /* 0x000fe2000fffe0ff */
[----:B------:R-:W-:-:S11]  /*2a70*/  UMOV UR11, UR31 ;  /* 0x0000001f000b7c82 */ /* 0x000fd60008000000 */
.L_x_36:
[----:B----4-:R-:W-:Y:S01]  /*2a80*/  @!P3 MOV R3, 0x3000 ;  /* 0x000030000003b802 */ /* 0x010fe20000000f00 */
[----:B------:R-:W-:Y:S01]  /*2a90*/  ULEA UR28, UR11, UR30, 0x3 ;  /* 0x0000001e0b1c7291 */ /* 0x000fe2000f8e18ff */
[----:B--2-4-:R-:W-:Y:S11]  /*2aa0*/  @P0 BRA `(.L_x_31) ;  /* 0x0000000000100947 */ /* 0x014ff60003800000 */
[----:B------:R-:W-:Y:S04]  /*2ab0*/  MOV R4, UR29 ;  /* 0x0000001d00047c02 */ /* 0x000fe80008000f00 */
[----:B------:R-:W-:Y:S04]  /*2ac0*/  SHF.L.U32 R4, R4, 0x1f, RZ ;  /* 0x0000001f04047819 */ /* 0x000fe800000006ff */
[----:B------:R-:W4:Y:S02]  /*2ad0*/  SYNCS.PHASECHK.TRANS64.TRYWAIT P0, [UR28+0x118], R4 ;  /* 0x00011804ff0075a7 */ /* 0x000f24000800111c */
[----:B----4-:R-:W-:Y:S05]  /*2ae0*/  @!P0 BRA `(.L_x_32) ;  /* 0x0000007800b08947 */ /* 0x010fea0003800000 */
.L_x_31:
[----:B------:R4:W-:Y:S01]  /*2af0*/  @!P3 SYNCS.ARRIVE.TRANS64 RZ, [UR28], R3 ;  /* 0x00000003ffffb9a7 */ /* 0x0009e2000800001c */
[----:B------:R-:W-:Y:S04]  /*2b00*/  ULOP3.LUT UR8, UR48, 0x2, URZ, 0xfc, !UPT ;  /* 0x0000000230087892 */ /* 0x000fe8000f8efcff */
[----:B------:R-:W-:Y:S09]  /*2b10*/  UISETP.NE.AND UP0, UPT, UR8, 0x2, UPT ;  /* 0x000000020800788c */ /* 0x000ff2000bf05270 */
[----:B------:R-:W-:Y:S05]  /*2b20*/  BRA.U UP0, `(.L_x_33) ;  /* 0x0000000100047547 */ /* 0x000fea000b800000 */
[----:B-123--:R-:W-:Y:S05]  /*2b30*/  BPT.TRAP 0x1 ;  /* 0x000000040000795c */ /* 0x00efea0000300000 */
.L_x_33:
[----:B------:R-:W-:Y:S04]  /*2b40*/  BSSY.RECONVERGENT B0, `(.L_x_34) ;  /* 0x0000003000007945 */ /* 0x000fe80003800200 */
[----:B------:R-:W-:Y:S05]  /*2b50*/  @P2 BRA `(.L_x_35) ;  /* 0x0000000000042947 */ /* 0x000fea0003800000 */
[----:B-123--:R-:W-:Y:S05]  /*2b60*/  BPT.TRAP 0x1 ;  /* 0x000000040000795c */ /* 0x00efea0000300000 */
.L_x_35:
[----:B-123--:R-:W-:Y:S05]  /*2b70*/  BSYNC.RECONVERGENT B0 ;  /* 0x0000000000007941 */ /* 0x00efea0003800200 */
.L_x_34:
[----:B------:R-:W-:Y:S02]  /*2b80*/  UIADD3 UR8, UPT, UPT, UR11, 0x1, URZ ;  /* 0x000000010b087890 */ /* 0x000fe4000fffe0ff */
[----:B------:R-:W-:Y:S02]  /*2b90*/  USHF.L.U32 UR43, UR19, 0x5, URZ ;  /* 0x00000005132b7899 */ /* 0x000fe400080006ff */
[----:B------:R-:W-:Y:S02]  /*2ba0*/  UISETP.NE.AND UP0, UPT, UR8, 0x23, UPT ;  /* 0x000000230800788c */ /* 0x000fe4000bf05270 */
[----:B------:R-:W-:Y:S02]  /*2bb0*/  UISETP.NE.AND UP2, UPT, UR23, 0x1, UPT ;  /* 0x000000011700788c */ /* 0x000fe4000bf45270 */
[----:B------:R-:W-:Y:S02]  /*2bc0*/  USEL UR9, URZ, 0x1, UP0 ;  /* 0x00000001ff097887 */ /* 0x000fe40008000000 */
[----:B------:R-:W-:Y:S02]  /*2bd0*/  USEL UR31, UR8, URZ, UP0 ;  /* 0x000000ff081f7287 */ /* 0x000fe40008000000 */
[----:B------:R-:W-:Y:S02]  /*2be0*/  ULOP3.LUT UR29, UR29, UR9, URZ, 0x3c, !UPT ;  /* 0x000000091d1d7292 */ /* 0x000fe4000f8e3cff */
[----:B------:R-:W-:Y:S02]  /*2bf0*/  ULEA UR8, UR31, UR30, 0x3 ;  /* 0x0000001e1f087291 */ /* 0x000fe4000f8e18ff */
[----:B------:R-:W-:Y:S02]  /*2c00*/  UISETP.NE.AND UP0, UPT, UR18, 0x1, UPT ;  /* 0x000000011200788c */ /* 0x000fe4000bf05270 */
[----:B------:R-:W-:Y:S01]  /*2c10*/  UIADD3 UR34, UP1, UPT, UR50, 0x80, URZ ;  /* 0x0000008032227890 */ /* 0x000fe2000ff3e0ff */
[----:B------:R-:W-:Y:S01]  /*2c20*/  MOV R0, UR29 ;  /* 0x0000001d00007c02 */ /* 0x000fe20008000f00 */
[----:B------:R-:W-:Y:S02]  /*2c30*/  ULEA UR33, UR37, UR38, 0x5 ;  /* 0x0000002625217291 */ /* 0x000fe4000f8e28ff */
[----:B------:R-:W-:Y:S01]  /*2c40*/  ULOP3.LUT UR41, UR28, 0xfefffff8, URZ, 0xc0, !UPT ;  /* 0xfefffff81c297892 */ /* 0x000fe2000f8ec0ff */
[----:B------:R-:W-:Y:S01]  /*2c50*/  SHF.L.U32 R0, R0, 0x1f, RZ ;  /* 0x0000001f00007819 */ /* 0x000fe200000006ff */
[----:B------:R-:W-:Y:S02]  /*2c60*/  UIADD3.X UR35, UPT, UPT, URZ, UR51, URZ, UP1, !UPT ;  /* 0x00000033ff237290 */ /* 0x000fe40008ffe4ff */
[----:B------:R-:W-:Y:S01]  /*2c70*/  ULEA UR28, UR36, UR33, 0xa ;  /* 0x00000021241c7291 */ /* 0x000fe2000f8e50ff */
[----:B------:R1:W2:Y:S01]  /*2c80*/  SYNCS.PHASECHK.TRANS64.TRYWAIT P0, [UR8+0x118], R0 ;  /* 0x00011800ff0075a7 */ /* 0x0002a20008001108 */
[----:B------:R-:W-:Y:S02]  /*2c90*/  UIMAD.WIDE.U32 UR8, UR43, UR27, URZ ;  /* 0x0000001b2b0872a5 */ /* 0x000fe4000f8e00ff */
[----:B------:R-:W-:Y:S02]  /*2ca0*/  ULEA UR8, UR11, UR30, 0xc ;  /* 0x0000001e0b087291 */ /* 0x000fe4000f8e60ff */
[----:B------:R-:W-:Y:S02]  /*2cb0*/  USHF.R.U32.HI UR9, URZ, UR26, UR9 ;  /* 0x0000001aff097299 */ /* 0x000fe40008011609 */
[----:B------:R-:W-:Y:S02]  /*2cc0*/  UIADD3 UR40, UPT, UPT, UR8, 0x3400, URZ ;  /* 0x0000340008287890 */ /* 0x000fe4000fffe0ff */
[----:B------:R-:W-:Y:S02]  /*2cd0*/  USEL UR9, UR43, UR9, !UP0 ;  /* 0x000000092b097287 */ /* 0x000fe4000c000000 */
[----:B------:R-:W-:Y:S02]  /*2ce0*/  UISETP.NE.AND UP0, UPT, UR22, 0x1, UPT ;  /* 0x000000011600788c */ /* 0x000fe4000bf05270 */
[----:B------:R-:W-:Y:S02]  /*2cf0*/  UIMAD.WIDE.U32 UR12, UR9, UR20, URZ ;  /* 0x00000014090c72a5 */ /* 0x000fe4000f8e00ff */
[----:B------:R-:W-:Y:S02]  /*2d00*/  ULEA UR12, UR11, UR30, 0xb ;  /* 0x0000001e0b0c7291 */ /* 0x000fe4000f8e58ff */
[----:B------:R-:W-:Y:S02]  /*2d10*/  USHF.R.U32.HI UR13, URZ, UR21, UR13 ;  /* 0x00000015ff0d7299 */ /* 0x000fe4000801160d */
[----:B------:R-:W-:Y:S02]  /*2d20*/  UIADD3 UR19, UPT, UPT, UR19, 0x1, URZ ;  /* 0x0000000113137890 */ /* 0x000fe4000fffe0ff */
[----:B------:R-:W-:Y:S02]  /*2d30*/  USEL UR13, UR9, UR13, !UP0 ;  /* 0x0000000d090d7287 */ /* 0x000fe4000c000000 */
[----:B------:R-:W-:Y:S02]  /*2d40*/  UIADD3 UR32, UP0, UPT, UR50, 0x180, URZ ;  /* 0x0000018032207890 */ /* 0x000fe4000ff1e0ff */
[----:B------:R-:W-:Y:S02]  /*2d50*/  UIMAD.WIDE.U32 UR14, UR13, UR25, URZ ;  /* 0x000000190d0e72a5 */ /* 0x000fe4000f8e00ff */
[----:B------:R-:W-:Y:S02]  /*2d60*/  UIADD3.X UR33, UPT, UPT, URZ, UR51, URZ, UP0, !UPT ;  /* 0x00000033ff217290 */ /* 0x000fe400087fe4ff */
[----:B------:R-:W-:Y:S01]  /*2d70*/  UISETP.NE.AND UP0, UPT, UR19, UR44, UPT ;  /* 0x0000002c1300728c */ /* 0x000fe2000bf05270 */
[----:B------:R-:W-:Y:S01]  /*2d80*/  UMOV UR46, 0x0 ;  /* 0x00000000002e7882 */ /* 0x000fe20000000000 */
[----:B------:R-:W-:Y:S01]  /*2d90*/  UMOV UR47, 0x10000000 ;  /* 0x10000000002f7882 */ /* 0x000fe20000000000 */
[----:B------:R-:W-:Y:S01]  /*2da0*/  UMOV UR8, UR15 ;  /* 0x0000000f00087c82 */ /* 0x000fe20008000000 */
[----:B------:R-:W-:Y:S01]  /*2db0*/  UTMALDG.2D.2CTA [UR40], [UR34], desc[UR46] ;  /* 0x00002e28220075b4 */ /* 0x000fe20008209000 */
[----:B------:R-:W-:Y:S02]  /*2dc0*/  USHF.R.U32.HI UR11, URZ, UR24, UR8 ;  /* 0x00000018ff0b7299 */ /* 0x000fe40008011608 */
[----:B------:R-:W-:Y:S02]  /*2dd0*/  UIADD3 UR8, UPT, UPT, UR12, 0x26400, URZ ;  /* 0x000264000c087890 */ /* 0x000fe4000fffe0ff */
[----:B------:R-:W-:Y:S02]  /*2de0*/  USEL UR14, UR13, UR11, !UP2 ;  /* 0x0000000b0d0e7287 */ /* 0x000fe4000d000000 */
[----:B------:R-:W-:Y:S02]  /*2df0*/  UIADD3 UR12, UPT, UPT, -UR9, URZ, URZ ;  /* 0x000000ff090c7290 */ /* 0x000fe4000fffe1ff */
[----:B------:R-:W-:Y:S02]  /*2e00*/  UIADD3 UR11, UPT, UPT, -UR13, URZ, URZ ;  /* 0x000000ff0d0b7290 */ /* 0x000fe4000fffe1ff */
[----:B------:R-:W-:Y:S02]  /*2e10*/  UIADD3 UR15, UPT, UPT, -UR14, URZ, URZ ;  /* 0x000000ff0e0f7290 */ /* 0x000fe4000fffe1ff */
[----:B------:R-:W-:Y:S02]  /*2e20*/  UIMAD UR12, UR18, UR12, UR43 ;  /* 0x0000000c120c72a4 */ /* 0x000fe4000f8e022b */
        /* <DEDUP_REMOVED lines=8> */
[----:B---3--:R-:W-:Y:S01]  /*2eb0*/  UMOV UR11, UR31 ;  /* 0x0000001f000b7c82 */ /* 0x008fe20008000000 */
[----:B-1----:R-:W-:Y:S05]  /*2ec0*/  BRA.U UP0, `(.L_x_36) ;  /* 0xfffffff900ec7547 */ /* 0x002fea000b83ffff */
.L_x_30:
[----:B---34-:R-:W-:Y:S01]  /*2ed0*/  SHF.L.U32 R3, R2, 0x1f, RZ ;  /* 0x0000001f02037819 */ /* 0x018fe200000006ff */
[----:B------:R-:W-:-:S03]  /*2ee0*/  NOP ;  /* 0x0000000000007918 */ /* 0x000fc60000000000 */
[----:B--2---:R-:W2:Y:S02]  /*2ef0*/  SYNCS.PHASECHK.TRANS64.TRYWAIT P0, [UR30+0x270], R3 ;  /* 0x00027003ff0075a7 */ /* 0x004ea4000800111e */
[----:B--2---:R-:W-:Y:S05]  /*2f00*/  @!P0 BRA `(.L_x_37) ;  /* 0x0000007400c08947 */ /* 0x004fea0003800000 */
.L_x_161:
[----:B------:R-:W2:Y:S01]  /*2f10*/  LDS.128 R4, [UR30+0x2b0] ;  /* 0x0002b01eff047984 */ /* 0x000ea20008000c00 */
[----:B------:R-:W-:Y:S02]  /*2f20*/  UIADD3 UR4, UPT, UPT, UR30, 0x278, URZ ;  /* 0x000002781e047890 */ /* 0x000fe4000fffe0ff */
[----:B------:R-:W-:Y:S01]  /*2f30*/  UISETP.GE.AND UP0, UPT, UR39, 0x1, UPT ;  /* 0x000000012700788c */ /* 0x000fe2000bf06270 */
[----:B------:R-:W-:Y:S01]  /*2f40*/  @!PT LDS RZ, [RZ] ;  /* 0x00000000fffff984 */ /* 0x000fe20000000800 */
[----:B------:R-:W-:Y:S01]  /*2f50*/  @!PT LDS RZ, [RZ] ;  /* 0x00000000fffff984 */ /* 0x000fe20000000800 */
[----:B------:R-:W-:Y:S01]  /*2f60*/  @!PT LDS RZ, [RZ] ;  /* 0x00000000fffff984 */ /* 0x000fe20000000800 */
[----:B------:R-:W-:Y:S01]  /*2f70*/  @!PT LDS RZ, [RZ] ;  /* 0x00000000fffff984 */ /* 0x000fe20000000800 */
[----:B------:R3:W-:Y:S06]  /*2f80*/  MEMBAR.ALL.CTA ;  /* 0x0000000000007992 */ /* 0x0007ec0000008000 */
[----:B---3--:R-:W3:Y:S01]  /*2f90*/  FENCE.VIEW.ASYNC.S ;  /* 0x00000000000073c6 */ /* 0x008ee20000000000 */
[----:B------:R-:W-:-:S09]  /*2fa0*/  UPRMT UR4, URZ, 0x654, UR4 ;  /* 0x00000654ff047896 */ /* 0x000fd20008000004 */
[----:B---3--:R-:W-:Y:S01]  /*2fb0*/  SYNCS.ARRIVE.TRANS64.RED.A1T0 RZ, [UR4], RZ ;  /* 0x000000ffffff79a7 */ /* 0x008fe20008100404 */
[----:B--2---:R-:W-:-:S13]  /*2fc0*/  LOP3.LUT P0, RZ, R6, 0x1, RZ, 0xc0, !PT ;  /* 0x0000000106ff7812 */ /* 0x004fda000780c0ff */
[----:B------:R-:W-:Y:S01]  /*2fd0*/  VOTEU.ANY UP1, P0 ;  /* 0x0000000000ff7886 */ /* 0x000fe20000020100 */
[----:B------:R-:W-:-:S13]  /*2fe0*/  PLOP3.LUT P0, PT, PT, PT, UP1, 0x80, 0x8 ;  /* 0x000000000008781c */ /* 0x000fda0003f0f018 */
[----:B-1----:R-:W-:Y:S02]  /*2ff0*/  @P0 MOV R0, R4 ;  /* 0x0000000400000202 */ /* 0x002fe40000000f00 */
[----:B------:R-:W-:Y:S02]  /*3000*/  @P0 LOP3.LUT R4, R5, 0xffff, RZ, 0xc0, !PT ;  /* 0x0000ffff05040812 */ /* 0x000fe400078ec0ff */
[----:B------:R-:W-:Y:S02]  /*3010*/  @P0 R2UR UR6, R0 ;  /* 0x00000000000602ca */ /* 0x000fe400000e0000 */
[----:B------:R-:W-:-:S11]  /*3020*/  @P0 R2UR UR5, R4 ;  /* 0x00000000040502ca */ /* 0x000fd600000e0000 */
[----:B------:R-:W-:Y:S02]  /*3030*/  @UP1 UMOV UR53, UR6 ;  /* 0x0000000600351c82 */ /* 0x000fe40008000000 */
[----:B------:R-:W-:Y:S01]  /*3040*/  @UP1 UMOV UR52, UR5 ;  /* 0x0000000500341c82 */ /* 0x000fe20008000000 */
[----:B------:R-:W-:Y:S05]  /*3050*/  BRA.U !UP0, `(.L_x_38) ;  /* 0x0000000108d47547 */ /* 0x000fea000b800000 */
[----:B------:R-:W1:Y:S01]  /*3060*/  LDCU.128 UR16, c[0x0][0xc10] ;  /* 0x00018200ff1077ac */ /* 0x000e620008000c00 */
[----:B------:R-:W2:Y:S01]  /*3070*/  LDCU UR20, c[0x0][0xc20] ;  /* 0x00018400ff1477ac */ /* 0x000ea20008000800 */
[----:B------:R-:W3:Y:S01]  /*3080*/  LDCU UR13, c[0x0][0xc0c] ;  /* 0x00018180ff0d77ac */ /* 0x000ee20008000800 */
[----:B------:R-:W4:Y:S01]  /*3090*/  LDCU.64 UR14, c[0x0][0xc28] ;  /* 0x00018500ff0e77ac */ /* 0x000f220008000a00 */
[----:B------:R-:W-:Y:S02]  /*30a0*/  UISETP.NE.AND UP3, UPT, UR39, 0x1, UPT ;  /* 0x000000012700788c */ /* 0x000fe4000bf65270 */
[----:B-1----:R-:W-:Y:S02]  /*30b0*/  UIMAD.WIDE.U32 UR4, UR57, UR19, URZ ;  /* 0x00000013390472a5 */ /* 0x002fe4000f8e00ff */
[----:B------:R-:W-:Y:S02]  /*30c0*/  UIMAD.WIDE.U32 UR6, UR58, UR16, URZ ;  /* 0x000000103a0672a5 */ /* 0x000fe4000f8e00ff */
[----:B------:R-:W-:-:S02]  /*30d0*/  UISETP.NE.AND UP0, UPT, UR18, 0x1, UPT ;  /* 0x000000011200788c */ /* 0x000fc4000bf05270 */
[----:B------:R-:W-:Y:S01]  /*30e0*/  UIMAD.WIDE.U32 UR10, UR52, UR19, URZ ;  /* 0x00000013340a72a5 */ /* 0x000fe2000f8e00ff */
[----:B------:R-:W-:Y:S01]  /*30f0*/  UMOV UR4, UR5 ;  /* 0x0000000500047c82 */ /* 0x000fe20008000000 */
[----:B---3--:R-:W-:Y:S02]  /*3100*/  UISETP.NE.AND UP2, UPT, UR13, 0x1, UPT ;  /* 0x000000010d00788c */ /* 0x008fe4000bf45270 */
[----:B--2---:R-:W-:Y:S02]  /*3110*/  USHF.R.U32.HI UR5, URZ, UR20, UR4 ;  /* 0x00000014ff057299 */ /* 0x004fe40008011604 */
[----:B------:R-:W-:Y:S01]  /*3120*/  UIMAD.WIDE.U32 UR8, UR53, UR16, URZ ;  /* 0x00000010350872a5 */ /* 0x000fe2000f8e00ff */
[----:B------:R-:W-:Y:S01]  /*3130*/  UMOV UR4, UR7 ;  /* 0x0000000700047c82 */ /* 0x000fe20008000000 */
[----:B------:R-:W-:Y:S02]  /*3140*/  USEL UR5, UR57, UR5, !UP0 ;  /* 0x0000000539057287 */ /* 0x000fe4000c000000 */
[----:B------:R-:W-:-:S02]  /*3150*/  USHF.R.U32.HI UR4, URZ, UR17, UR4 ;  /* 0x00000011ff047299 */ /* 0x000fc40008011604 */
[----:B----4-:R-:W-:Y:S02]  /*3160*/  UIMAD.WIDE.U32 UR6, UR5, UR14, URZ ;  /* 0x0000000e050672a5 */ /* 0x010fe4000f8e00ff */
[----:B------:R-:W-:Y:S01]  /*3170*/  USEL UR12, UR58, UR4, !UP2 ;  /* 0x000000043a0c7287 */ /* 0x000fe2000d000000 */
[----:B------:R-:W-:Y:S02]  /*3180*/  UMOV UR8, UR9 ;  /* 0x0000000900087c82 */ /* 0x000fe40008000000 */
[----:B------:R-:W-:Y:S01]  /*3190*/  UMOV UR4, UR11 ;  /* 0x0000000b00047c82 */ /* 0x000fe20008000000 */
[----:B------:R-:W-:Y:S01]  /*31a0*/  UIMAD.WIDE.U32 UR10, UR12, UR14, URZ ;  /* 0x0000000e0c0a72a5 */ /* 0x000fe2000f8e00ff */
[----:B------:R-:W-:Y:S01]  /*31b0*/  UMOV UR6, UR7 ;  /* 0x0000000700067c82 */ /* 0x000fe20008000000 */
[----:B------:R-:W-:Y:S02]  /*31c0*/  USHF.R.U32.HI UR4, URZ, UR20, UR4 ;  /* 0x00000014ff047299 */ /* 0x000fe40008011604 */
[----:B------:R-:W-:-:S02]  /*31d0*/  @UP3 USHF.R.U32.HI UR5, URZ, UR15, UR6 ;  /* 0x0000000fff053299 */ /* 0x000fc40008011606 */
[----:B------:R-:W-:Y:S01]  /*31e0*/  USHF.R.U32.HI UR17, URZ, UR17, UR8 ;  /* 0x00000011ff117299 */ /* 0x000fe20008011608 */
[----:B------:R-:W-:Y:S01]  /*31f0*/  UMOV UR6, UR11 ;  /* 0x0000000b00067c82 */ /* 0x000fe20008000000 */
[----:B------:R-:W-:Y:S02]  /*3200*/  USEL UR4, UR52, UR4, !UP0 ;  /* 0x0000000434047287 */ /* 0x000fe4000c000000 */
[----:B------:R-:W-:Y:S02]  /*3210*/  @UP3 USHF.R.U32.HI UR12, URZ, UR15, UR6 ;  /* 0x0000000fff0c3299 */ /* 0x000fe40008011606 */
[----:B------:R-:W-:Y:S02]  /*3220*/  UIMAD UR6, UR39, UR5, URZ ;  /* 0x00000005270672a4 */ /* 0x000fe4000f8e02ff */
[----:B------:R-:W-:Y:S02]  /*3230*/  USEL UR5, UR53, UR17, !UP2 ;  /* 0x0000001135057287 */ /* 0x000fe4000d000000 */
[----:B------:R-:W-:-:S02]  /*3240*/  UIMAD UR8, UR39, UR12, URZ ;  /* 0x0000000c270872a4 */ /* 0x000fc4000f8e02ff */
[----:B------:R-:W-:Y:S02]  /*3250*/  UISETP.GE.AND UP0, UPT, UR4, UR6, UPT ;  /* 0x000000060400728c */ /* 0x000fe4000bf06270 */
[----:B------:R-:W-:Y:S02]  /*3260*/  UIMAD.WIDE.U32 UR6, UR4, UR14, URZ ;  /* 0x0000000e040672a5 */ /* 0x000fe4000f8e00ff */
[----:B------:R-:W-:Y:S02]  /*3270*/  UISETP.GE.OR UP0, UPT, UR5, UR8, UP0 ;  /* 0x000000080500728c */ /* 0x000fe40008706670 */
[----:B------:R-:W-:Y:S02]  /*3280*/  UIMAD.WIDE.U32 UR8, UR5, UR14, URZ ;  /* 0x0000000e050872a5 */ /* 0x000fe4000f8e00ff */
[----:B------:R-:W-:Y:S01]  /*3290*/  UIADD3 UR10, UPT, UPT, -UR4, URZ, URZ ;  /* 0x000000ff040a7290 */ /* 0x000fe2000fffe1ff */
[----:B------:R-:W-:Y:S02]  /*32a0*/  UMOV UR6, UR7 ;  /* 0x0000000700067c82 */ /* 0x000fe40008000000 */
[----:B------:R-:W-:-:S02]  /*32b0*/  USHF.R.U32.HI UR6, URZ, UR15, UR6 ;  /* 0x0000000fff067299 */ /* 0x000fc40008011606 */
[----:B------:R-:W-:Y:S02]  /*32c0*/  UIMAD UR10, UR18, UR10, UR52 ;  /* 0x0000000a120a72a4 */ /* 0x000fe4000f8e0234 */
[----:B------:R-:W-:Y:S01]  /*32d0*/  USEL UR6, UR4, UR6, !UP3 ;  /* 0x0000000604067287 */ /* 0x000fe2000d800000 */
[----:B------:R-:W-:Y:S01]  /*32e0*/  @!UP0 UMOV UR7, UR9 ;  /* 0x0000000900078c82 */ /* 0x000fe20008000000 */
[----:B------:R-:W-:Y:S02]  /*32f0*/  UIADD3 UR9, UPT, UPT, -UR5, URZ, URZ ;  /* 0x000000ff05097290 */ /* 0x000fe4000fffe1ff */
[----:B------:R-:W-:Y:S02]  /*3300*/  @!UP0 USHF.R.U32.HI UR7, URZ, UR15, UR7 ;  /* 0x0000000fff078299 */ /* 0x000fe40008011607 */
[----:B------:R-:W-:Y:S02]  /*3310*/  UIADD3 UR8, UPT, UPT, -UR6, URZ, URZ ;  /* 0x000000ff06087290 */ /* 0x000fe4000fffe1ff */
[----:B------:R-:W-:-:S02]  /*3320*/  @!UP0 USEL UR7, UR5, UR7, !UP3 ;  /* 0x0000000705078287 */ /* 0x000fc4000d800000 */
[----:B------:R-:W-:Y:S02]  /*3330*/  UIMAD UR8, UR39, UR8, UR4 ;  /* 0x00000008270872a4 */ /* 0x000fe4000f8e0204 */
[----:B------:R-:W-:Y:S02]  /*3340*/  @!UP0 UIADD3 UR6, UPT, UPT, UR6, -UR7, URZ ;  /* 0x8000000706068290 */ /* 0x000fe4000fffe0ff */
[----:B------:R-:W-:Y:S02]  /*3350*/  @!UP0 UIMAD UR7, UR8, UR12, UR7 ;  /* 0x0000000c080782a4 */ /* 0x000fe4000f8e0207 */
[----:B------:R-:W-:Y:S02]  /*3360*/  @!UP0 UIMAD UR4, UR39, UR6, UR5 ;  /* 0x00000006270482a4 */ /* 0x000fe4000f8e0205 */
[----:B------:R-:W-:Y:S02]  /*3370*/  UIMAD UR6, UR13, UR9, UR53 ;  /* 0x000000090d0672a4 */ /* 0x000fe4000f8e0235 */
[----:B------:R-:W-:Y:S01]  /*3380*/  UIMAD UR52, UR4, UR18, UR10 ;  /* 0x00000012043472a4 */ /* 0x000fe2000f8e020a */
[----:B------:R-:W-:-:S02]  /*3390*/  @!UP0 UMOV UR5, UR7 ;  /* 0x0000000700058c82 */ /* 0x000fc40008000000 */
[----:B------:R-:W-:-:S12]  /*33a0*/  UIMAD UR53, UR5, UR13, UR6 ;  /* 0x0000000d053572a4 */ /* 0x000fd8000f8e0206 */
.L_x_38:
[----:B------:R-:W1:Y:S02]  /*33b0*/  LDCU UR4, c[0x0][0xc30] ;  /* 0x00018600ff0477ac */ /* 0x000e640008000800 */
[----:B-1----:R-:W-:-:S09]  /*33c0*/  UISETP.NE.AND UP0, UPT, UR4, 0x1, UPT ;  /* 0x000000010400788c */ /* 0x002fd2000bf05270 */
[----:B------:R-:W-:Y:S05]  /*33d0*/  BRA.U UP0, `(.L_x_39) ;  /* 0x0000000100447547 */ /* 0x000fea000b800000 */
[----:B------:R-:W1:Y:S01]  /*33e0*/  LDCU.128 UR8, c[0x0][0xc10] ;  /* 0x00018200ff0877ac */ /* 0x000e620008000c00 */
[----:B------:R-:W2:Y:S01]  /*33f0*/  LDCU UR12, c[0x0][0xc0c] ;  /* 0x00018180ff0c77ac */ /* 0x000ea20008000800 */
[----:B------:R-:W3:Y:S01]  /*3400*/  LDCU UR13, c[0x0][0xc20] ;  /* 0x00018400ff0d77ac */ /* 0x000ee20008000800 */
[----:B-1----:R-:W-:Y:S02]  /*3410*/  UIMAD.WIDE.U32 UR6, UR53, UR8, URZ ;  /* 0x00000008350672a5 */ /* 0x002fe4000f8e00ff */
[----:B------:R-:W-:Y:S02]  /*3420*/  UIMAD.WIDE.U32 UR4, UR52, UR11, URZ ;  /* 0x0000000b340472a5 */ /* 0x000fe4000f8e00ff */
[----:B--2---:R-:W-:Y:S02]  /*3430*/  UISETP.NE.AND UP2, UPT, UR12, 0x1, UPT ;  /* 0x000000010c00788c */ /* 0x004fe4000bf45270 */
[----:B------:R-:W-:Y:S01]  /*3440*/  UISETP.NE.AND UP0, UPT, UR10, 0x1, UPT ;  /* 0x000000010a00788c */ /* 0x000fe2000bf05270 */
[----:B------:R-:W-:-:S02]  /*3450*/  UMOV UR6, UR7 ;  /* 0x0000000700067c82 */ /* 0x000fc40008000000 */
[----:B------:R-:W-:Y:S01]  /*3460*/  UMOV UR4, UR5 ;  /* 0x0000000500047c82 */ /* 0x000fe20008000000 */
[----:B------:R-:W-:Y:S02]  /*3470*/  USHF.R.U32.HI UR6, URZ, UR9, UR6 ;  /* 0x00000009ff067299 */ /* 0x000fe40008011606 */
[----:B---3--:R-:W-:Y:S02]  /*3480*/  USHF.R.U32.HI UR4, URZ, UR13, UR4 ;  /* 0x0000000dff047299 */ /* 0x008fe40008011604 */
[----:B------:R-:W-:Y:S02]  /*3490*/  USEL UR5, UR53, UR6, !UP2 ;  /* 0x0000000635057287 */ /* 0x000fe4000d000000 */
[----:B------:R-:W-:-:S04]  /*34a0*/  USEL UR4, UR52, UR4, !UP0 ;  /* 0x0000000434047287 */ /* 0x000fc8000c000000 */
[----:B------:R-:W-:Y:S02]  /*34b0*/  UIADD3 UR6, UPT, UPT, UR5, -UR4, URZ ;  /* 0x8000000405067290 */ /* 0x000fe4000fffe0ff */
[----:B------:R-:W-:Y:S02]  /*34c0*/  UIADD3 UR4, UPT, UPT, -UR5, UR4, URZ ;  /* 0x0000000405047290 */ /* 0x000fe4000fffe1ff */
[----:B------:R-:W-:Y:S02]  /*34d0*/  UIMAD UR52, UR6, UR10, UR52 ;  /* 0x0000000a063472a4 */ /* 0x000fe4000f8e0234 */
[----:B------:R-:W-:-:S12]  /*34e0*/  UIMAD UR53, UR4, UR12, UR53 ;  /* 0x0000000c043572a4 */ /* 0x000fd8000f8e0235 */
.L_x_39:
[----:B------:R-:W-:Y:S02]  /*34f0*/  R2UR UR5, R51 ;  /* 0x00000000330572ca */ /* 0x000fe400000e0000 */
[----:B------:R-:W-:Y:S02]  /*3500*/  R2UR UR4, R50 ;  /* 0x00000000320472ca */ /* 0x000fe400000e0000 */
[----:B------:R-:W-:Y:S02]  /*3510*/  PLOP3.LUT P1, PT, PT, PT, PT, 0x80, 0x8 ;  /* 0x000000000008781c */ /* 0x000fe40003f2f070 */
[----:B------:R-:W-:-:S07]  /*3520*/  LOP3.LUT R2, R2, 0x1, RZ, 0x3c, !PT ;  /* 0x0000000102027812 */ /* 0x000fce00078e3cff */
[----:B------:R-:W-:Y:S02]  /*3530*/  UIADD3 UR20, UPT, UPT, UR53, UR5, URZ ;  /* 0x0000000535147290 */ /* 0x000fe4000fffe0ff */
[----:B------:R-:W-:Y:S01]  /*3540*/  UIADD3 UR18, UPT, UPT, UR52, UR4, URZ ;  /* 0x0000000434127290 */ /* 0x000fe2000fffe0ff */
[----:B------:R-:W-:Y:S11]  /*3550*/  BRA.U UP1, `(.L_x_40) ;  /* 0xffffffe501947547 */ /* 0x000ff6000b83ffff */
[----:B------:R-:W-:Y:S01]  /*3560*/  UIADD3 UR30, UPT, UPT, UR30, 0x118, URZ ;  /* 0x000001181e1e7890 */ /* 0x000fe2000fffe0ff */
[----:B------:R-:W-:-:S03]  /*3570*/  MOV R2, UR29 ;  /* 0x0000001d00027c02 */ /* 0x000fc60008000f00 */
[----:B------:R-:W-:Y:S01]  /*3580*/  ULEA UR4, UR31, UR30, 0x3 ;  /* 0x0000001e1f047291 */ /* 0x000fe2000f8e18ff */
[----:B------:R-:W-:-:S08]  /*3590*/  SHF.L.U32 R2, R2, 0x1f, RZ ;  /* 0x0000001f02027819 */ /* 0x000fd000000006ff */
[----:B------:R-:W1:Y:S02]  /*35a0*/  SYNCS.PHASECHK.TRANS64.TRYWAIT P0, [UR4], R2 ;  /* 0x00000002ff0075a7 */ /* 0x000e640008001104 */
[----:B-1----:R-:W-:Y:S05]  /*35b0*/  @!P0 BRA `(.L_x_41) ;  /* 0x00000070002c8947 */ /* 0x002fea0003800000 */
.L_x_163:
[----:B------:R-:W-:-:S04]  /*35c0*/  UIADD3 UR4, UPT, UPT, UR31, 0x1, URZ ;  /* 0x000000011f047890 */ /* 0x000fc8000fffe0ff */
[----:B------:R-:W-:-:S04]  /*35d0*/  UISETP.NE.AND UP0, UPT, UR4, 0x23, UPT ;  /* 0x000000230400788c */ /* 0x000fc8000bf05270 */
[----:B------:R-:W-:Y:S02]  /*35e0*/  USEL UR5, URZ, 0x1, UP0 ;  /* 0x00000001ff057887 */ /* 0x000fe40008000000 */
[----:B------:R-:W-:Y:S02]  /*35f0*/  USEL UR4, UR4, URZ, UP0 ;  /* 0x000000ff04047287 */ /* 0x000fe40008000000 */
[----:B------:R-:W-:Y:S02]  /*3600*/  ULOP3.LUT UR6, UR29, UR5, URZ, 0x3c, !UPT ;  /* 0x000000051d067292 */ /* 0x000fe4000f8e3cff */
[----:B------:R-:W-:-:S04]  /*3610*/  ULEA UR5, UR4, UR30, 0x3 ;  /* 0x0000001e04057291 */ /* 0x000fc8000f8e18ff */
[----:B-1----:R-:W-:-:S04]  /*3620*/  MOV R2, UR6 ;  /* 0x0000000600027c02 */ /* 0x002fc80008000f00 */
[----:B------:R-:W-:-:S04]  /*3630*/  SHF.L.U32 R2, R2, 0x1f, RZ ;  /* 0x0000001f02027819 */ /* 0x000fc800000006ff */
[----:B------:R-:W1:Y:S02]  /*3640*/  SYNCS.PHASECHK.TRANS64.TRYWAIT P0, [UR5], R2 ;  /* 0x00000002ff0075a7 */ /* 0x000e640008001105 */
[----:B-1----:R-:W-:Y:S05]  /*3650*/  @!P0 BRA `(.L_x_42) ;  /* 0x00000070001c8947 */ /* 0x002fea0003800000 */
.L_x_165:
        /* <DEDUP_REMOVED lines=10> */
.L_x_167:
        /* <DEDUP_REMOVED lines=10> */
.L_x_169:
        /* <DEDUP_REMOVED lines=10> */
.L_x_171:
        /* <DEDUP_REMOVED lines=10> */
.L_x_173:
        /* <DEDUP_REMOVED lines=10> */
.L_x_175:
        /* <DEDUP_REMOVED lines=10> */
.L_x_177:
        /* <DEDUP_REMOVED lines=10> */
.L_x_179:
        /* <DEDUP_REMOVED lines=10> */
.L_x_181:
        /* <DEDUP_REMOVED lines=10> */
.L_x_183:
        /* <DEDUP_REMOVED lines=10> */
.L_x_185:
        /* <DEDUP_REMOVED lines=10> */
.L_x_187:
        /* <DEDUP_REMOVED lines=10> */
.L_x_189:
        /* <DEDUP_REMOVED lines=10> */
.L_x_191:
        /* <DEDUP_REMOVED lines=10> */
.L_x_193:
        /* <DEDUP_REMOVED lines=10> */
.L_x_195:
        /* <DEDUP_REMOVED lines=10> */
.L_x_197:
        /* <DEDUP_REMOVED lines=10> */
.L_x_199:
        /* <DEDUP_REMOVED lines=10> */
.L_x_201:
        /* <DEDUP_REMOVED lines=10> */
.L_x_203:
        /* <DEDUP_REMOVED lines=10> */
.L_x_205:
        /* <DEDUP_REMOVED lines=10> */
.L_x_207:
        /* <DEDUP_REMOVED lines=10> */
.L_x_209:
        /* <DEDUP_REMOVED lines=10> */
.L_x_211:
        /* <DEDUP_REMOVED lines=10> */
.L_x_213:
        /* <DEDUP_REMOVED lines=10> */
.L_x_215:
        /* <DEDUP_REMOVED lines=10> */
.L_x_217:
        /* <DEDUP_REMOVED lines=10> */
.L_x_219:
        /* <DEDUP_REMOVED lines=10> */
.L_x_221:
        /* <DEDUP_REMOVED lines=10> */
.L_x_223:
        /* <DEDUP_REMOVED lines=10> */
.L_x_225:
        /* <DEDUP_REMOVED lines=10> */
.L_x_227:
        /* <DEDUP_REMOVED lines=10> */
.L_x_229:
[----:B------:R-:W-:-:S04]  /*4a60*/  UIADD3 UR4, UPT, UPT, UR4, 0x1, URZ ;  /* 0x0000000104047890 */ /* 0x000fc8000fffe0ff */
[----:B------:R-:W-:-:S04]  /*4a70*/  UISETP.NE.AND UP0, UPT, UR4, 0x23, UPT ;  /* 0x000000230400788c */ /* 0x000fc8000bf05270 */
[----:B------:R-:W-:Y:S02]  /*4a80*/  USEL UR5, URZ, 0x1, UP0 ;  /* 0x00000001ff057887 */ /* 0x000fe40008000000 */
[----:B------:R-:W-:Y:S02]  /*4a90*/  USEL UR4, UR4, URZ, UP0 ;  /* 0x000000ff04047287 */ /* 0x000fe40008000000 */
[----:B------:R-:W-:Y:S02]  /*4aa0*/  ULOP3.LUT UR5, UR6, UR5, URZ, 0x3c, !UPT ;  /* 0x0000000506057292 */ /* 0x000fe4000f8e3cff */
[----:B------:R-:W-:-:S04]  /*4ab0*/  ULEA UR4, UR4, UR30, 0x3 ;  /* 0x0000001e04047291 */ /* 0x000fc8000f8e18ff */
[----:B-1----:R-:W-:Y:S02]  /*4ac0*/  IMAD.U32 R2, RZ, RZ, UR5 ;  /* 0x00000005ff027e24 */ /* 0x002fe4000f8e00ff */
[----:B------:R-:W-:-:S03]  /*4ad0*/  MOV R0, UR4 ;  /* 0x0000000400007c02 */ /* 0x000fc60008000f00 */
[----:B------:R-:W-:-:S07]  /*4ae0*/  SHF.L.U32 R2, R2, 0x1f, RZ ;  /* 0x0000001f02027819 */ /* 0x000fce00000006ff */
.L_x_75:
[----:B-1----:R1:W2:Y:S02]  /*4af0*/  SYNCS.PHASECHK.TRANS64.TRYWAIT P0, [R0+URZ], R2 ;  /* 0x00000002000075a7 */ /* 0x0022a400080011ff */
[----:B--2---:R-:W-:Y:S05]  /*4b00*/  @!P0 NANOSLEEP.SYNCS 0x989680 ;  /* 0x009896800000895d */ /* 0x004fea0003900000 */
[----:B------:R-:W2:Y:S02]  /*4b10*/  @!P0 SYNCS.PHASECHK.TRANS64 P0, [R0+URZ], R2 ;  /* 0x00000002000085a7 */ /* 0x000ea400080010ff */
[----:B--2---:R-:W-:Y:S05]  /*4b20*/  @P0 EXIT ;  /* 0x000000000000094d */ /* 0x004fea0003800000 */
[----:B------:R-:W-:Y:S05]  /*4b30*/  BRA `(.L_x_75) ;  /* 0xfffffffc00ec7947 */ /* 0x000fea000383ffff */
.L_x_22:
[----:B------:R-:W2:Y:S02]  /*4b40*/  S2UR UR4, SR_CgaCtaId ;  /* 0x00000000000479c3 */ /* 0x000ea40000008800 */
[----:B--2---:R-:W-:-:S04]  /*4b50*/  UISETP.NE.AND UP0, UPT, UR4, URZ, UPT ;  /* 0x000000ff0400728c */ /* 0x004fc8000bf05270 */
[----:B------:R-:W-:-:S09]  /*4b60*/  UISETP.NE.OR UP0, UPT, UR19, 0x1, UP0 ;  /* 0x000000011300788c */ /* 0x000fd20008705670 */
[----:B------:R-:W-:Y:S05]  /*4b70*/  BRA.U UP0, `(.L_x_76) ;  /* 0x0000000100b47547 */ /* 0x000fea000b800000 */
[----:B------:R-:W2:Y:S01]  /*4b80*/  S2UR UR5, SR_CgaCtaId ;  /* 0x00000000000579c3 */ /* 0x000ea20000008800 */
[----:B------:R-:W-:Y:S01]  /*4b90*/  UMOV UR4, 0x400 ;  /* 0x0000040000047882 */ /* 0x000fe20000000000 */
[----:B------:R-:W-:Y:S01]  /*4ba0*/  HFMA2 R2, -RZ, RZ, 0, 5.9604644775390625e-08 ;  /* 0x00000001ff027431 */ /* 0x000fe200000001ff */
[----:B------:R-:W-:Y:S01]  /*4bb0*/  ISETP.GE.U32.AND P0, PT, R3, 0x2, PT ;  /* 0x000000020300780c */ /* 0x000fe20003f06070 */
[----:B------:R-:W-:Y:S01]  /*4bc0*/  IMAD.MOV.U32 R8, RZ, RZ, RZ ;  /* 0x000000ffff087224 */ /* 0x000fe200078e00ff */
[----:B--2---:R-:W-:-:S04]  /*4bd0*/  ULEA UR4, UR5, UR4, 0x18 ;  /* 0x0000000405047291 */ /* 0x004fc8000f8ec0ff */
[----:B------:R-:W-:Y:S02]  /*4be0*/  UIADD3 UR5, UPT, UPT, UR4, 0x278, URZ ;  /* 0x0000027804057890 */ /* 0x000fe4000fffe0ff */
[----:B------:R-:W-:Y:S02]  /*4bf0*/  UIADD3 UR8, UPT, UPT, UR4, 0x270, URZ ;  /* 0x0000027004087890 */ /* 0x000fe4000fffe0ff */
[----:B------:R-:W-:-:S12]  /*4c00*/  UPRMT UR5, URZ, 0x654, UR5 ;  /* 0x00000654ff057896 */ /* 0x000fd80008000005 */
.L_x_79:
[----:B------:R-:W-:Y:S01]  /*4c10*/  SHF.L.U32 R6, R2, 0x1f, RZ ;  /* 0x0000001f02067819 */ /* 0x000fe200000006ff */
[----:B------:R-:W-:Y:S02]  /*4c20*/  IMAD.U32 R4, RZ, RZ, UR8 ;  /* 0x00000008ff047e24 */ /* 0x000fe4000f8e00ff */
[----:B------:R-:W-:Y:S01]  /*4c30*/  @!P0 IMAD.MOV.U32 R5, RZ, RZ, 0x10 ;  /* 0x00000010ff058424 */ /* 0x000fe200078e00ff */
[----:B------:R-:W2:Y:S02]  /*4c40*/  SYNCS.PHASECHK.TRANS64.TRYWAIT P1, [UR4+0x278], R6 ;  /* 0x00027806ff0075a7 */ /* 0x000ea40008021104 */
[----:B------:R-:W-:-:S04]  /*4c50*/  PRMT R4, R3, 0x654, R4 ;  /* 0x0000065403047816 */ /* 0x000fc80000000004 */
[----:B------:R-:W-:Y:S01]  /*4c60*/  SEL R0, R4, R0, !P0 ;  /* 0x0000000004007207 */ /* 0x000fe20004000000 */
[----:B--2---:R-:W-:Y:S06]  /*4c70*/  @!P1 BRA `(.L_x_77) ;  /* 0x0000006400ac9947 */ /* 0x004fec0003800000 */
.L_x_231:
[----:B------:R-:W-:Y:S01]  /*4c80*/  UIADD3 UR6, UPT, UPT, UR4, 0x2b0, URZ ;  /* 0x000002b004067890 */ /* 0x000fe2000fffe0ff */
[----:B------:R3:W-:Y:S01]  /*4c90*/  @!P0 SYNCS.ARRIVE.TRANS64.RED RZ, [R0+URZ], R5 ;  /* 0x0000000500ff89a7 */ /* 0x0007e200080004ff */
[----:B------:R-:W-:Y:S01]  /*4ca0*/  UIADD3 UR7, UPT, UPT, UR4, 0x270, URZ ;  /* 0x0000027004077890 */ /* 0x000fe2000fffe0ff */
[----:B------:R-:W-:-:S08]  /*4cb0*/  LOP3.LUT R2, R2, 0x1, RZ, 0x3c, !PT ;  /* 0x0000000102027812 */ /* 0x000fd000078e3cff */
[----:B------:R-:W-:Y:S06]  /*4cc0*/  UGETNEXTWORKID.BROADCAST [UR6], [UR7] ;  /* 0x00000000060073ca */ /* 0x000fec0008000100 */
[----:B---3--:R-:W-:-:S04]  /*4cd0*/  SHF.L.U32 R5, R8, 0x1f, RZ ;  /* 0x0000001f08057819 */ /* 0x008fc800000006ff */
[----:B------:R-:W3:Y:S02]  /*4ce0*/  SYNCS.PHASECHK.TRANS64.TRYWAIT P1, [UR4+0x270], R5 ;  /* 0x00027005ff0075a7 */ /* 0x000ee40008021104 */
[----:B---3--:R-:W-:Y:S05]  /*4cf0*/  @!P1 BRA `(.L_x_78) ;  /* 0x0000006400a49947 */ /* 0x008fea0003800000 */
.L_x_233:
[----:B--2---:R-:W2:Y:S01]  /*4d00*/  LDS.128 R4, [UR4+0x2b0] ;  /* 0x0002b004ff047984 */ /* 0x004ea20008000c00 */
[----:B------:R-:W-:Y:S01]  /*4d10*/  LOP3.LUT R8, R8, 0x1, RZ, 0x3c, !PT ;  /* 0x0000000108087812 */ /* 0x000fe200078e3cff */
[----:B------:R-:W-:Y:S01]  /*4d20*/  @!PT LDS RZ, [RZ] ;  /* 0x00000000fffff984 */ /* 0x000fe20000000800 */
[----:B------:R-:W-:Y:S01]  /*4d30*/  @!PT LDS RZ, [RZ] ;  /* 0x00000000fffff984 */ /* 0x000fe20000000800 */
[----:B------:R-:W-:Y:S01]  /*4d40*/  @!PT LDS RZ, [RZ] ;  /* 0x00000000fffff984 */ /* 0x000fe20000000800 */
[----:B------:R-:W-:Y:S01]  /*4d50*/  @!PT LDS RZ, [RZ] ;  /* 0x00000000fffff984 */ /* 0x000fe20000000800 */
[----:B------:R3:W-:Y:S06]  /*4d60*/  MEMBAR.ALL.CTA ;  /* 0x0000000000007992 */ /* 0x0007ec0000008000 */
[----:B---3--:R-:W3:Y:S02]  /*4d70*/  FENCE.VIEW.ASYNC.S ;  /* 0x00000000000073c6 */ /* 0x008ee40000000000 */
[----:B---3--:R-:W-:Y:S01]  /*4d80*/  SYNCS.ARRIVE.TRANS64.RED.A1T0 RZ, [UR5], RZ ;  /* 0x000000ffffff79a7 */ /* 0x008fe20008100405 */
[----:B--2---:R-:W-:-:S13]  /*4d90*/  LOP3.LUT P1, RZ, R6, 0x1, RZ, 0xc0, !PT ;  /* 0x0000000106ff7812 */ /* 0x004fda000782c0ff */
[----:B------:R-:W-:Y:S05]  /*4da0*/  @P1 BRA `(.L_x_79) ;  /* 0xfffffffc00981947 */ /* 0x000fea000383ffff */
[----:B------:R-:W-:-:S04]  /*4db0*/  SHF.L.U32 R0, R2, 0x1f, RZ ;  /* 0x0000001f02007819 */ /* 0x000fc800000006ff */
[----:B------:R-:W2:Y:S02]  /*4dc0*/  SYNCS.PHASECHK.TRANS64 P0, [UR4+0x278], R0 ;  /* 0x00027800ff0075a7 */ /* 0x000ea40008001004 */
[----:B-12---:R-:W-:Y:S05]  /*4dd0*/  @P0 EXIT ;  /* 0x000000000000094d */ /* 0x006fea0003800000 */
[----:B------:R-:W-:-:S07]  /*4de0*/  MOV R0, UR4 ;  /* 0x0000000400007c02 */ /* 0x000fce0008000f00 */
.L_x_80:
[----:B-1----:R-:W-:-:S04]  /*4df0*/  SHF.L.U32 R3, R2, 0x1f, RZ ;  /* 0x0000001f02037819 */ /* 0x002fc800000006ff */
[----:B------:R1:W2:Y:S03]  /*4e00*/  SYNCS.PHASECHK.TRANS64.TRYWAIT P0, [R0+URZ+0x278], R3 ;  /* 0x00027803000075a7 */ /* 0x0002a600080011ff */
[----:B--2---:R-:W-:Y:S05]  /*4e10*/  @!P0 NANOSLEEP.SYNCS 0x989680 ;  /* 0x009896800000895d */ /* 0x004fea0003900000 */
[----:B------:R-:W2:Y:S02]  /*4e20*/  @!P0 SYNCS.PHASECHK.TRANS64 P0, [R0+URZ+0x278], R3 ;  /* 0x00027803000085a7 */ /* 0x000ea400080010ff */
[----:B--2---:R-:W-:Y:S05]  /*4e30*/  @P0 EXIT ;  /* 0x000000000000094d */ /* 0x004fea0003800000 */
[----:B------:R-:W-:Y:S05]  /*4e40*/  BRA `(.L_x_80) ;  /* 0xfffffffc00e87947 */ /* 0x000fea000383ffff */
.L_x_76:
[----:B------:R-:W-:Y:S05]  /*4e50*/  BRA.U UP4, `(.L_x_81) ;  /* 0x00000011045c7547 */ /* 0x000fea000b800000 */
[----:B------:R-:W2:Y:S01]  /*4e60*/  S2UR UR4, SR_CgaCtaId ;  /* 0x00000000000479c3 */ /* 0x000ea20000008800 */
[----:B------:R-:W-:Y:S01]  /*4e70*/  UMOV UR5, 0x40 ;  /* 0x0000004000057882 */ /* 0x000fe20000000000 */
[----:B------:R-:W-:Y:S01]  /*4e80*/  NOP ;  /* 0x0000000000007918 */ /* 0x000fe20000000000 */
[----:B------:R-:W-:Y:S01]  /*4e90*/  UMOV UR6, 0x400 ;  /* 0x0000040000067882 */ /* 0x000fe20000000000 */
[----:B--2---:R-:W-:Y:S02]  /*4ea0*/  ULEA UR5, UR4, UR5, 0x18 ;  /* 0x0000000504057291 */ /* 0x004fe4000f8ec0ff */
[----:B------:R-:W-:-:S07]  /*4eb0*/  ULEA UR6, UR4, UR6, 0x18 ;  /* 0x0000000604067291 */ /* 0x000fce000f8ec0ff */
[----:B------:R-:W2:Y:S02]  /*4ec0*/  LDS.U8 R3, [UR5+0x1c] ;  /* 0x00001c05ff037984 */ /* 0x000ea40008000000 */
[----:B--2---:R-:W-:-:S13]  /*4ed0*/  ISETP.NE.AND P0, PT, R3, RZ, PT ;  /* 0x000000ff0300720c */ /* 0x004fda0003f05270 */
[----:B------:R-:W-:Y:S05]  /*4ee0*/  @P0 BRA `(.L_x_82) ;  /* 0x0000000400080947 */ /* 0x000fea0003800000 */
[----:B------:R-:W-:Y:S02]  /*4ef0*/  UISETP.NE.U32.AND UP1, UPT, UR33, 0x1, UPT ;  /* 0x000000012100788c */ /* 0x000fe4000bf25070 */
[----:B------:R-:W-:-:S07]  /*4f00*/  UIADD3 UR7, UPT, UPT, UR5, 0x8, URZ ;  /* 0x0000000805077890 */ /* 0x000fce000fffe0ff */
[----:B------:R-:W-:Y:S05]  /*4f10*/  BRA.U !UP1, `(.L_x_83) ;  /* 0x00000001099c7547 */ /* 0x000fea000b800000 */
[----:B------:R-:W-:Y:S01]  /*4f20*/  ELECT P0, URZ, PT ;  /* 0x0000000000ff782f */ /* 0x000fe20003800000 */
[----:B------:R-:W-:-:S12]  /*4f30*/  BSSY B0, `(.L_x_83) ;  /* 0x0000025000007945 */ /* 0x000fd80003800000 */
[----:B------:R-:W-:Y:S05]  /*4f40*/  @!P0 BRA `(.L_x_84) ;  /* 0x00000000008c8947 */ /* 0x000fea0003800000 */
[----:B------:R-:W-:-:S05]  /*4f50*/  UMOV UR4, 0x10 ;  /* 0x0000001000047882 */ /* 0x000fca0000000000 */
[----:B------:R-:W-:Y:S04]  /*4f60*/  DEPBAR.LE SB2, 0x36 ;  /* 0x0000ad800000791a */ /* 0x000fe80000000000 */
[----:B------:R-:W2:Y:S02]  /*4f70*/  UTCATOMSWS.2CTA.FIND_AND_SET.ALIGN UP0, UR4, UR4 ;  /* 0x00000004000475e3 */ /* 0x000ea40008200800 */
[----:B--2---:R-:W-:Y:S01]  /*4f80*/  MOV R10, UR4 ;  /* 0x00000004000a7c02 */ /* 0x004fe20008000f00 */
[----:B------:R-:W-:Y:S06]  /*4f90*/  BRA.U UP0, `(.L_x_85) ;  /* 0x0000000100187547 */ /* 0x000fec000b800000 */
.L_x_86:
[----:B------:R-:W-:Y:S05]  /*4fa0*/  NANOSLEEP 0x64 ;  /* 0x000000640000795d */ /* 0x000fea0003800000 */
[----:B------:R-:W-:-:S05]  /*4fb0*/  UMOV UR4, 0x10 ;  /* 0x0000001000047882 */ /* 0x000fca0000000000 */
[----:B------:R-:W-:Y:S04]  /*4fc0*/  DEPBAR.LE SB2, 0x36 ;  /* 0x0000ad800000791a */ /* 0x000fe80000000000 */
[----:B------:R-:W2:Y:S02]  /*4fd0*/  UTCATOMSWS.2CTA.FIND_AND_SET.ALIGN UP0, UR4, UR4 ;  /* 0x00000004000475e3 */ /* 0x000ea40008200800 */
[----:B--2---:R-:W-:Y:S01]  /*4fe0*/  MOV R10, UR4 ;  /* 0x00000004000a7c02 */ /* 0x004fe20008000f00 */
[----:B------:R-:W-:Y:S05]  /*4ff0*/  BRA.U !UP0, `(.L_x_86) ;  /* 0xfffffffd08e87547 */ /* 0x000fea000b83ffff */
.L_x_85:
[----:B------:R-:W2:Y:S01]  /*5000*/  LDS R6, [UR5+0x10] ;  /* 0x00001005ff067984 */ /* 0x000ea20008000800 */
[----:B------:R-:W-:Y:S01]  /*5010*/  IMAD.U32 R3, RZ, RZ, UR6 ;  /* 0x00000006ff037e24 */ /* 0x000fe2000f8e00ff */
[----:B------:R-:W-:-:S03]  /*5020*/  MOV R4, UR32 ;  /* 0x0000002000047c02 */ /* 0x000fc60008000f00 */
[----:B------:R-:W-:Y:S01]  /*5030*/  VIADD R3, R3, 0x2c0 ;  /* 0x000002c003037836 */ /* 0x000fe20000000000 */
[----:B--2---:R-:W-:-:S04]  /*5040*/  SHF.L.U32 R6, R6, 0x1f, RZ ;  /* 0x0000001f06067819 */ /* 0x004fc800000006ff */
[----:B------:R-:W2:Y:S02]  /*5050*/  SYNCS.PHASECHK.TRANS64.TRYWAIT P0, [UR5+0x8], R6 ;  /* 0x00000806ff0075a7 */ /* 0x000ea40008001105 */
[----:B--2---:R-:W-:Y:S05]  /*5060*/  @P0 BRA `(.L_x_87) ;  /* 0x0000000000080947 */ /* 0x004fea0003800000 */
[----:B------:R-:W2:Y:S02]  /*5070*/  SYNCS.PHASECHK.TRANS64.TRYWAIT P0, [UR5+0x8], R6 ;  /* 0x00000806ff0075a7 */ /* 0x000ea40008001105 */
[----:B--2---:R-:W-:Y:S05]  /*5080*/  @!P0 BRA `(.L_x_88) ;  /* 0x0000006000d88947 */ /* 0x004fea0003800000 */
.L_x_87:
[----:B------:R-:W-:Y:S01]  /*5090*/  PRMT R4, R4, 0x654, R3 ;  /* 0x0000065404047816 */ /* 0x000fe20000000003 */
[----:B------:R-:W-:Y:S01]  /*50a0*/  HFMA2 R3, -RZ, RZ, 0, 5.9604644775390625e-08 ;  /* 0x00000001ff037431 */ /* 0x000fe200000001ff */
[----:B------:R-:W-:Y:S01]  /*50b0*/  UPRMT UR4, UR32, 0x654, UR7 ;  /* 0x0000065420047896 */ /* 0x000fe20008000007 */
[----:B------:R-:W-:Y:S02]  /*50c0*/  IMAD.MOV.U32 R8, RZ, RZ, 0xffff ;  /* 0x0000ffffff087424 */ /* 0x000fe400078e00ff */
[----:B--2---:R-:W-:Y:S02]  /*50d0*/  IMAD.MOV.U32 R6, RZ, RZ, 0x4 ;  /* 0x00000004ff067424 */ /* 0x004fe400078e00ff */
[----:B------:R-:W-:Y:S01]  /*50e0*/  IMAD.SHL.U32 R9, R10, 0x20, RZ ;  /* 0x000000200a097824 */ /* 0x000fe200078e00ff */
[----:B------:R-:W-:Y:S02]  /*50f0*/  MOV R5, UR4 ;  /* 0x0000000400057c02 */ /* 0x000fe40008000f00 */
[-C--:B------:R-:W-:Y:S01]  /*5100*/  SHF.L.U32 R8, R8, R10.reuse, RZ ;  /* 0x0000000a08087219 */ /* 0x080fe200000006ff */
[----:B------:R2:W-:Y:S01]  /*5110*/  SYNCS.ARRIVE.TRANS64.RED RZ, [UR4], R6 ;  /* 0x00000006ffff79a7 */ /* 0x0005e20008000404 */
[----:B------:R-:W-:Y:S01]  /*5120*/  SHF.L.U32 R7, R3, R10, RZ ;  /* 0x0000000a03077219 */ /* 0x000fe200000006ff */
[----:B------:R2:W-:Y:S04]  /*5130*/  STS [UR6+0x2c0], R9 ;  /* 0x0002c009ff007988 */ /* 0x0005e80008000806 */
[----:B------:R2:W-:Y:S04]  /*5140*/  STAS [R4.64], R10 ;  /* 0x0000000a04007dbd */ /* 0x0005e8000c0008ff */
[----:B------:R2:W-:Y:S04]  /*5150*/  ATOMS.OR RZ, [UR5+0x14], R8 ;  /* 0x00001408ffff798c */ /* 0x0005e8000b000005 */
[----:B------:R2:W-:Y:S04]  /*5160*/  ATOMS.OR RZ, [UR5+0x18], R7 ;  /* 0x00001807ffff798c */ /* 0x0005e8000b000005 */
[----:B------:R2:W-:Y:S02]  /*5170*/  ATOMS.XOR RZ, [UR5+0x10], R3 ;  /* 0x00001003ffff798c */ /* 0x0005e4000b800005 */
.L_x_84:
[----:B-1----:R-:W-:Y:S05]  /*5180*/  BSYNC B0 ;  /* 0x0000000000007941 */ /* 0x002fea0003800000 */
.L_x_83:
[----:B------:R-:W-:Y:S05]  /*5190*/  BRA.U UP1, `(.L_x_89) ;  /* 0x00000001016c7547 */ /* 0x000fea000b800000 */
[----:B------:R-:W-:-:S03]  /*51a0*/  UMOV UR4, 0xffffffff ;  /* 0xffffffff00047882 */ /* 0x000fc60000000000 */
[----:B------:R-:W-:Y:S05]  /*51b0*/  BRA.DIV UR4, `(.L_x_90) ;  /* 0x0000006204a47947 */ /* 0x000fea000b800000 */
[----:B------:R-:W-:-:S13]  /*51c0*/  ELECT P6, URZ, PT ;  /* 0x0000000000ff782f */ /* 0x000fda00038c0000 */
.L_x_236:
[----:B------:R-:W-:Y:S05]  /*51d0*/  @!P6 BRA `(.L_x_89) ;  /* 0x00000000005ce947 */ /* 0x000fea0003800000 */
[----:B--2---:R-:W2:Y:S02]  /*51e0*/  LDS R4, [UR5+0x10] ;  /* 0x00001005ff047984 */ /* 0x004ea40008000800 */
[----:B--2---:R-:W-:-:S04]  /*51f0*/  SHF.L.U32 R4, R4, 0x1f, RZ ;  /* 0x0000001f04047819 */ /* 0x004fc800000006ff */
[----:B------:R-:W2:Y:S02]  /*5200*/  SYNCS.PHASECHK.TRANS64.TRYWAIT P0, [UR5+0x8], R4 ;  /* 0x00000804ff0075a7 */ /* 0x000ea40008001105 */
[----:B--2---:R-:W-:Y:S05]  /*5210*/  @P0 BRA `(.L_x_91) ;  /* 0x0000000000080947 */ /* 0x004fea0003800000 */
[----:B------:R-:W2:Y:S02]  /*5220*/  SYNCS.PHASECHK.TRANS64.TRYWAIT P0, [UR5+0x8], R4 ;  /* 0x00000804ff0075a7 */ /* 0x000ea40008001105 */
[----:B--2---:R-:W-:Y:S05]  /*5230*/  @!P0 BRA `(.L_x_92) ;  /* 0x0000006000a48947 */ /* 0x004fea0003800000 */
.L_x_91:
[----:B------:R-:W3:Y:S01]  /*5240*/  LDS R6, [UR6+0x2c0] ;  /* 0x0002c006ff067984 */ /* 0x000ee20008000800 */
[----:B--2---:R-:W-:Y:S02]  /*5250*/  HFMA2 R3, -RZ, RZ, 0, 5.9604644775390625e-08 ;  /* 0x00000001ff037431 */ /* 0x004fe400000001ff */
[----:B------:R-:W-:Y:S01]  /*5260*/  IMAD.MOV.U32 R4, RZ, RZ, 0xffff ;  /* 0x0000ffffff047424 */ /* 0x000fe200078e00ff */
[----:B------:R-:W-:Y:S01]  /*5270*/  UPRMT UR4, UR32, 0x654, UR7 ;  /* 0x0000065420047896 */ /* 0x000fe20008000007 */
[----:B---3--:R-:W-:-:S03]  /*5280*/  IMAD.SHL.U32 R5, R6, 0x20, RZ ;  /* 0x0000002006057824 */ /* 0x008fc600078e00ff */
[-C--:B------:R-:W-:Y:S02]  /*5290*/  SHF.L.U32 R4, R4, R6.reuse, RZ ;  /* 0x0000000604047219 */ /* 0x080fe400000006ff */
[----:B------:R-:W-:Y:S01]  /*52a0*/  SHF.L.U32 R6, R3, R6, RZ ;  /* 0x0000000603067219 */ /* 0x000fe200000006ff */
[----:B------:R3:W-:Y:S04]  /*52b0*/  STS [UR6+0x2c0], R5 ;  /* 0x0002c005ff007988 */ /* 0x0007e80008000806 */
[----:B------:R3:W-:Y:S04]  /*52c0*/  ATOMS.OR RZ, [UR5+0x14], R4 ;  /* 0x00001404ffff798c */ /* 0x0007e8000b000005 */
[----:B------:R3:W-:Y:S01]  /*52d0*/  ATOMS.OR RZ, [UR5+0x18], R6 ;  /* 0x00001806ffff798c */ /* 0x0007e2000b000005 */
[----:B------:R-:W-:Y:S03]  /*52e0*/  SYNCS.ARRIVE.TRANS64.RED.A1T0 RZ, [UR4], RZ ;  /* 0x000000ffffff79a7 */ /* 0x000fe60008100404 */
[----:B------:R3:W-:Y:S01]  /*52f0*/  ATOMS.XOR RZ, [UR5+0x10], R3 ;  /* 0x00001003ffff798c */ /* 0x0007e2000b800005 */
[----:B------:R-:W-:Y:S05]  /*5300*/  BRA `(.L_x_89) ;  /* 0x0000000000107947 */ /* 0x000fea0003800000 */
.L_x_82:
[----:B------:R-:W-:Y:S02]  /*5310*/  MOV R3, 0xffffffff ;  /* 0xffffffff00037802 */ /* 0x000fe40000000f00 */
[----:B------:R-:W-:-:S03]  /*5320*/  MOV R4, 0x5350 ;  /* 0x0000535000047802 */ /* 0x000fc60000000f00 */
[----:B------:R2:W-:Y:S04]  /*5330*/  STS [UR6+0x2c0], R3 ;  /* 0x0002c003ff007988 */ /* 0x0005e80008000806 */
[----:B-12--5:R-:W-:Y:S05]  /*5340*/  CALL.REL.NOINC `($__internal_1_$__cuda_sm10x_tcgen05_guardrail_trap_phase_invalid_during_alloc) ;  /* 0x0000006400e07944 */ /* 0x026fea0003c00000 */
.L_x_89:
[----:B------:R-:W-:Y:S05]  /*5350*/  WARPSYNC.ALL ;  /* 0x0000000000007948 */ /* 0x000fea0003800000 */
[----:B------:R-:W4:Y:S01]  /*5360*/  S2UR UR18, SR_CgaCtaId ;  /* 0x00000000001279c3 */ /* 0x000f220000008800 */
[----:B------:R-:W-:Y:S01]  /*5370*/  UMOV UR4, 0x400 ;  /* 0x0000040000047882 */ /* 0x000fe20000000000 */
[----:B------:R-:W-:-:S06]  /*5380*/  NOP ;  /* 0x0000000000007918 */ /* 0x000fcc0000000000 */
[----:B------:R-:W-:Y:S06]  /*5390*/  BAR.ARV 0x6, 0xa0 ;  /* 0x0182800000007b1d */ /* 0x000fec0000002000 */
[----:B------:R-:W1:Y:S01]  /*53a0*/  LDCU UR5, c[0x0][0x394] ;  /* 0x00007280ff0577ac */ /* 0x000e620008000800 */
[----:B------:R-:W-:Y:S01]  /*53b0*/  LOP3.LUT R2, R2, 0xffff, RZ, 0xc0, !PT ;  /* 0x0000ffff02027812 */ /* 0x000fe200078ec0ff */
[----:B--2---:R-:W-:Y:S01]  /*53c0*/  IMAD.MOV.U32 R8, RZ, RZ, 0x1 ;  /* 0x00000001ff087424 */ /* 0x004fe200078e00ff */
[----:B------:R-:W-:Y:S01]  /*53d0*/  LOP3.LUT R0, R0, 0xffff, RZ, 0xc0, !PT ;  /* 0x0000ffff00007812 */ /* 0x000fe200078ec0ff */
[----:B------:R-:W-:Y:S01]  /*53e0*/  UMOV UR22, URZ ;  /* 0x000000ff00167c82 */ /* 0x000fe20008000000 */
[----:B------:R-:W-:Y:S01]  /*53f0*/  R2UR UR19, R2 ;  /* 0x00000000021372ca */ /* 0x000fe200000e0000 */
[----:B------:R-:W-:Y:S01]  /*5400*/  IMAD.MOV.U32 R2, RZ, RZ, RZ ;  /* 0x000000ffff027224 */ /* 0x000fe200078e00ff */
[----:B------:R-:W-:Y:S01]  /*5410*/  R2UR UR30, R0 ;  /* 0x00000000001e72ca */ /* 0x000fe200000e0000 */
[----:B------:R-:W-:Y:S01]  /*5420*/  IMAD.MOV.U32 R0, RZ, RZ, RZ ;  /* 0x000000ffff007224 */ /* 0x000fe200078e00ff */
[----:B------:R-:W-:-:S02]  /*5430*/  UISETP.NE.AND UP4, UPT, UR33, URZ, UPT ;  /* 0x000000ff2100728c */ /* 0x000fc4000bf85270 */
[----:B----4-:R-:W-:Y:S01]  /*5440*/  ULEA UR18, UR18, UR4, 0x18 ;  /* 0x0000000412127291 */ /* 0x010fe2000f8ec0ff */
[----:B------:R-:W-:Y:S01]  /*5450*/  UMOV UR15, URZ ;  /* 0x000000ff000f7c82 */ /* 0x000fe20008000000 */
[----:B------:R-:W-:Y:S02]  /*5460*/  UMOV UR26, 0x0 ;  /* 0x00000000001a7882 */ /* 0x000fe40000000000 */
[----:B------:R-:W-:Y:S02]  /*5470*/  UIADD3 UR6, UPT, UPT, UR18, 0x3400, URZ ;  /* 0x0000340012067890 */ /* 0x000fe4000fffe0ff */
[----:B------:R-:W-:Y:S02]  /*5480*/  UIADD3 UR7, UPT, UPT, UR18, 0x26400, URZ ;  /* 0x0002640012077890 */ /* 0x000fe4000fffe0ff */
[----:B-1----:R-:W-:Y:S01]  /*5490*/  UIADD3 UR5, UPT, UPT, UR5, 0x1f, URZ ;  /* 0x0000001f05057890 */ /* 0x002fe2000fffe0ff */
[----:B---3--:R-:W1:Y:S01]  /*54a0*/  LDS R3, [UR18+0x2c0] ;  /* 0x0002c012ff037984 */ /* 0x008e620008000800 */
[----:B------:R-:W-:-:S02]  /*54b0*/  UIADD3 UR29, UPT, UPT, UR18, 0x278, URZ ;  /* 0x00000278121d7890 */ /* 0x000fc4000fffe0ff */
[----:B------:R-:W-:Y:S02]  /*54c0*/  USHF.R.S32.HI UR4, URZ, 0x1f, UR5 ;  /* 0x0000001fff047899 */ /* 0x000fe40008011405 */
[----:B------:R-:W-:Y:S02]  /*54d0*/  USHF.R.U32.HI UR6, URZ, 0x4, UR6 ;  /* 0x00000004ff067899 */ /* 0x000fe40008011606 */
[----:B------:R-:W-:Y:S02]  /*54e0*/  ULEA.HI UR4, UR4, UR5, URZ, 0x5 ;  /* 0x0000000504047291 */ /* 0x000fe4000f8f28ff */
[----:B------:R-:W-:Y:S02]  /*54f0*/  USHF.R.U32.HI UR7, URZ, 0x4, UR7 ;  /* 0x00000004ff077899 */ /* 0x000fe40008011607 */
[----:B------:R-:W-:Y:S02]  /*5500*/  USHF.R.S32.HI UR28, URZ, 0x5, UR4 ;  /* 0x00000005ff1c7899 */ /* 0x000fe40008011404 */
[----:B------:R-:W-:-:S02]  /*5510*/  UPRMT UR29, URZ, 0x654, UR29 ;  /* 0x00000654ff1d7896 */ /* 0x000fc4000800001d */
[----:B------:R-:W-:Y:S02]  /*5520*/  UISETP.LT.AND UP0, UPT, UR28, 0x1, UPT ;  /* 0x000000011c00788c */ /* 0x000fe4000bf01270 */
[----:B------:R-:W-:Y:S02]  /*5530*/  ULOP3.LUT UR21, UR6, 0x3fff, URZ, 0xc0, !UPT ;  /* 0x00003fff06157892 */ /* 0x000fe4000f8ec0ff */
[----:B------:R-:W-:Y:S02]  /*5540*/  USEL UR31, UR28, 0x1, !UP0 ;  /* 0x000000011c1f7887 */ /* 0x000fe4000c000000 */
[----:B------:R-:W-:Y:S02]  /*5550*/  ULOP3.LUT UR20, UR7, 0x3fff, URZ, 0xc0, !UPT ;  /* 0x00003fff07147892 */ /* 0x000fe4000f8ec0ff */
[----:B------:R-:W-:Y:S01]  /*5560*/  UIADD3 UR31, UPT, UPT, -UR31, URZ, URZ ;  /* 0x000000ff1f1f7290 */ /* 0x000fe2000fffe1ff */
[----:B------:R-:W-:Y:S01]  /*5570*/  UMOV UR27, 0x8118490 ;  /* 0x08118490001b7882 */ /* 0x000fe20000000000 */
[----:B------:R-:W-:Y:S01]  /*5580*/  UMOV UR24, 0x0 ;  /* 0x0000000000187882 */ /* 0x000fe20000000000 */
[----:B------:R-:W-:Y:S01]  /*5590*/  UMOV UR25, 0x8118490 ;  /* 0x0811849000197882 */ /* 0x000fe20000000000 */
[C---:B-1----:R-:W-:Y:S01]  /*55a0*/  VIADD R5, R3.reuse, 0x20 ;  /* 0x0000002003057836 */ /* 0x042fe20000000000 */
[----:B------:R-:W-:-:S04]  /*55b0*/  LOP3.LUT R4, R3, 0xffff, RZ, 0xc0, !PT ;  /* 0x0000ffff03047812 */ /* 0x000fc800078ec0ff */
[----:B------:R-:W-:-:S05]  /*55c0*/  LOP3.LUT R5, R5, 0xffff, RZ, 0xc0, !PT ;  /* 0x0000ffff05057812 */ /* 0x000fca00078ec0ff */
[----:B------:R1:W-:Y:S02]  /*55d0*/  STL.64 [R1], R4 ;  /* 0x0000000401007387 */ /* 0x0003e40000100a00 */
.L_x_101:
[----:B-1----:R-:W-:-:S04]  /*55e0*/  SHF.L.U32 R5, R2, 0x1f, RZ ;  /* 0x0000001f02057819 */ /* 0x002fc800000006ff */
[----:B------:R-:W1:Y:S02]  /*55f0*/  SYNCS.PHASECHK.TRANS64.TRYWAIT P0, [UR18+0x270], R5 ;  /* 0x00027005ff0075a7 */ /* 0x000e640008001112 */
[----:B-1-34-:R-:W-:Y:S05]  /*5600*/  @!P0 BRA `(.L_x_93) ;  /* 0x0000005c00c88947 */ /* 0x01afea0003800000 */
.L_x_238:
[----:B-1----:R-:W1:Y:S01]  /*5610*/  LDS.128 R4, [UR18+0x2b0] ;  /* 0x0002b012ff047984 */ /* 0x002e620008000c00 */
[----:B------:R-:W-:Y:S01]  /*5620*/  ULEA UR23, UR22, UR18, 0x3 ;  /* 0x0000001216177291 */ /* 0x000fe2000f8e18ff */
[----:B------:R-:W-:Y:S01]  /*5630*/  @!PT LDS RZ, [RZ] ;  /* 0x00000000fffff984 */ /* 0x000fe20000000800 */
[----:B------:R-:W-:Y:S01]  /*5640*/  @!PT LDS RZ, [RZ] ;  /* 0x00000000fffff984 */ /* 0x000fe20000000800 */
[----:B------:R-:W-:Y:S01]  /*5650*/  @!PT LDS RZ, [RZ] ;  /* 0x00000000fffff984 */ /* 0x000fe20000000800 */
[----:B------:R-:W-:Y:S01]  /*5660*/  @!PT LDS RZ, [RZ] ;  /* 0x00000000fffff984 */ /* 0x000fe20000000800 */
[----:B------:R2:W-:Y:S06]  /*5670*/  MEMBAR.ALL.CTA ;  /* 0x0000000000007992 */ /* 0x0005ec0000008000 */
[----:B--2---:R-:W2:Y:S02]  /*5680*/  FENCE.VIEW.ASYNC.S ;  /* 0x00000000000073c6 */ /* 0x004ea40000000000 */
[----:B--2---:R-:W-:Y:S01]  /*5690*/  SYNCS.ARRIVE.TRANS64.RED.A1T0 RZ, [UR29], RZ ;  /* 0x000000ffffff79a7 */ /* 0x004fe2000810041d */
[----:B-1----:R-:W-:Y:S01]  /*56a0*/  LOP3.LUT P2, RZ, R6, 0x1, RZ, 0xc0, !PT ;  /* 0x0000000106ff7812 */ /* 0x002fe2000784c0ff */
[----:B------:R-:W-:-:S12]  /*56b0*/  BRA.U UP4, `(.L_x_94) ;  /* 0x00000001040c7547 */ /* 0x000fd8000b800000 */
[----:B------:R-:W-:-:S04]  /*56c0*/  SHF.L.U32 R5, R8, 0x1f, RZ ;  /* 0x0000001f08057819 */ /* 0x000fc800000006ff */
[----:B------:R-:W1:Y:S02]  /*56d0*/  SYNCS.PHASECHK.TRANS64.TRYWAIT P0, [UR23+0x290], R5 ;  /* 0x00029005ff0075a7 */ /* 0x000e640008001117 */
[----:B-1----:R-:W-:Y:S05]  /*56e0*/  @!P0 BRA `(.L_x_95) ;  /* 0x0000005c00a88947 */ /* 0x002fea0003800000 */
.L_x_94:
[----:B------:R-:W-:Y:S05]  /*56f0*/  BRA.U UP4, `(.L_x_96) ;  /* 0x0000000104dc7547 */ /* 0x000fea000b800000 */
[----:B------:R-:W2:Y:S02]  /*5700*/  LDCU UR4, c[0x0][0x394] ;  /* 0x00007280ff0477ac */ /* 0x000ea40008000800 */
[----:B--2---:R-:W-:-:S09]  /*5710*/  UISETP.GE.AND UP0, UPT, UR4, 0x1, UPT ;  /* 0x000000010400788c */ /* 0x004fd2000bf06270 */
[----:B------:R-:W-:Y:S05]  /*5720*/  BRA.U !UP0, `(.L_x_97) ;  /* 0x0000000108c47547 */ /* 0x000fea000b800000 */
[----:B------:R-:W-:Y:S01]  /*5730*/  ULEA UR4, UR22, UR49, 0x2 ;  /* 0x0000003116047291 */ /* 0x000fe2000f8e10ff */
[----:B-1----:R-:W-:-:S08]  /*5740*/  SHF.L.U32 R4, R0, 0x1f, RZ ;  /* 0x0000001f00047819 */ /* 0x002fd000000006ff */
[----:B------:R-:W5:Y:S01]  /*5750*/  LDL R5, [UR4] ;  /* 0x00000004ff057983 */ /* 0x000f620008100800 */
[----:B------:R-:W-:Y:S02]  /*5760*/  ULEA UR4, UR15, UR18, 0x3 ;  /* 0x000000120f047291 */ /* 0x000fe4000f8e18ff */
[----:B------:R-:W-:Y:S01]  /*5770*/  UPLOP3.LUT UP2, UPT, UPT, UPT, UPT, 0x40, 0x4 ;  /* 0x000000000004789c */ /* 0x000fe20003f4e870 */
[----:B------:R-:W-:Y:S01]  /*5780*/  UMOV UR17, UR31 ;  /* 0x0000001f00117c82 */ /* 0x000fe20008000000 */
[----:B------:R-:W-:Y:S01]  /*5790*/  UMOV UR16, UR28 ;  /* 0x0000001c00107c82 */ /* 0x000fe20008000000 */
[----:B------:R-:W-:-:S04]  /*57a0*/  UMOV UR5, UR15 ;  /* 0x0000000f00057c82 */ /* 0x000fc80008000000 */
[----:B------:R1:W2:Y:S04]  /*57b0*/  SYNCS.PHASECHK.TRANS64.TRYWAIT P1, [UR4], R4 ;  /* 0x00000004ff0075a7 */ /* 0x0002a80008021104 */
.L_x_100:
[----:B------:R-:W-:Y:S02]  /*57c0*/  UIADD3 UR17, UPT, UPT, UR17, 0x1, URZ ;  /* 0x0000000111117890 */ /* 0x000fe4000fffe0ff */
[----:B---3--:R-:W-:Y:S02]  /*57d0*/  ULEA UR10, UR5, UR18, 0x3 ;  /* 0x00000012050a7291 */ /* 0x008fe4000f8e18ff */
[----:B------:R-:W-:Y:S01]  /*57e0*/  UISETP.NE.AND UP3, UPT, UR17, URZ, UPT ;  /* 0x000000ff1100728c */ /* 0x000fe2000bf65270 */
[----:B--2-4-:R-:W-:Y:S10]  /*57f0*/  @P1 BRA `(.L_x_98) ;  /* 0x00000000000c1947 */ /* 0x014ff40003800000 */
[----:B------:R-:W-:Y:S04]  /*5800*/  SHF.L.U32 R6, R0, 0x1f, RZ ;  /* 0x0000001f00067819 */ /* 0x000fe800000006ff */
[----:B------:R-:W2:Y:S02]  /*5810*/  SYNCS.PHASECHK.TRANS64.TRYWAIT P0, [UR10], R6 ;  /* 0x00000006ff0075a7 */ /* 0x000ea4000800110a */
[----:B--2---:R-:W-:Y:S05]  /*5820*/  @!P0 BRA `(.L_x_99) ;  /* 0x0000005c00708947 */ /* 0x004fea0003800000 */
.L_x_98:
[----:B------:R-:W-:Y:S01]  /*5830*/  UISETP.NE.AND UP0, UPT, UR16, 0x1, UPT ;  /* 0x000000011000788c */ /* 0x000fe2000bf05270 */
[----:B------:R-:W-:Y:S01]  /*5840*/  PLOP3.LUT P1, PT, PT, PT, PT, 0x80, 0x8 ;  /* 0x000000000008781c */ /* 0x000fe20003f2f070 */
[----:B------:R-:W-:Y:S02]  /*5850*/  UIADD3 UR4, UPT, UPT, UR5, 0x1, URZ ;  /* 0x0000000105047890 */ /* 0x000fe4000fffe0ff */
[----:B------:R-:W-:Y:S02]  /*5860*/  ULEA UR8, UR5, UR20, 0x7 ;  /* 0x0000001405087291 */ /* 0x000fe4000f8e38ff */
[----:B------:R-:W-:Y:S01]  /*5870*/  UISETP.NE.AND UP1, UPT, UR4, 0x23, UPT ;  /* 0x000000230400788c */ /* 0x000fe2000bf25270 */
[----:B------:R-:W-:Y:S01]  /*5880*/  PLOP3.LUT P0, PT, PT, PT, UP0, 0x80, 0x8 ;  /* 0x000000000008781c */ /* 0x000fe20003f0f008 */
[----:B------:R-:W-:Y:S02]  /*5890*/  UIADD3 UR12, UPT, UPT, UR8, 0x40, URZ ;  /* 0x00000040080c7890 */ /* 0x000fe4000fffe0ff */
[----:B------:R-:W-:Y:S02]  /*58a0*/  USEL UR6, URZ, 0x1, UP1 ;  /* 0x00000001ff067887 */ /* 0x000fe40008800000 */
[----:B------:R-:W-:Y:S02]  /*58b0*/  USEL UR15, UR4, URZ, UP1 ;  /* 0x000000ff040f7287 */ /* 0x000fe40008800000 */
[----:B------:R-:W-:Y:S02]  /*58c0*/  UIADD3 UR10, UPT, UPT, UR10, 0x118, URZ ;  /* 0x000001180a0a7890 */ /* 0x000fe4000fffe0ff */
[----:B------:R-:W-:Y:S01]  /*58d0*/  @UP0 ULEA UR4, UR15, UR18, 0x3 ;  /* 0x000000120f040291 */ /* 0x000fe2000f8e18ff */
[----:B------:R-:W-:Y:S01]  /*58e0*/  LOP3.LUT R0, R0, UR6, RZ, 0x3c, !PT ;  /* 0x0000000600007c12 */ /* 0x000fe2000f8e3cff */
[----:B------:R-:W-:Y:S01]  /*58f0*/  UIADD3 UR16, UPT, UPT, UR16, -0x1, URZ ;  /* 0xffffffff10107890 */ /* 0x000fe2000fffe0ff */
[----:B------:R-:W-:Y:S02]  /*5900*/  UMOV UR9, 0x80004020 ;  /* 0x8000402000097882 */ /* 0x000fe40000000000 */
[----:B-1----:R-:W-:Y:S01]  /*5910*/  @P0 SHF.L.U32 R4, R0, 0x1f, RZ ;  /* 0x0000001f00040819 */ /* 0x002fe200000006ff */
[----:B------:R-:W-:Y:S01]  /*5920*/  UMOV UR13, 0x80004020 ;  /* 0x80004020000d7882 */ /* 0x000fe20000000000 */
[----:B------:R-:W-:Y:S02]  /*5930*/  UMOV UR7, 0x40004040 ;  /* 0x4000404000077882 */ /* 0x000fe40000000000 */
[----:B------:R3:W4:Y:S01]  /*5940*/  @P0 SYNCS.PHASECHK.TRANS64.TRYWAIT P1, [UR4], R4 ;  /* 0x00000004ff0005a7 */ /* 0x0007220008021104 */
[----:B------:R-:W-:Y:S11]  /*5950*/  ELECT P0, URZ, PT ;  /* 0x0000000000ff782f */ /* 0x000ff60003800000 */
[----:B------:R-:W-:Y:S02]  /*5960*/  @!UPT UIADD3 URZ, UPT, UPT, URZ, URZ, URZ ;  /* 0x000000fffffff290 */ /* 0x000fe4000fffe0ff */
[C---:B-----5:R-:W-:Y:S01]  /*5970*/  @P0 R2UR.BROADCAST UR14, R5.reuse ;  /* 0x00000000050e02ca */ /* 0x060fe200008e0000 */
[----:B------:R-:W-:Y:S01]  /*5980*/  ULEA UR4, UR5, UR21, 0x8 ;  /* 0x0000001505047291 */ /* 0x000fe2000f8e40ff */
[----:B------:R-:W-:Y:S11]  /*5990*/  ELECT P0, URZ, PT ;  /* 0x0000000000ff782f */ /* 0x000ff60003800000 */
[----:B------:R-:W-:Y:S02]  /*59a0*/  @!UPT UIADD3 URZ, UPT, UPT, URZ, URZ, URZ ;  /* 0x000000fffffff290 */ /* 0x000fe4000fffe0ff */
[----:B------:R-:W-:Y:S01]  /*59b0*/  @P0 R2UR.BROADCAST UR11, R5 ;  /* 0x00000000050b02ca */ /* 0x000fe200008e0000 */
[----:B------:R-:W-:Y:S01]  /*59c0*/  UIADD3 UR6, UPT, UPT, UR4, 0x80, URZ ;  /* 0x0000008004067890 */ /* 0x000fe2000fffe0ff */
[----:B------:R-:W-:Y:S02]  /*59d0*/  UMOV UR5, 0x40004040 ;  /* 0x4000404000057882 */ /* 0x000fe40000000000 */
[----:B------:R1:W-:Y:S01]  /*59e0*/  UTCHMMA.2CTA gdesc[UR4], gdesc[UR8], tmem[UR14], tmem[UR26], idesc[UR27], UP2 ;  /* 0x00ff1a08040075ea */ /* 0x0003e2000920000e */
[----:B------:R-:W-:Y:S08]  /*59f0*/  UPLOP3.LUT UP2, UPT, UPT, UPT, UPT, 0x80, 0x8 ;  /* 0x000000000008789c */ /* 0x000ff00003f4f070 */
[----:B------:R3:W-:Y:S01]  /*5a00*/  UTCHMMA.2CTA gdesc[UR6], gdesc[UR12], tmem[UR11], tmem[UR24], idesc[UR25], UPT ;  /* 0x00ff180c060075ea */ /* 0x0007e2000ba0000b */
[----:B------:R3:W-:Y:S01]  /*5a10*/  UTCBAR.2CTA.MULTICAST [UR10], URZ, UR19 ;  /* 0x000000ff0a0073e9 */ /* 0x0007e20008200813 */
[----:B-1----:R-:W-:Y:S01]  /*5a20*/  UMOV UR5, UR15 ;  /* 0x0000000f00057c82 */ /* 0x002fe20008000000 */
[----:B------:R-:W-:Y:S05]  /*5a30*/  BRA.U UP3, `(.L_x_100) ;  /* 0xfffffffd03607547 */ /* 0x000fea000b83ffff */
.L_x_97:
[----:B------:R-:W-:-:S09]  /*5a40*/  UIADD3 UR4, UPT, UPT, UR23, 0x280, URZ ;  /* 0x0000028017047890 */ /* 0x000fd2000fffe0ff */
[----:B------:R2:W-:Y:S01]  /*5a50*/  UTCBAR.2CTA.MULTICAST [UR4], URZ, UR30 ;  /* 0x000000ff040073e9 */ /* 0x0005e2000820081e */
[----:B------:R-:W-:Y:S02]  /*5a60*/  NOP ;  /* 0x0000000000007918 */ /* 0x000fe40000000000 */
.L_x_96:
[----:B--2---:R-:W-:Y:S01]  /*5a70*/  UIADD3 UR4, UPT, UPT, UR22, 0x1, URZ ;  /* 0x0000000116047890 */ /* 0x004fe2000fffe0ff */
[----:B------:R-:W-:-:S03]  /*5a80*/  LOP3.LUT R2, R2, 0x1, RZ, 0x3c, !PT ;  /* 0x0000000102027812 */ /* 0x000fc600078e3cff */
[----:B------:R-:W-:-:S04]  /*5a90*/  UISETP.NE.AND UP0, UPT, UR4, 0x2, UPT ;  /* 0x000000020400788c */ /* 0x000fc8000bf05270 */
[----:B------:R-:W-:Y:S02]  /*5aa0*/  USEL UR5, URZ, 0x1, UP0 ;  /* 0x00000001ff057887 */ /* 0x000fe40008000000 */
[----:B------:R-:W-:-:S04]  /*5ab0*/  USEL UR22, UR4, URZ, UP0 ;  /* 0x000000ff04167287 */ /* 0x000fc80008000000 */
[----:B------:R-:W-:Y:S01]  /*5ac0*/  LOP3.LUT R8, R8, UR5, RZ, 0x3c, !PT ;  /* 0x0000000508087c12 */ /* 0x000fe2000f8e3cff */
[----:B------:R-:W-:Y:S07]  /*5ad0*/  @P2 BRA `(.L_x_101) ;  /* 0xfffffff800c02947 */ /* 0x000fee000383ffff */
[----:B------:R-:W2:Y:S01]  /*5ae0*/  S2UR UR8, SR_CgaCtaId ;  /* 0x00000000000879c3 */ /* 0x000ea20000008800 */
[----:B------:R-:W-:Y:S01]  /*5af0*/  ELECT P0, URZ, PT ;  /* 0x0000000000ff782f */ /* 0x000fe20003800000 */
[----:B------:R-:W-:Y:S01]  /*5b00*/  HFMA2 R0, -RZ, RZ, 0, 5.9604644775390625e-08 ;  /* 0x00000001ff007431 */ /* 0x000fe200000001ff */
[----:B------:R-:W-:-:S05]  /*5b10*/  UMOV UR4, 0x40 ;  /* 0x0000004000047882 */ /* 0x000fca0000000000 */
[----:B------:R-:W-:Y:S01]  /*5b20*/  UVIRTCOUNT.DEALLOC.SMPOOL 0x80 ;  /* 0x000000800000784c */ /* 0x000fe20000000000 */
[----:B------:R-:W-:Y:S02]  /*5b30*/  UISETP.NE.AND UP0, UPT, UR33, URZ, UPT ;  /* 0x000000ff2100728c */ /* 0x000fe4000bf05270 */
[----:B--2---:R-:W-:-:S09]  /*5b40*/  ULEA UR8, UR8, UR4, 0x18 ;  /* 0x0000000408087291 */ /* 0x004fd2000f8ec0ff */
[----:B------:R2:W-:Y:S01]  /*5b50*/  @P0 STS.U8 [UR8+0x1c], R0 ;  /* 0x00001c00ff000988 */ /* 0x0005e20008000008 */
[----:B------:R-:W-:Y:S05]  /*5b60*/  BRA.U UP0, `(.L_x_102) ;  /* 0x0000000100587547 */ /* 0x000fea000b800000 */
[----:B------:R-:W-:Y:S01]  /*5b70*/  UIADD3 UR5, UPT, UPT, UR18, 0x290, URZ ;  /* 0x0000029012057890 */ /* 0x000fe2000fffe0ff */
[----:B------:R-:W-:-:S03]  /*5b80*/  SHF.L.U32 R2, R8, 0x1f, RZ ;  /* 0x0000001f08027819 */ /* 0x000fc600000006ff */
[----:B------:R-:W-:-:S09]  /*5b90*/  ULEA UR4, UR22, UR5, 0x3 ;  /* 0x0000000516047291 */ /* 0x000fd2000f8e18ff */
[----:B------:R-:W1:Y:S02]  /*5ba0*/  SYNCS.PHASECHK.TRANS64.TRYWAIT P0, [UR4], R2 ;  /* 0x00000002ff0075a7 */ /* 0x000e640008001104 */
[----:B-1----:R-:W-:Y:S05]  /*5bb0*/  @!P0 BRA `(.L_x_103) ;  /* 0x0000005800a48947 */ /* 0x002fea0003800000 */
.L_x_242:
[----:B------:R-:W-:-:S04]  /*5bc0*/  UIADD3 UR4, UPT, UPT, UR22, 0x1, URZ ;  /* 0x0000000116047890 */ /* 0x000fc8000fffe0ff */
[----:B------:R-:W-:-:S04]  /*5bd0*/  UISETP.NE.AND UP1, UPT, UR4, 0x2, UPT ;  /* 0x000000020400788c */ /* 0x000fc8000bf25270 */
[----:B---3--:R-:W-:Y:S02]  /*5be0*/  USEL UR6, URZ, 0x1, UP1 ;  /* 0x00000001ff067887 */ /* 0x008fe40008800000 */
[----:B------:R-:W-:-:S04]  /*5bf0*/  USEL UR4, UR4, URZ, UP1 ;  /* 0x000000ff04047287 */ /* 0x000fc80008800000 */
[----:B------:R-:W-:Y:S01]  /*5c00*/  ULEA UR4, UR4, UR5, 0x3 ;  /* 0x0000000504047291 */ /* 0x000fe2000f8e18ff */
[----:B-1----:R-:W-:-:S04]  /*5c10*/  LOP3.LUT R2, R8, UR6, RZ, 0x3c, !PT ;  /* 0x0000000608027c12 */ /* 0x002fc8000f8e3cff */
[----:B------:R-:W-:Y:S01]  /*5c20*/  SHF.L.U32 R2, R2, 0x1f, RZ ;  /* 0x0000001f02027819 */ /* 0x000fe200000006ff */
[----:B--2---:R-:W-:-:S04]  /*5c30*/  IMAD.U32 R0, RZ, RZ, UR4 ;  /* 0x00000004ff007e24 */ /* 0x004fc8000f8e00ff */
[----:B------:R1:W2:Y:S03]  /*5c40*/  SYNCS.PHASECHK.TRANS64.TRYWAIT P0, [R0+URZ], R2 ;  /* 0x00000002000075a7 */ /* 0x0002a600080011ff */
[----:B--2---:R-:W-:Y:S05]  /*5c50*/  @!P0 NANOSLEEP.SYNCS 0x989680 ;  /* 0x009896800000895d */ /* 0x004fea0003900000 */
[----:B------:R-:W2:Y:S02]  /*5c60*/  @!P0 SYNCS.PHASECHK.TRANS64 P0, [R0+URZ], R2 ;  /* 0x00000002000085a7 */ /* 0x000ea400080010ff */
[----:B--2---:R-:W-:Y:S05]  /*5c70*/  @P0 BRA `(.L_x_104) ;  /* 0x0000000000200947 */ /* 0x004fea0003800000 */
.L_x_105:
[----:B--2---:R2:W3:Y:S02]  /*5c80*/  SYNCS.PHASECHK.TRANS64.TRYWAIT P0, [R0+URZ], R2 ;  /* 0x00000002000075a7 */ /* 0x0044e400080011ff */
[----:B---3--:R-:W-:Y:S05]  /*5c90*/  @!P0 NANOSLEEP.SYNCS 0x989680 ;  /* 0x009896800000895d */ /* 0x008fea0003900000 */
[----:B------:R-:W3:Y:S02]  /*5ca0*/  @!P0 SYNCS.PHASECHK.TRANS64 P0, [R0+URZ], R2 ;  /* 0x00000002000085a7 */ /* 0x000ee400080010ff */
[----:B---3--:R-:W-:Y:S05]  /*5cb0*/  @!P0 BRA `(.L_x_105) ;  /* 0xfffffffc00f08947 */ /* 0x008fea000383ffff */
[----:B------:R-:W-:Y:S05]  /*5cc0*/  BRA `(.L_x_104) ;  /* 0x00000000000c7947 */ /* 0x000fea0003800000 */
.L_x_102:
[----:B------:R-:W-:-:S04]  /*5cd0*/  UIADD3 UR4, UPT, UPT, UR18, 0x2a0, URZ ;  /* 0x000002a012047890 */ /* 0x000fc8000fffe0ff */
[----:B------:R-:W-:-:S09]  /*5ce0*/  UPRMT UR4, UR32, 0x654, UR4 ;  /* 0x0000065420047896 */ /* 0x000fd20008000004 */
[----:B------:R-:W-:Y:S03]  /*5cf0*/  SYNCS.ARRIVE.TRANS64.RED.A1T0 RZ, [UR4], RZ ;  /* 0x000000ffffff79a7 */ /* 0x000fe60008100404 */
.L_x_104:
[----:B-12---:R-:W-:Y:S01]  /*5d00*/  SHF.L.U32 R2, RZ, 0x1f, RZ ;  /* 0x0000001fff027819 */ /* 0x006fe200000006ff */
[----:B------:R-:W-:Y:S01]  /*5d10*/  UIADD3 UR4, UPT, UPT, UR18, 0x2a0, URZ ;  /* 0x000002a012047890 */ /* 0x000fe2000fffe0ff */
[----:B------:R-:W-:Y:S02]  /*5d20*/  PLOP3.LUT P0, PT, PT, PT, UP0, 0x80, 0x8 ;  /* 0x000000000008781c */ /* 0x000fe40003f0f008 */
[----:B----4-:R-:W1:Y:S02]  /*5d30*/  SYNCS.PHASECHK.TRANS64.TRYWAIT P1, [UR18+0x2a0], R2 ;  /* 0x0002a002ff0075a7 */ /* 0x010e640008021112 */
[----:B-1----:R-:W-:Y:S09]  /*5d40*/  @!P1 BRA `(.L_x_106) ;  /* 0x0000005800589947 */ /* 0x002ff20003800000 */
.L_x_244:
[----:B------:R-:W-:Y:S01]  /*5d50*/  @!UP0 UPRMT UR4, UR32, 0x654, UR4 ;  /* 0x0000065420048896 */ /* 0x000fe20008000004 */
[----:B------:R-:W-:Y:S01]  /*5d60*/  LOP3.LUT R3, R3, 0xffff, RZ, 0xc0, !PT ;  /* 0x0000ffff03037812 */ /* 0x000fe200078ec0ff */
[----:B-1----:R-:W-:-:S03]  /*5d70*/  IMAD.MOV.U32 R2, RZ, RZ, 0xffff ;  /* 0x0000ffffff027424 */ /* 0x002fc600078e00ff */
[----:B------:R-:W-:-:S04]  /*5d80*/  SHF.R.U32.HI R3, RZ, 0x5, R3 ;  /* 0x00000005ff037819 */ /* 0x000fc80000011603 */
[----:B------:R-:W-:Y:S01]  /*5d90*/  @!P0 SYNCS.ARRIVE.TRANS64.RED.A1T0 RZ, [UR4], RZ ;  /* 0x000000ffffff89a7 */ /* 0x000fe20008100404 */
[----:B------:R-:W-:Y:S01]  /*5da0*/  NOP ;  /* 0x0000000000007918 */ /* 0x000fe20000000000 */
[----:B------:R-:W1:Y:S01]  /*5db0*/  LDS R0, [UR8+0x14] ;  /* 0x00001408ff007984 */ /* 0x000e620008000800 */
[----:B------:R-:W-:-:S04]  /*5dc0*/  SHF.L.U32 R2, R2, R3, RZ ;  /* 0x0000000302027219 */ /* 0x000fc800000006ff */
[----:B-1----:R-:W-:-:S04]  /*5dd0*/  LOP3.LUT R0, R0, R2, RZ, 0xc0, !PT ;  /* 0x0000000200007212 */ /* 0x002fc800078ec0ff */
[----:B------:R-:W-:Y:S01]  /*5de0*/  ISETP.NE.AND P0, PT, R0, R2, PT ;  /* 0x000000020000720c */ /* 0x000fe20003f05270 */
[----:B------:R-:W-:-:S05]  /*5df0*/  IMAD.MOV.U32 R0, RZ, RZ, 0x1 ;  /* 0x00000001ff007424 */ /* 0x000fca00078e00ff */
[----:B------:R-:W-:-:S07]  /*5e00*/  SHF.L.U32 R0, R0, R3, RZ ;  /* 0x0000000300007219 */ /* 0x000fce00000006ff */
[----:B------:R-:W-:Y:S05]  /*5e10*/  @P0 BRA `(.L_x_107) ;  /* 0x00000000005c0947 */ /* 0x000fea0003800000 */
[----:B------:R-:W1:Y:S02]  /*5e20*/  LDS R3, [UR8+0x18] ;  /* 0x00001808ff037984 */ /* 0x000e640008000800 */
[----:B-1----:R-:W-:-:S04]  /*5e30*/  LOP3.LUT R3, R3, R0, RZ, 0xc0, !PT ;  /* 0x0000000003037212 */ /* 0x002fc800078ec0ff */
[----:B------:R-:W-:-:S13]  /*5e40*/  ISETP.NE.AND P0, PT, R3, R0, PT ;  /* 0x000000000300720c */ /* 0x000fda0003f05270 */
[----:B------:R-:W-:Y:S05]  /*5e50*/  @P0 BRA `(.L_x_108) ;  /* 0x0000000000400947 */ /* 0x000fea0003800000 */
[----:B------:R-:W-:Y:S01]  /*5e60*/  R2UR UR4, R2 ;  /* 0x00000000020472ca */ /* 0x000fe200000e0000 */
[----:B------:R-:W1:Y:S01]  /*5e70*/  S2R R3, SR_LANEID ;  /* 0x0000000000037919 */ /* 0x000e620000000000 */
[----:B------:R-:W-:-:S04]  /*5e80*/  LOP3.LUT R0, RZ, R0, RZ, 0x33, !PT ;  /* 0x00000000ff007212 */ /* 0x000fc800078e33ff */
[----:B---3--:R-:W2:Y:S07]  /*5e90*/  REDUX UR6, R0 ;  /* 0x00000000000673c4 */ /* 0x008eae0000000000 */
[----:B------:R-:W-:-:S03]  /*5ea0*/  ULOP3.LUT UR5, URZ, UR4, URZ, 0x33, !UPT ;  /* 0x00000004ff057292 */ /* 0x000fc6000f8e33ff */
[----:B------:R-:W-:Y:S02]  /*5eb0*/  VOTEU.ANY UR4, UPT, PT ;  /* 0x0000000000047886 */ /* 0x000fe400038e0100 */
[----:B------:R-:W-:Y:S01]  /*5ec0*/  UFLO.U32 UR4, UR4 ;  /* 0x00000004000472bd */ /* 0x000fe200080e0000 */
[----:B------:R-:W-:-:S04]  /*5ed0*/  IMAD.U32 R2, RZ, RZ, UR5 ;  /* 0x00000005ff027e24 */ /* 0x000fc8000f8e00ff */
[----:B------:R-:W3:Y:S02]  /*5ee0*/  REDUX UR7, R2 ;  /* 0x00000000020773c4 */ /* 0x000ee40000000000 */
[----:B------:R4:W-:Y:S01]  /*5ef0*/  UTCATOMSWS.AND URZ, UR5 ;  /* 0x0000000500ff79e3 */ /* 0x0009e20008000000 */
[----:B--2---:R-:W-:Y:S01]  /*5f00*/  IMAD.U32 R0, RZ, RZ, UR6 ;  /* 0x00000006ff007e24 */ /* 0x004fe2000f8e00ff */
[----:B-1----:R-:W-:Y:S01]  /*5f10*/  ISETP.EQ.U32.AND P0, PT, R3, UR4, PT ;  /* 0x0000000403007c0c */ /* 0x002fe2000bf02070 */
[----:B---3--:R-:W-:-:S12]  /*5f20*/  IMAD.U32 R2, RZ, RZ, UR7 ;  /* 0x00000007ff027e24 */ /* 0x008fd8000f8e00ff */
[----:B------:R4:W-:Y:S04]  /*5f30*/  @P0 ATOMS.AND RZ, [UR8+0x14], R2 ;  /* 0x00001402ffff098c */ /* 0x0009e8000a800008 */
[----:B------:R4:W-:Y:S01]  /*5f40*/  @P0 ATOMS.AND RZ, [UR8+0x18], R0 ;  /* 0x00001800ffff098c */ /* 0x0009e2000a800008 */
[----:B------:R-:W-:Y:S05]  /*5f50*/  BRA `(.L_x_109) ;  /* 0x0000000000147947 */ /* 0x000fea0003800000 */
.L_x_108:
[----:B------:R-:W-:Y:S02]  /*5f60*/  MOV R2, 0x5f80 ;  /* 0x00005f8000027802 */ /* 0x000fe40000000f00 */
[----:B---3-5:R-:W-:Y:S05]  /*5f70*/  CALL.REL.NOINC `($__internal_0_$__cuda_sm10x_tcgen05_guardrail_trap_col_being_dealloced_not_returned_by_alloc) ;  /* 0x0000005800c87944 */ /* 0x028fea0003c00000 */
[----:B------:R-:W-:Y:S05]  /*5f80*/  BRA `(.L_x_109) ;  /* 0x0000000000087947 */ /* 0x000fea0003800000 */
.L_x_107:
[----:B------:R-:W-:Y:S02]  /*5f90*/  MOV R2, 0x5fb0 ;  /* 0x00005fb000027802 */ /* 0x000fe40000000f00 */
[----:B---3-5:R-:W-:Y:S05]  /*5fa0*/  CALL.REL.NOINC `($__internal_2_$__cuda_sm10x_tcgen05_guardrail_trap_unallocated_columns_being_dealloced) ;  /* 0x0000005800d47944 */ /* 0x028fea0003c00000 */
.L_x_109:
[----:B------:R-:W-:Y:S01]  /*5fb0*/  NOP ;  /* 0x0000000000007918 */ /* 0x000fe20000000000 */
[----:B----4-:R-:W-:Y:S05]  /*5fc0*/  EXIT ;  /* 0x000000000000794d */ /* 0x010fea0003800000 */
.L_x_81:
[----:B------:R-:W2:Y:S01]  /*5fd0*/  LDCU UR5, c[0x0][0x384] ;  /* 0x00007080ff0577ac */ /* 0x000ea20008000800 */
[----:B------:R-:W-:Y:S02]  /*5fe0*/  UISETP.NE.OR UP0, UPT, UR19, 0x3, !UP3 ;  /* 0x000000031300788c */ /* 0x000fe4000df05670 */
[----:B--2---:R-:W-:-:S07]  /*5ff0*/  UIADD3 UR5, UPT, UPT, UR5, 0x3f, URZ ;  /* 0x0000003f05057890 */ /* 0x004fce000fffe0ff */
[----:B------:R-:W-:Y:S05]  /*6000*/  BRA.U UP0, `(.L_x_110) ;  /* 0x0000001500e87547 */ /* 0x000fea000b800000 */
[----:B------:R-:W2:Y:S01]  /*6010*/  LDCU UR53, c[0x0][0x388] ;  /* 0x00007100ff3577ac */ /* 0x000ea20008000800 */
[----:B------:R-:W3:Y:S01]  /*6020*/  S2UR UR9, SR_CgaCtaId ;  /* 0x00000000000979c3 */ /* 0x000ee20000008800 */
[----:B------:R-:W-:Y:S01]  /*6030*/  IMAD.MOV.U32 R10, RZ, RZ, 0x1 ;  /* 0x00000001ff0a7424 */ /* 0x000fe200078e00ff */
[----:B------:R-:W-:Y:S01]  /*6040*/  USHF.R.S32.HI UR4, URZ, 0x1f, UR5 ;  /* 0x0000001fff047899 */ /* 0x000fe20008011405 */
[----:B------:R-:W-:Y:S01]  /*6050*/  IMAD.MOV.U32 R9, RZ, RZ, RZ ;  /* 0x000000ffff097224 */ /* 0x000fe200078e00ff */
[----:B------:R-:W-:Y:S01]  /*6060*/  UMOV UR27, 0x400 ;  /* 0x00000400001b7882 */ /* 0x000fe20000000000 */
[----:B------:R-:W4:Y:S03]  /*6070*/  LDCU UR38, c[0x0][0x370] ;  /* 0x00006e00ff2677ac */ /* 0x000f260008000800 */
[----:B------:R-:W1:Y:S01]  /*6080*/  LDC.64 R14, c[0x0][0x348] ;  /* 0x0000d200ff0e7b82 */ /* 0x000e620000000a00 */
[----:B------:R-:W-:Y:S01]  /*6090*/  ULEA.HI UR4, UR4, UR5, URZ, 0x6 ;  /* 0x0000000504047291 */ /* 0x000fe2000f8f30ff */
[----:B------:R-:W4:Y:S03]  /*60a0*/  LDCU.128 UR40, c[0x0][0xc10] ;  /* 0x00018200ff2877ac */ /* 0x000f260008000c00 */
[----:B------:R-:W-:Y:S01]  /*60b0*/  USHF.R.S32.HI UR31, URZ, 0x6, UR4 ;  /* 0x00000006ff1f7899 */ /* 0x000fe20008011404 */
[----:B--2---:R-:W-:Y:S01]  /*60c0*/  IMAD.U32 R0, RZ, RZ, UR53 ;  /* 0x00000035ff007e24 */ /* 0x004fe2000f8e00ff */
[----:B------:R-:W2:Y:S04]  /*60d0*/  LDCU UR37, c[0x0][0x374] ;  /* 0x00006e80ff2577ac */ /* 0x000ea80008000800 */
[----:B------:R-:W-:Y:S01]  /*60e0*/  IMAD.U32 R3, RZ, RZ, UR31 ;  /* 0x0000001fff037e24 */ /* 0x000fe2000f8e00ff */
[----:B------:R-:W-:Y:S01]  /*60f0*/  IABS R0, R0 ;  /* 0x0000000000007213 */ /* 0x000fe20000000000 */
[----:B------:R-:W4:Y:S03]  /*6100*/  LDCU.64 UR4, c[0x0][0x988] ;  /* 0x00013100ff0477ac */ /* 0x000f260008000a00 */
[----:B------:R-:W-:Y:S01]  /*6110*/  IABS R2, R3 ;  /* 0x0000000300027213 */ /* 0x000fe20000000000 */
[----:B---3--:R-:W-:Y:S01]  /*6120*/  ULEA UR27, UR9, UR27, 0x18 ;  /* 0x0000001b091b7291 */ /* 0x008fe2000f8ec0ff */
[----:B------:R-:W-:Y:S01]  /*6130*/  R2UR UR29, R0 ;  /* 0x00000000001d72ca */ /* 0x000fe200000e0000 */
[----:B------:R-:W3:Y:S01]  /*6140*/  LDCU.64 UR32, c[0x0][0x990] ;  /* 0x00013200ff2077ac */ /* 0x000ee20008000a00 */
[----:B------:R-:W-:-:S02]  /*6150*/  R2UR UR30, R2 ;  /* 0x00000000021e72ca */ /* 0x000fc400000e0000 */
[----:B------:R-:W-:Y:S01]  /*6160*/  IABS R3, R3 ;  /* 0x0000000300037213 */ /* 0x000fe20000000000 */
[----:B------:R-:W1:Y:S01]  /*6170*/  LDCU UR26, c[0x0][0xc0c] ;  /* 0x00018180ff1a77ac */ /* 0x000e620008000800 */
[----:B------:R-:W1:Y:S03]  /*6180*/  LDCU UR54, c[0x0][0xc20] ;  /* 0x00018400ff3677ac */ /* 0x000e660008000800 */
[----:B------:R-:W-:-:S04]  /*6190*/  IMAD.MOV R3, RZ, RZ, -R3 ;  /* 0x000000ffff037224 */ /* 0x000fc800078e0a03 */
[----:B------:R-:W3:Y:S01]  /*61a0*/  I2F.RP R0, UR29 ;  /* 0x0000001d00007d06 */ /* 0x000ee20008209400 */
[----:B----4-:R-:W-:Y:S01]  /*61b0*/  UISETP.NE.U32.AND UP0, UPT, UR4, URZ, UPT ;  /* 0x000000ff0400728c */ /* 0x010fe2000bf05070 */
[----:B------:R-:W-:Y:S01]  /*61c0*/  R2UR UR49, R3 ;  /* 0x00000000033172ca */ /* 0x000fe200000e0000 */
[----:B------:R-:W4:Y:S01]  /*61d0*/  LDCU UR4, c[0x0][0xc30] ;  /* 0x00018600ff0477ac */ /* 0x000f220008000800 */
[----:B------:R-:W4:Y:S04]  /*61e0*/  LDCU UR36, c[0x0][0x38c] ;  /* 0x00007180ff2477ac */ /* 0x000f280008000800 */
[----:B------:R-:W1:Y:S01]  /*61f0*/  I2F.RP R2, UR30 ;  /* 0x0000001e00027d06 */ /* 0x000e620008209400 */
[----:B------:R-:W-:Y:S02]  /*6200*/  UISETP.NE.AND.EX UP0, UPT, UR5, URZ, UPT, UP0 ;  /* 0x000000ff0500728c */ /* 0x000fe4000bf05300 */
[----:B------:R-:W-:-:S02]  /*6210*/  UIMAD.WIDE.U32 UR10, UR38, UR40, URZ ;  /* 0x00000028260a72a5 */ /* 0x000fc4000f8e00ff */
[----:B--2---:R-:W-:-:S03]  /*6220*/  UIMAD.WIDE.U32 UR14, UR37, UR43, URZ ;  /* 0x0000002b250e72a5 */ /* 0x004fc6000f8e00ff */
[----:B---3--:R-:W2:Y:S01]  /*6230*/  MUFU.RCP R0, R0 ;  /* 0x0000000000007308 */ /* 0x008ea20000001000 */
[----:B------:R-:W-:Y:S01]  /*6240*/  UMOV UR8, URZ ;  /* 0x000000ff00087c82 */ /* 0x000fe20008000000 */
[----:B------:R-:W-:Y:S02]  /*6250*/  UP2UR UR51, UPR, URZ, 0x1 ;  /* 0x00000001ff337883 */ /* 0x000fe40008000000 */
[----:B------:R-:W-:Y:S02]  /*6260*/  UISETP.NE.AND UP0, UPT, UR39, 0x1, UPT ;  /* 0x000000012700788c */ /* 0x000fe4000bf05270 */
[----:B------:R-:W-:Y:S02]  /*6270*/  UISETP.NE.U32.AND UP0, UPT, UR32, URZ, UPT ;  /* 0x000000ff2000728c */ /* 0x000fe4000bf05070 */
[----:B-1----:R-:W1:Y:S01]  /*6280*/  MUFU.RCP R2, R2 ;  /* 0x0000000200027308 */ /* 0x002e620000001000 */
[----:B------:R-:W-:Y:S02]  /*6290*/  UIADD3 UR48, UPT, UPT, UR27, 0x278, URZ ;  /* 0x000002781b307890 */ /* 0x000fe4000fffe0ff */
[----:B------:R-:W-:-:S02]  /*62a0*/  UISETP.GE.AND UP3, UPT, UR39, 0x1, UPT ;  /* 0x000000012700788c */ /* 0x000fc4000bf66270 */
[----:B------:R-:W-:Y:S01]  /*62b0*/  UISETP.NE.AND.EX UP5, UPT, UR33, URZ, UPT, UP0 ;  /* 0x000000ff2100728c */ /* 0x000fe2000bfa5300 */
[----:B------:R-:W-:Y:S01]  /*62c0*/  UMOV UR47, UR11 ;  /* 0x0000000b002f7c82 */ /* 0x000fe20008000000 */
[----:B------:R-:W-:Y:S01]  /*62d0*/  UMOV UR46, UR15 ;  /* 0x0000000f002e7c82 */ /* 0x000fe20008000000 */
[----:B--2---:R-:W-:Y:S01]  /*62e0*/  VIADD R0, R0, 0xffffffe ;  /* 0x0ffffffe00007836 */ /* 0x004fe20000000000 */
[----:B------:R-:W-:Y:S02]  /*62f0*/  UISETP.NE.AND UP3, UPT, UR26, 0x1, UPT ;  /* 0x000000011a00788c */ /* 0x000fe4000bf65270 */
[----:B------:R-:W-:Y:S01]  /*6300*/  UISETP.NE.AND UP0, UPT, UR42, 0x1, UPT ;  /* 0x000000012a00788c */ /* 0x000fe2000bf05270 */
[----:B------:R-:W-:Y:S02]  /*6310*/  UMOV UR28, URZ ;  /* 0x000000ff001c7c82 */ /* 0x000fe40008000000 */
[----:B------:R-:W2:Y:S01]  /*6320*/  F2I.FTZ.U32.TRUNC.NTZ R0, R0 ;  /* 0x0000000000007305 */ /* 0x000ea2000021f000 */
[----:B------:R-:W-:Y:S01]  /*6330*/  UPLOP3.LUT UP2, UPT, UPT, UPT, UPT, 0x40, 0x4 ;  /* 0x000000000004789c */ /* 0x000fe20003f4e870 */
[----:B-1----:R-:W-:Y:S01]  /*6340*/  VIADD R2, R2, 0xffffffe ;  /* 0x0ffffffe02027836 */ /* 0x002fe20000000000 */
[----:B------:R-:W1:Y:S01]  /*6350*/  LDCU.64 UR24, c[0x0][0xc28] ;  /* 0x00018500ff1877ac */ /* 0x000e620008000a00 */
[----:B------:R-:W-:-:S04]  /*6360*/  UPRMT UR48, URZ, 0x654, UR48 ;  /* 0x00000654ff307896 */ /* 0x000fc80008000030 */
[----:B------:R-:W3:Y:S01]  /*6370*/  F2I.FTZ.U32.TRUNC.NTZ R2, R2 ;  /* 0x0000000200027305 */ /* 0x000ee2000021f000 */
[----:B------:R-:W-:Y:S02]  /*6380*/  USHF.R.U32.HI UR47, URZ, UR41, UR47 ;  /* 0x00000029ff2f7299 */ /* 0x000fe4000801162f */
[----:B------:R-:W-:Y:S02]  /*6390*/  USHF.R.U32.HI UR46, URZ, UR54, UR46 ;  /* 0x00000036ff2e7299 */ /* 0x000fe4000801162e */
[----:B----4-:R-:W-:Y:S01]  /*63a0*/  UISETP.NE.AND UP4, UPT, UR4, 0x1, UPT ;  /* 0x000000010400788c */ /* 0x010fe2000bf85270 */
[----:B--2---:R-:W-:Y:S01]  /*63b0*/  R2UR UR7, R0 ;  /* 0x00000000000772ca */ /* 0x004fe200000e0000 */
[----:B------:R-:W-:Y:S02]  /*63c0*/  UISETP.NE.AND UP3, UPT, UR53, URZ, UPT ;  /* 0x000000ff3500728c */ /* 0x000fe4000bf65270 */
[----:B------:R-:W-:Y:S02]  /*63d0*/  UISETP.NE.AND UP0, UPT, UR36, URZ, UPT ;  /* 0x000000ff2400728c */ /* 0x000fe4000bf05270 */
[----:B------:R-:W-:Y:S01]  /*63e0*/  UISETP.NE.AND UP6, UPT, UR31, URZ, UPT ;  /* 0x000000ff1f00728c */ /* 0x000fe2000bfc5270 */
[----:B---3--:R-:W-:Y:S01]  /*63f0*/  R2UR UR9, R2 ;  /* 0x00000000020972ca */ /* 0x008fe200000e0000 */
[----:B------:R-:W-:-:S06]  /*6400*/  IMAD.MOV.U32 R2, RZ, RZ, 0x1000 ;  /* 0x00001000ff027424 */ /* 0x000fcc00078e00ff */
[----:B------:R-:W-:-:S04]  /*6410*/  UIADD3 UR5, UPT, UPT, URZ, -UR7, URZ ;  /* 0x80000007ff057290 */ /* 0x000fc8000fffe0ff */
[----:B------:R-:W-:Y:S02]  /*6420*/  UIMAD UR5, UR5, UR29, URZ ;  /* 0x0000001d050572a4 */ /* 0x000fe4000f8e02ff */
[----:B------:R-:W-:-:S04]  /*6430*/  UIADD3 UR6, UPT, UPT, URZ, -UR9, URZ ;  /* 0x80000009ff067290 */ /* 0x000fc8000fffe0ff */
[----:B------:R-:W-:-:S03]  /*6440*/  UIMAD UR12, UR6, UR30, URZ ;  /* 0x0000001e060c72a4 */ /* 0x000fc6000f8e02ff */
[----:B------:R-:W-:Y:S01]  /*6450*/  UMOV UR6, URZ ;  /* 0x000000ff00067c82 */ /* 0x000fe20008000000 */
[----:B------:R-:W-:Y:S02]  /*6460*/  UIMAD.WIDE.U32 UR8, UR9, UR12, UR8 ;  /* 0x0000000c090872a5 */ /* 0x000fe4000f8e0008 */
[----:B------:R-:W-:-:S07]  /*6470*/  UIMAD.WIDE.U32 UR44, UR7, UR5, UR6 ;  /* 0x00000005072c72a5 */ /* 0x000fce000f8e0006 */
[----:B------:R-:W-:Y:S01]  /*6480*/  UMOV UR44, UR45 ;  /* 0x0000002d002c7c82 */ /* 0x000fe20008000000 */
[----:B-1----:R-:W-:-:S05]  /*6490*/  UMOV UR45, UR9 ;  /* 0x00000009002d7c82 */ /* 0x002fca0008000000 */
.L_x_119:
[----:B------:R-:W-:Y:S04]  /*64a0*/  SHF.L.U32 R3, R9, 0x1f, RZ ;  /* 0x0000001f09037819 */ /* 0x000fe800000006ff */
[----:B------:R-:W1:Y:S02]  /*64b0*/  SYNCS.PHASECHK.TRANS64.TRYWAIT P0, [UR27+0x270], R3 ;  /* 0x00027003ff0075a7 */ /* 0x000e64000800111b */
[----:B-1-3--:R-:W-:Y:S05]  /*64c0*/  @!P0 BRA `(.L_x_111) ;  /* 0x0000005000908947 */ /* 0x00afea0003800000 */
.L_x_246:
[----:B------:R-:W2:Y:S01]  /*64d0*/  LDS.128 R4, [UR27+0x2b0] ;  /* 0x0002b01bff047984 */ /* 0x000ea20008000c00 */
[----:B------:R-:W-:Y:S01]  /*64e0*/  UISETP.GE.AND UP0, UPT, UR39, 0x1, UPT ;  /* 0x000000012700788c */ /* 0x000fe2000bf06270 */
[----:B------:R-:W-:Y:S01]  /*64f0*/  @!PT LDS RZ, [RZ] ;  /* 0x00000000fffff984 */ /* 0x000fe20000000800 */
[----:B------:R-:W-:Y:S01]  /*6500*/  @!PT LDS RZ, [RZ] ;  /* 0x00000000fffff984 */ /* 0x000fe20000000800 */
[----:B------:R-:W-:Y:S01]  /*6510*/  @!PT LDS RZ, [RZ] ;  /* 0x00000000fffff984 */ /* 0x000fe20000000800 */
[----:B------:R-:W-:Y:S01]  /*6520*/  @!PT LDS RZ, [RZ] ;  /* 0x00000000fffff984 */ /* 0x000fe20000000800 */
[----:B------:R3:W-:Y:S06]  /*6530*/  MEMBAR.ALL.CTA ;  /* 0x0000000000007992 */ /* 0x0007ec0000008000 */
[----:B---3--:R-:W3:Y:S02]  /*6540*/  FENCE.VIEW.ASYNC.S ;  /* 0x00000000000073c6 */ /* 0x008ee40000000000 */
[----:B---3--:R-:W-:Y:S01]  /*6550*/  SYNCS.ARRIVE.TRANS64.RED.A1T0 RZ, [UR48], RZ ;  /* 0x000000ffffff79a7 */ /* 0x008fe20008100430 */
[----:B--2---:R-:W-:Y:S11]  /*6560*/  LOP3.LUT P0, RZ, R6, 0x1, RZ, 0xc0, !PT ;  /* 0x0000000106ff7812 */ /* 0x004ff6000780c0ff */
[----:B------:R-:W-:Y:S02]  /*6570*/  @!UPT UIADD3 URZ, UPT, UPT, URZ, URZ, URZ ;  /* 0x000000fffffff290 */ /* 0x000fe4000fffe0ff */
[----:B------:R-:W-:Y:S01]  /*6580*/  VOTEU.ANY UP3, P0 ;  /* 0x0000000000ff7886 */ /* 0x000fe20000060100 */
[----:B------:R-:W-:Y:S11]  /*6590*/  PLOP3.LUT P0, PT, PT, PT, UP3, 0x80, 0x8 ;  /* 0x000000000008781c */ /* 0x000ff60003f0f038 */
[----:B------:R-:W-:Y:S02]  /*65a0*/  @!UPT UIADD3 URZ, UPT, UPT, URZ, URZ, URZ ;  /* 0x000000fffffff290 */ /* 0x000fe4000fffe0ff */
[----:B-1----:R-:W-:Y:S02]  /*65b0*/  @P0 MOV R3, R4 ;  /* 0x0000000400030202 */ /* 0x002fe40000000f00 */
[----:B------:R-:W-:Y:S02]  /*65c0*/  @P0 LOP3.LUT R0, R5, 0xffff, RZ, 0xc0, !PT ;  /* 0x0000ffff05000812 */ /* 0x000fe400078ec0ff */
[----:B------:R-:W-:Y:S02]  /*65d0*/  @P0 R2UR UR5, R3 ;  /* 0x00000000030502ca */ /* 0x000fe400000e0000 */
[----:B------:R-:W-:Y:S11]  /*65e0*/  @P0 R2UR UR4, R0 ;  /* 0x00000000000402ca */ /* 0x000ff600000e0000 */
[----:B------:R-:W-:Y:S02]  /*65f0*/  @UP3 UMOV UR23, UR5 ;  /* 0x0000000500173c82 */ /* 0x000fe40008000000 */
[----:B------:R-:W-:Y:S01]  /*6600*/  @UP3 UMOV UR15, UR4 ;  /* 0x00000004000f3c82 */ /* 0x000fe20008000000 */
[----:B------:R-:W-:Y:S05]  /*6610*/  BRA.U !UP0, `(.L_x_112) ;  /* 0x0000000108c07547 */ /* 0x000fea000b800000 */
[----:B------:R-:W-:Y:S02]  /*6620*/  UP2UR UR14, UPR, URZ, 0x4 ;  /* 0x00000004ff0e7883 */ /* 0x000fe40008000000 */
[----:B------:R-:W-:Y:S02]  /*6630*/  UISETP.NE.AND UP2, UPT, UR42, 0x1, UPT ;  /* 0x000000012a00788c */ /* 0x000fe4000bf45270 */
[----:B------:R-:W-:Y:S02]  /*6640*/  UIMAD.WIDE.U32 UR6, UR15, UR43, URZ ;  /* 0x0000002b0f0672a5 */ /* 0x000fe4000f8e00ff */
[----:B------:R-:W-:Y:S02]  /*6650*/  UIMAD.WIDE.U32 UR10, UR23, UR40, URZ ;  /* 0x00000028170a72a5 */ /* 0x000fe4000f8e00ff */
[----:B------:R-:W-:Y:S02]  /*6660*/  USEL UR4, UR37, UR46, !UP2 ;  /* 0x0000002e25047287 */ /* 0x000fe4000d000000 */
[----:B------:R-:W-:Y:S02]  /*6670*/  UISETP.NE.AND UP0, UPT, UR26, 0x1, UPT ;  /* 0x000000011a00788c */ /* 0x000fe4000bf05270 */
[----:B------:R-:W-:Y:S02]  /*6680*/  UP2UR UR19, UPR, URZ, 0x2 ;  /* 0x00000002ff137883 */ /* 0x000fe40008000000 */
[----:B------:R-:W-:Y:S02]  /*6690*/  UISETP.NE.AND UP1, UPT, UR39, 0x1, UPT ;  /* 0x000000012700788c */ /* 0x000fe4000bf25270 */
[----:B------:R-:W-:Y:S02]  /*66a0*/  UIMAD.WIDE.U32 UR12, UR4, UR24, URZ ;  /* 0x00000018040c72a5 */ /* 0x000fe4000f8e00ff */
[----:B------:R-:W-:Y:S01]  /*66b0*/  USEL UR9, UR38, UR47, !UP0 ;  /* 0x0000002f26097287 */ /* 0x000fe2000c000000 */
[----:B------:R-:W-:Y:S01]  /*66c0*/  UMOV UR6, UR7 ;  /* 0x0000000700067c82 */ /* 0x000fe20008000000 */
[----:B------:R-:W-:Y:S01]  /*66d0*/  UMOV UR5, UR11 ;  /* 0x0000000b00057c82 */ /* 0x000fe20008000000 */
[----:B------:R-:W-:Y:S02]  /*66e0*/  USHF.R.U32.HI UR7, URZ, UR54, UR6 ;  /* 0x00000036ff077299 */ /* 0x000fe40008011606 */
[----:B------:R-:W-:Y:S02]  /*66f0*/  USHF.R.U32.HI UR6, URZ, UR41, UR5 ;  /* 0x00000029ff067299 */ /* 0x000fe40008011605 */
[----:B------:R-:W-:Y:S02]  /*6700*/  UIMAD.WIDE.U32 UR16, UR9, UR24, URZ ;  /* 0x00000018091072a5 */ /* 0x000fe4000f8e00ff */
[----:B------:R-:W-:Y:S02]  /*6710*/  USEL UR8, UR15, UR7, !UP2 ;  /* 0x000000070f087287 */ /* 0x000fe4000d000000 */
[----:B------:R-:W-:Y:S02]  /*6720*/  UISETP.NE.AND UP2, UPT, UR14, URZ, UPT ;  /* 0x000000ff0e00728c */ /* 0x000fe4000bf45270 */
[----:B------:R-:W-:Y:S01]  /*6730*/  UIMAD.WIDE.U32 UR10, UR8, UR24, URZ ;  /* 0x00000018080a72a5 */ /* 0x000fe2000f8e00ff */
[----:B------:R-:W-:Y:S02]  /*6740*/  UMOV UR5, UR13 ;  /* 0x0000000d00057c82 */ /* 0x000fe40008000000 */
[----:B------:R-:W-:Y:S03]  /*6750*/  @UP1 USHF.R.U32.HI UR4, URZ, UR25, UR5 ;  /* 0x00000019ff041299 */ /* 0x000fe60008011605 */
[----:B------:R-:W-:Y:S01]  /*6760*/  UMOV UR5, UR17 ;  /* 0x0000001100057c82 */ /* 0x000fe20008000000 */
[----:B------:R-:W-:Y:S02]  /*6770*/  UIMAD UR4, UR39, UR4, URZ ;  /* 0x00000004270472a4 */ /* 0x000fe4000f8e02ff */
[----:B------:R-:W-:Y:S02]  /*6780*/  @UP1 USHF.R.U32.HI UR9, URZ, UR25, UR5 ;  /* 0x00000019ff091299 */ /* 0x000fe40008011605 */
[----:B------:R-:W-:Y:S02]  /*6790*/  USEL UR5, UR23, UR6, !UP0 ;  /* 0x0000000617057287 */ /* 0x000fe4000c000000 */
[----:B------:R-:W-:Y:S02]  /*67a0*/  UIMAD UR6, UR39, UR9, URZ ;  /* 0x00000009270672a4 */ /* 0x000fe4000f8e02ff */
[----:B------:R-:W-:Y:S03]  /*67b0*/  UISETP.GE.AND UP0, UPT, UR8, UR4, UPT ;  /* 0x000000040800728c */ /* 0x000fe6000bf06270 */
[----:B------:R-:W-:Y:S01]  /*67c0*/  UMOV UR4, UR11 ;  /* 0x0000000b00047c82 */ /* 0x000fe20008000000 */
[----:B------:R-:W-:Y:S02]  /*67d0*/  UISETP.GE.OR UP0, UPT, UR5, UR6, UP0 ;  /* 0x000000060500728c */ /* 0x000fe40008706670 */
[----:B------:R-:W-:Y:S02]  /*67e0*/  USHF.R.U32.HI UR4, URZ, UR25, UR4 ;  /* 0x00000019ff047299 */ /* 0x000fe40008011604 */
[----:B------:R-:W-:Y:S02]  /*67f0*/  UIMAD.WIDE.U32 UR6, UR5, UR24, URZ ;  /* 0x00000018050672a5 */ /* 0x000fe4000f8e00ff */
[----:B------:R-:W-:Y:S04]  /*6800*/  USEL UR10, UR8, UR4, !UP1 ;  /* 0x00000004080a7287 */ /* 0x000fe8000c800000 */
[----:B------:R-:W-:Y:S01]  /*6810*/  UIADD3 UR11, UPT, UPT, -UR10, URZ, URZ ;  /* 0x000000ff0a0b7290 */ /* 0x000fe2000fffe1ff */
[----:B------:R-:W-:Y:S01]  /*6820*/  @!UP0 UMOV UR4, UR7 ;  /* 0x0000000700048c82 */ /* 0x000fe20008000000 */
[----:B------:R-:W-:Y:S02]  /*6830*/  UIADD3 UR7, UPT, UPT, -UR8, URZ, URZ ;  /* 0x000000ff08077290 */ /* 0x000fe4000fffe1ff */
[----:B------:R-:W-:Y:S02]  /*6840*/  @!UP0 USHF.R.U32.HI UR4, URZ, UR25, UR4 ;  /* 0x00000019ff048299 */ /* 0x000fe40008011604 */
[----:B------:R-:W-:Y:S02]  /*6850*/  UIMAD UR6, UR39, UR11, UR8 ;  /* 0x0000000b270672a4 */ /* 0x000fe4000f8e0208 */
[----:B------:R-:W-:Y:S02]  /*6860*/  @!UP0 USEL UR4, UR5, UR4, !UP1 ;  /* 0x0000000405048287 */ /* 0x000fe4000c800000 */
[----:B------:R-:W-:Y:S02]  /*6870*/  UISETP.NE.AND UP1, UPT, UR19, URZ, UPT ;  /* 0x000000ff1300728c */ /* 0x000fe4000bf25270 */
[----:B------:R-:W-:Y:S02]  /*6880*/  @!UP0 UIMAD UR6, UR9, UR6, UR4 ;  /* 0x00000006090682a4 */ /* 0x000fe4000f8e0204 */
[----:B------:R-:W-:Y:S02]  /*6890*/  @!UP0 UIADD3 UR9, UPT, UPT, UR10, -UR4, URZ ;  /* 0x800000040a098290 */ /* 0x000fe4000fffe0ff */
[----:B------:R-:W-:Y:S02]  /*68a0*/  UIADD3 UR4, UPT, UPT, -UR5, URZ, URZ ;  /* 0x000000ff05047290 */ /* 0x000fe4000fffe1ff */
[----:B------:R-:W-:Y:S03]  /*68b0*/  @!UP0 UIMAD UR8, UR9, UR39, UR5 ;  /* 0x00000027090882a4 */ /* 0x000fe6000f8e0205 */
[----:B------:R-:W-:Y:S01]  /*68c0*/  @!UP0 UMOV UR5, UR6 ;  /* 0x0000000600058c82 */ /* 0x000fe20008000000 */
[----:B------:R-:W-:Y:S02]  /*68d0*/  UIMAD UR6, UR26, UR4, UR23 ;  /* 0x000000041a0672a4 */ /* 0x000fe4000f8e0217 */
[----:B------:R-:W-:Y:S02]  /*68e0*/  UIMAD UR4, UR42, UR7, UR15 ;  /* 0x000000072a0472a4 */ /* 0x000fe4000f8e020f */
[----:B------:R-:W-:Y:S02]  /*68f0*/  UIMAD UR23, UR5, UR26, UR6 ;  /* 0x0000001a051772a4 */ /* 0x000fe4000f8e0206 */
[----:B------:R-:W-:Y:S11]  /*6900*/  UIMAD UR15, UR8, UR42, UR4 ;  /* 0x0000002a080f72a4 */ /* 0x000ff6000f8e0204 */
[----:B------:R-:W-:Y:S01]  /*6910*/  @!UPT UIADD3 URZ, UPT, UPT, URZ, URZ, URZ ;  /* 0x000000fffffff290 */ /* 0x000fe2000fffe0ff */
.L_x_112:
[----:B------:R-:W1:Y:S01]  /*6920*/  @!UP4 LDCU.128 UR8, c[0x0][0xc10] ;  /* 0x00018200ff08c7ac */ /* 0x000e620008000c00 */
[----:B------:R-:W-:Y:S04]  /*6930*/  MOV R0, UR18 ;  /* 0x0000001200007c02 */ /* 0x000fe80008000f00 */
[----:B------:R-:W-:Y:S01]  /*6940*/  IABS R0, R0 ;  /* 0x0000000000007213 */ /* 0x000fe20000000000 */
[----:B------:R-:W2:Y:S01]  /*6950*/  @!UP4 LDCU UR5, c[0x0][0xc0c] ;  /* 0x00018180ff05c7ac */ /* 0x000ea20008000800 */
[----:B-1----:R-:W-:Y:S07]  /*6960*/  UIMAD.WIDE.U32 UR6, UR23, UR8, URZ ;  /* 0x00000008170672a5 */ /* 0x002fee000f8e00ff */
[----:B------:R-:W-:Y:S01]  /*6970*/  @!UP4 UMOV UR4, UR7 ;  /* 0x000000070004cc82 */ /* 0x000fe20008000000 */
[----:B--2---:R-:W-:Y:S02]  /*6980*/  @!UP4 UISETP.NE.AND UP0, UPT, UR5, 0x1, UPT ;  /* 0x000000010500c88c */ /* 0x004fe4000bf05270 */
[----:B------:R-:W-:Y:S02]  /*6990*/  @!UP4 USHF.R.U32.HI UR4, URZ, UR9, UR4 ;  /* 0x00000009ff04c299 */ /* 0x000fe40008011604 */
[----:B------:R-:W-:Y:S02]  /*69a0*/  UIMAD.WIDE.U32 UR6, UR15, UR11, URZ ;  /* 0x0000000b0f0672a5 */ /* 0x000fe4000f8e00ff */
[----:B------:R-:W-:Y:S02]  /*69b0*/  @!UP4 USEL UR8, UR23, UR4, !UP0 ;  /* 0x000000041708c287 */ /* 0x000fe4000c000000 */
[----:B------:R-:W-:Y:S03]  /*69c0*/  @!UP4 UISETP.NE.AND UP0, UPT, UR10, 0x1, UPT ;  /* 0x000000010a00c88c */ /* 0x000fe6000bf05270 */
[----:B------:R-:W-:Y:S02]  /*69d0*/  @!UP4 UMOV UR6, UR7 ;  /* 0x000000070006cc82 */ /* 0x000fe40008000000 */
[----:B------:R-:W1:Y:S02]  /*69e0*/  @!UP4 LDCU UR4, c[0x0][0xc20] ;  /* 0x00018400ff04c7ac */ /* 0x000e640008000800 */
[----:B-1----:R-:W-:Y:S04]  /*69f0*/  @!UP4 USHF.R.U32.HI UR6, URZ, UR4, UR6 ;  /* 0x00000004ff06c299 */ /* 0x002fe80008011606 */
[----:B------:R-:W-:Y:S04]  /*6a00*/  @!UP4 USEL UR6, UR15, UR6, !UP0 ;  /* 0x000000060f06c287 */ /* 0x000fe8000c000000 */
[----:B------:R-:W-:Y:S02]  /*6a10*/  @!UP4 UIADD3 UR4, UPT, UPT, -UR8, UR6, URZ ;  /* 0x000000060804c290 */ /* 0x000fe4000fffe1ff */
[----:B------:R-:W-:Y:S02]  /*6a20*/  @!UP4 UIADD3 UR6, UPT, UPT, UR8, -UR6, URZ ;  /* 0x800000060806c290 */ /* 0x000fe4000fffe0ff */
[----:B------:R-:W-:Y:S02]  /*6a30*/  @!UP4 UIMAD UR23, UR4, UR5, UR23 ;  /* 0x000000050417c2a4 */ /* 0x000fe4000f8e0217 */
[----:B------:R-:W-:Y:S01]  /*6a40*/  @!UP4 UIMAD UR15, UR6, UR10, UR15 ;  /* 0x0000000a060fc2a4 */ /* 0x000fe2000f8e020f */
[----:B------:R-:W-:Y:S11]  /*6a50*/  BRA.U UP2, `(.L_x_113) ;  /* 0x0000000102107547 */ /* 0x000ff6000b800000 */
[----:B------:R-:W-:Y:S04]  /*6a60*/  MOV R8, UR52 ;  /* 0x0000003400087c02 */ /* 0x000fe80008000f00 */
[----:B------:R-:W-:Y:S04]  /*6a70*/  SHF.L.U32 R8, R8, 0x1f, RZ ;  /* 0x0000001f08087819 */ /* 0x000fe800000006ff */
[----:B------:R-:W1:Y:S02]  /*6a80*/  SYNCS.PHASECHK.TRANS64.TRYWAIT P1, [UR27+0x268], R8 ;  /* 0x00026808ff0075a7 */ /* 0x000e64000802111b */
[----:B-1----:R-:W-:Y:S05]  /*6a90*/  @!P1 BRA `(.L_x_114) ;  /* 0x0000004c00349947 */ /* 0x002fea0003800000 */
.L_x_113:
[----:B------:R-:W-:Y:S01]  /*6aa0*/  UISETP.NE.AND UP2, UPT, UR53, URZ, UPT ;  /* 0x000000ff3500728c */ /* 0x000fe2000bf45270 */
[----:B------:R-:W-:Y:S01]  /*6ab0*/  R2UR UR4, R0 ;  /* 0x00000000000472ca */ /* 0x000fe200000e0000 */
[----:B------:R-:W-:Y:S01]  /*6ac0*/  USHF.L.U32 UR11, UR20, 0x6, URZ ;  /* 0x00000006140b7899 */ /* 0x000fe200080006ff */
[----:B-1----:R-:W-:Y:S05]  /*6ad0*/  IMAD.U32 R8, RZ, RZ, UR36 ;  /* 0x00000024ff087e24 */ /* 0x002fea000f8e00ff */
[----:B------:R-:W-:Y:S04]  /*6ae0*/  IABS R8, R8 ;  /* 0x0000000800087213 */ /* 0x000fe80000000000 */
[----:B------:R-:W1:Y:S02]  /*6af0*/  I2F.RP R12, R8 ;  /* 0x00000008000c7306 */ /* 0x000e640000209400 */
[----:B------:R-:W-:Y:S07]  /*6b00*/  UIMAD.WIDE.U32 UR6, UR45, UR4, URZ ;  /* 0x000000042d0672a5 */ /* 0x000fee000f8e00ff */
[----:B------:R-:W-:Y:S02]  /*6b10*/  UMOV UR12, UR7 ;  /* 0x00000007000c7c82 */ /* 0x000fe40008000000 */
[----:B------:R-:W-:Y:S04]  /*6b20*/  UIMAD UR4, UR12, UR49, UR4 ;  /* 0x000000310c0472a4 */ /* 0x000fe8000f8e0204 */
[----:B------:R-:W-:Y:S01]  /*6b30*/  UISETP.GT.U32.AND UP0, UPT, UR30, UR4, UPT ;  /* 0x000000041e00728c */ /* 0x000fe2000bf04070 */
[----:B-1----:R-:W1:Y:S10]  /*6b40*/  MUFU.RCP R12, R12 ;  /* 0x0000000c000c7308 */ /* 0x002e740000001000 */
[----:B------:R-:W-:Y:S02]  /*6b50*/  @!UP0 UIADD3 UR4, UPT, UPT, UR4, -UR30, URZ ;  /* 0x8000001e04048290 */ /* 0x000fe4000fffe0ff */
[----:B------:R-:W-:Y:S02]  /*6b60*/  @!UP0 UIADD3 UR12, UPT, UPT, UR12, 0x1, URZ ;  /* 0x000000010c0c8890 */ /* 0x000fe4000fffe0ff */
[----:B------:R-:W-:Y:S02]  /*6b70*/  UISETP.GE.U32.AND UP0, UPT, UR4, UR30, UPT ;  /* 0x0000001e0400728c */ /* 0x000fe4000bf06070 */
[----:B------:R-:W-:Y:S01]  /*6b80*/  ULOP3.LUT UR4, UR18, UR31, URZ, 0x3c, !UPT ;  /* 0x0000001f12047292 */ /* 0x000fe2000f8e3cff */
[----:B-1----:R-:W-:Y:S04]  /*6b90*/  VIADD R12, R12, 0xffffffe ;  /* 0x0ffffffe0c0c7836 */ /* 0x002fe80000000000 */
[----:B------:R-:W1:Y:S04]  /*6ba0*/  F2I.FTZ.U32.TRUNC.NTZ R13, R12 ;  /* 0x0000000c000d7305 */ /* 0x000e68000021f000 */
[----:B------:R-:W-:Y:S02]  /*6bb0*/  @UP0 UIADD3 UR12, UPT, UPT, UR12, 0x1, URZ ;  /* 0x000000010c0c0890 */ /* 0x000fe4000fffe0ff */
[----:B------:R-:W-:Y:S01]  /*6bc0*/  UISETP.GE.AND UP0, UPT, UR4, URZ, UPT ;  /* 0x000000ff0400728c */ /* 0x000fe2000bf06270 */
[----:B-1----:R-:W-:Y:S01]  /*6bd0*/  IADD3 R3, PT, PT, RZ, -R13, RZ ;  /* 0x8000000dff037210 */ /* 0x002fe20007ffe0ff */
[----:B------:R-:W-:Y:S09]  /*6be0*/  IMAD.MOV.U32 R12, RZ, RZ, RZ ;  /* 0x000000ffff0c7224 */ /* 0x000ff200078e00ff */
[----:B------:R-:W-:Y:S02]  /*6bf0*/  @!UP0 UIADD3 UR12, UPT, UPT, -UR12, URZ, URZ ;  /* 0x000000ff0c0c8290 */ /* 0x000fe4000fffe1ff */
[----:B------:R-:W-:Y:S01]  /*6c00*/  @!UP6 ULOP3.LUT UR12, URZ, UR31, URZ, 0x33, !UPT ;  /* 0x0000001fff0ce292 */ /* 0x000fe2000f8e33ff */
[----:B------:R-:W-:Y:S04]  /*6c10*/  IMAD R3, R3, R8, RZ ;  /* 0x0000000803037224 */ /* 0x000fe800078e02ff */
[----:B------:R-:W-:Y:S04]  /*6c20*/  IMAD.HI.U32 R13, R13, R3, R12 ;  /* 0x000000030d0d7227 */ /* 0x000fe800078e000c */
[----:B------:R-:W-:Y:S05]  /*6c30*/  IMAD.U32 R0, RZ, RZ, UR12 ;  /* 0x0000000cff007e24 */ /* 0x000fea000f8e00ff */
[----:B------:R-:W-:Y:S04]  /*6c40*/  IABS R0, R0 ;  /* 0x0000000000007213 */ /* 0x000fe80000000000 */
[----:B------:R-:W-:Y:S11]  /*6c50*/  R2UR UR4, R0 ;  /* 0x00000000000472ca */ /* 0x000ff600000e0000 */
[----:B------:R-:W-:Y:S02]  /*6c60*/  @!UPT UIADD3 URZ, UPT, UPT, URZ, URZ, URZ ;  /* 0x000000fffffff290 */ /* 0x000fe4000fffe0ff */
[----:B------:R-:W-:Y:S07]  /*6c70*/  UIMAD.WIDE.U32 UR6, UR44, UR4, URZ ;  /* 0x000000042c0672a5 */ /* 0x000fee000f8e00ff */
[----:B------:R-:W-:Y:S02]  /*6c80*/  UMOV UR13, UR7 ;  /* 0x00000007000d7c82 */ /* 0x000fe40008000000 */
[----:B------:R-:W-:Y:S04]  /*6c90*/  UIADD3 UR5, UPT, UPT, -UR13, URZ, URZ ;  /* 0x000000ff0d057290 */ /* 0x000fe8000fffe1ff */
[----:B------:R-:W-:Y:S04]  /*6ca0*/  UIMAD UR4, UR29, UR5, UR4 ;  /* 0x000000051d0472a4 */ /* 0x000fe8000f8e0204 */
[----:B------:R-:W-:Y:S11]  /*6cb0*/  UISETP.GT.U32.AND UP0, UPT, UR29, UR4, UPT ;  /* 0x000000041d00728c */ /* 0x000ff6000bf04070 */
[----:B------:R-:W-:Y:S02]  /*6cc0*/  @!UP0 UIADD3 UR4, UPT, UPT, UR4, -UR29, URZ ;  /* 0x8000001d04048290 */ /* 0x000fe4000fffe0ff */
[----:B------:R-:W-:Y:S02]  /*6cd0*/  @!UP0 UIADD3 UR13, UPT, UPT, UR13, 0x1, URZ ;  /* 0x000000010d0d8890 */ /* 0x000fe4000fffe0ff */
[----:B------:R-:W-:Y:S02]  /*6ce0*/  UISETP.GE.U32.AND UP0, UPT, UR4, UR29, UPT ;  /* 0x0000001d0400728c */ /* 0x000fe4000bf06070 */
[----:B------:R-:W-:Y:S09]  /*6cf0*/  ULOP3.LUT UR4, UR12, UR53, URZ, 0x3c, !UPT ;  /* 0x000000350c047292 */ /* 0x000ff2000f8e3cff */
[----:B------:R-:W-:Y:S02]  /*6d00*/  @UP0 UIADD3 UR13, UPT, UPT, UR13, 0x1, URZ ;  /* 0x000000010d0d0890 */ /* 0x000fe4000fffe0ff */
[----:B------:R-:W-:Y:S11]  /*6d10*/  UISETP.GE.AND UP0, UPT, UR4, URZ, UPT ;  /* 0x000000ff0400728c */ /* 0x000ff6000bf06270 */
[----:B------:R-:W-:Y:S02]  /*6d20*/  @!UP0 UIADD3 UR13, UPT, UPT, -UR13, URZ, URZ ;  /* 0x000000ff0d0d8290 */ /* 0x000fe4000fffe1ff */
[----:B------:R-:W-:Y:S02]  /*6d30*/  @!UP2 ULOP3.LUT UR13, URZ, UR53, URZ, 0x33, !UPT ;  /* 0x00000035ff0da292 */ /* 0x000fe4000f8e33ff */
[----:B------:R-:W-:Y:S02]  /*6d40*/  UISETP.NE.AND UP2, UPT, UR36, URZ, UPT ;  /* 0x000000ff2400728c */ /* 0x000fe4000bf45270 */
[----:B------:R-:W-:Y:S02]  /*6d50*/  ULOP3.LUT UR4, UR13, UR36, URZ, 0x3c, !UPT ;  /* 0x000000240d047292 */ /* 0x000fe4000f8e3cff */
[----:B------:R-:W-:Y:S02]  /*6d60*/  IMAD.U32 R0, RZ, RZ, UR13 ;  /* 0x0000000dff007e24 */ /* 0x000fe4000f8e00ff */
[----:B------:R-:W-:Y:S02]  /*6d70*/  UISETP.GE.AND UP0, UPT, UR4, URZ, UPT ;  /* 0x000000ff0400728c */ /* 0x000fe4000bf06270 */
[----:B------:R-:W-:Y:S01]  /*6d80*/  UIADD3 UR4, UPT, UPT, -UR12, URZ, URZ ;  /* 0x000000ff0c047290 */ /* 0x000fe2000fffe1ff */
[----:B------:R-:W-:Y:S03]  /*6d90*/  IABS R0, R0 ;  /* 0x0000000000007213 */ /* 0x000fe60000000000 */
[----:B------:R-:W-:Y:S02]  /*6da0*/  UIMAD UR5, UR31, UR4, UR18 ;  /* 0x000000041f0572a4 */ /* 0x000fe4000f8e0212 */
[----:B------:R-:W-:Y:S01]  /*6db0*/  UIADD3 UR4, UPT, UPT, -UR13, URZ, URZ ;  /* 0x000000ff0d047290 */ /* 0x000fe2000fffe1ff */
[----:B------:R-:W-:Y:S01]  /*6dc0*/  IMAD.HI.U32 R13, R13, R0, RZ ;  /* 0x000000000d0d7227 */ /* 0x000fe200078e00ff */
[----:B------:R-:W-:Y:S02]  /*6dd0*/  USHF.L.U32 UR17, UR5, 0x6, URZ ;  /* 0x0000000605117899 */ /* 0x000fe400080006ff */
[----:B------:R-:W-:Y:S02]  /*6de0*/  UIMAD UR12, UR53, UR4, UR12 ;  /* 0x00000004350c72a4 */ /* 0x000fe4000f8e020c */
[C---:B------:R-:W-:Y:S05]  /*6df0*/  IADD3 R3, PT, PT, -R13.reuse, RZ, RZ ;  /* 0x000000ff0d037210 */ /* 0x040fea0007ffe1ff */
[C---:B------:R-:W-:Y:S05]  /*6e00*/  IMAD R0, R8.reuse, R3, R0 ;  /* 0x0000000308007224 */ /* 0x040fea00078e0200 */
[----:B------:R-:W-:Y:S11]  /*6e10*/  ISETP.GT.U32.AND P1, PT, R8, R0, PT ;  /* 0x000000000800720c */ /* 0x000ff60003f24070 */
[----:B------:R-:W-:Y:S02]  /*6e20*/  @!UPT UIADD3 URZ, UPT, UPT, URZ, URZ, URZ ;  /* 0x000000fffffff290 */ /* 0x000fe4000fffe0ff */
[----:B------:R-:W-:Y:S02]  /*6e30*/  @!P1 IMAD.IADD R0, R0, 0x1, -R8 ;  /* 0x0000000100009824 */ /* 0x000fe400078e0a08 */
[----:B------:R-:W-:Y:S01]  /*6e40*/  @!P1 VIADD R13, R13, 0x1 ;  /* 0x000000010d0d9836 */ /* 0x000fe20000000000 */
[----:B------:R-:W-:Y:S02]  /*6e50*/  ISETP.NE.U32.AND P1, PT, RZ, UR32, PT ;  /* 0x00000020ff007c0c */ /* 0x000fe4000bf25070 */
[----:B------:R-:W-:Y:S02]  /*6e60*/  ISETP.GE.U32.AND P2, PT, R0, R8, PT ;  /* 0x000000080000720c */ /* 0x000fe40003f46070 */
[----:B------:R-:W-:Y:S11]  /*6e70*/  ISETP.NE.AND.EX P1, PT, RZ, UR33, PT, P1 ;  /* 0x00000021ff007c0c */ /* 0x000ff6000bf25310 */
[----:B------:R-:W-:Y:S04]  /*6e80*/  @P2 IADD3 R13, PT, PT, R13, 0x1, RZ ;  /* 0x000000010d0d2810 */ /* 0x000fe80007ffe0ff */
[----:B------:R-:W-:Y:S11]  /*6e90*/  R2UR UR14, R13 ;  /* 0x000000000d0e72ca */ /* 0x000ff600000e0000 */
[----:B------:R-:W-:Y:S02]  /*6ea0*/  @!UPT UIADD3 URZ, UPT, UPT, URZ, URZ, URZ ;  /* 0x000000fffffff290 */ /* 0x000fe4000fffe0ff */
[----:B------:R-:W-:Y:S02]  /*6eb0*/  @!UP0 UIADD3 UR14, UPT, UPT, -UR14, URZ, URZ ;  /* 0x000000ff0e0e8290 */ /* 0x000fe4000fffe1ff */
[----:B------:R-:W-:Y:S04]  /*6ec0*/  @!UP2 ULOP3.LUT UR14, URZ, UR36, URZ, 0x33, !UPT ;  /* 0x00000024ff0ea292 */ /* 0x000fe8000f8e33ff */
[----:B------:R-:W-:Y:S04]  /*6ed0*/  UIADD3 UR6, UPT, UPT, -UR14, URZ, URZ ;  /* 0x000000ff0e067290 */ /* 0x000fe8000fffe1ff */
[----:B------:R-:W-:Y:S01]  /*6ee0*/  UIMAD UR13, UR36, UR6, UR13 ;  /* 0x00000006240d72a4 */ /* 0x000fe2000f8e020d */
[----:B------:R-:W-:Y:S11]  /*6ef0*/  BRA.U !UP5, `(.L_x_115) ;  /* 0x000000010d387547 */ /* 0x000ff6000b800000 */
[----:B------:R-:W-:Y:S01]  /*6f00*/  UISETP.NE.AND UP1, UPT, UR51, URZ, UPT ;  /* 0x000000ff3300728c */ /* 0x000fe2000bf25270 */
[----:B------:R-:W-:Y:S01]  /*6f10*/  HFMA2 R0, -RZ, RZ, 0, 5.9604644775390625e-08 ;  /* 0x00000001ff007431 */ /* 0x000fe200000001ff */
[----:B------:R-:W1:Y:S01]  /*6f20*/  LDCU.64 UR8, c[0x0][0x358] ;  /* 0x00006b00ff0877ac */ /* 0x000e620008000a00 */
[----:B------:R-:W-:Y:S03]  /*6f30*/  IMAD.MOV.U32 R45, RZ, RZ, 0x1 ;  /* 0x00000001ff2d7424 */ /* 0x000fe600078e00ff */
[----:B------:R-:W-:Y:S05]  /*6f40*/  PLOP3.LUT P2, PT, PT, PT, UP1, 0x80, 0x8 ;  /* 0x000000000008781c */ /* 0x000fea0003f4f018 */
[----:B------:R-:W2:Y:S01]  /*6f50*/  @UP1 LDCU.64 UR4, c[0x0][0x988] ;  /* 0x00013100ff0417ac */ /* 0x000ea20008000a00 */
[----:B------:R-:W-:Y:S07]  /*6f60*/  @UP1 UIMAD UR6, UR50, UR32, URZ ;  /* 0x00000020320612a4 */ /* 0x000fee000f8e02ff */
[----:B------:R-:W-:Y:S01]  /*6f70*/  @!P2 PRMT R45, R0, 0x7610, R45 ;  /* 0x00007610002da816 */ /* 0x000fe2000000002d */
[----:B--2---:R-:W-:Y:S06]  /*6f80*/  @UP1 UIMAD.WIDE UR4, UR6, 0x4, UR4 ;  /* 0x00000004060418a5 */ /* 0x004fec000f8e0204 */
[----:B-----5:R-:W-:Y:S01]  /*6f90*/  IMAD.U32 R26, RZ, RZ, UR4 ;  /* 0x00000004ff1a7e24 */ /* 0x020fe2000f8e00ff */
[----:B------:R-:W-:Y:S04]  /*6fa0*/  MOV R27, UR5 ;  /* 0x00000005001b7c02 */ /* 0x000fe80008000f00 */
[----:B------:R-:W2:Y:S01]  /*6fb0*/  @!UP1 LDCU UR4, c[0x0][0x980] ;  /* 0x00013000ff0497ac */ /* 0x000ea20008000800 */
[----:B-1----:R1:W5:Y:S02]  /*6fc0*/  @P2 LDG.E R26, desc[UR8][R26.64] ;  /* 0x000000081a1a2981 */ /* 0x002364000c1e1900 */
[----:B-12---:R-:W-:Y:S07]  /*6fd0*/  @!P2 IMAD.U32 R26, RZ, RZ, UR4 ;  /* 0x00000004ff1aae24 */ /* 0x006fee000f8e00ff */
.L_x_115:
[----:B-----5:R-:W-:Y:S01]  /*6fe0*/  @!P1 FSETP.EQ.AND P3, PT, R26, RZ, PT ;  /* 0x000000ff1a00920b */ /* 0x020fe20003f62000 */
[----:B------:R-:W-:Y:S01]  /*6ff0*/  @!UPT UIADD3 URZ, UPT, UPT, URZ, URZ, URZ ;  /* 0x000000fffffff290 */ /* 0x000fe2000fffe0ff */
[----:B------:R-:W-:Y:S11]  /*7000*/  @!P1 BRA `(.L_x_116) ;  /* 0x0000000000149947 */ /* 0x000ff60003800000 */
[----:B------:R-:W-:Y:S02]  /*7010*/  LOP3.LUT P1, RZ, R45, 0xff, RZ, 0xc0, !PT ;  /* 0x000000ff2dff7812 */ /* 0x000fe4000782c0ff */
[----:B------:R-:W-:Y:S04]  /*7020*/  PLOP3.LUT P3, PT, PT, PT, UP1, 0x80, 0x8 ;  /* 0x000000000008781c */ /* 0x000fe80003f6f018 */
[----:B------:R-:W-:Y:S07]  /*7030*/  PLOP3.LUT P3, PT, P3, PT, PT, 0x8, 0x80 ;  /* 0x000000000080781c */ /* 0x000fee0001f6e170 */
[----:B------:R-:W-:Y:S11]  /*7040*/  @P1 FSETP.EQ.AND P3, PT, R26, RZ, PT ;  /* 0x000000ff1a00120b */ /* 0x000ff60003f62000 */
[----:B------:R-:W-:Y:S02]  /*7050*/  @!UPT UIADD3 URZ, UPT, UPT, URZ, URZ, URZ ;  /* 0x000000fffffff290 */ /* 0x000fe4000fffe0ff */
.L_x_116:
[----:B------:R-:W-:Y:S01]  /*7060*/  ULEA UR4, UR28, UR27, 0x3 ;  /* 0x0000001b1c047291 */ /* 0x000fe2000f8e18ff */
[----:B------:R-:W-:Y:S02]  /*7070*/  SHF.L.U32 R3, R10, 0x1f, RZ ;  /* 0x0000001f0a037819 */ /* 0x000fe400000006ff */
[----:B------:R-:W-:Y:S04]  /*7080*/  ELECT P2, URZ, PT ;  /* 0x0000000000ff782f */ /* 0x000fe80003840000 */
[----:B------:R-:W-:Y:S02]  /*7090*/  PLOP3.LUT P2, PT, P3, P2, PT, 0xf2, 0x2f ;  /* 0x00000000002f781c */ /* 0x000fe40001f45e72 */
[----:B------:R-:W1:Y:S02]  /*70a0*/  SYNCS.PHASECHK.TRANS64.TRYWAIT P1, [UR4+0x248], R3 ;  /* 0x00024803ff0075a7 */ /* 0x000e640008021104 */
[----:B-1----:R-:W-:Y:S09]  /*70b0*/  @!P1 BRA `(.L_x_117) ;  /* 0x0000004400c49947 */ /* 0x002ff20003800000 */
.L_x_249:
[----:B------:R-:W2:Y:S01]  /*70c0*/  S2UR UR21, SR_CgaCtaId ;  /* 0x00000000001579c3 */ /* 0x000ea20000008800 */
[----:B-1----:R-:W-:Y:S01]  /*70d0*/  @!P2 IADD3 R3, P1, PT, R14, 0x680, RZ ;  /* 0x000006800e03a810 */ /* 0x002fe20007f3e0ff */
[----:B------:R-:W-:Y:S01]  /*70e0*/  VOTEU.ALL UP0, P2 ;  /* 0x0000000000ff7886 */ /* 0x000fe20001000000 */
[----:B------:R-:W-:Y:S01]  /*70f0*/  UIADD3 UR16, UPT, UPT, UR4, 0x230, URZ ;  /* 0x0000023004107890 */ /* 0x000fe2000fffe0ff */
[----:B------:R-:W-:Y:S01]  /*7100*/  @P0 SHF.R.U32.HI R4, RZ, 0x10, R5 ;  /* 0x00000010ff040819 */ /* 0x000fe20000011605 */
[----:B------:R-:W-:Y:S01]  /*7110*/  UMOV UR34, 0x0 ;  /* 0x0000000000227882 */ /* 0x000fe20000000000 */
[----:B------:R-:W-:Y:S01]  /*7120*/  @!P2 IMAD.X R0, RZ, RZ, R15, P1 ;  /* 0x000000ffff00a224 */ /* 0x000fe200008e060f */
[----:B------:R-:W-:Y:S01]  /*7130*/  @!P2 R2UR UR7, R3 ;  /* 0x000000000307a2ca */ /* 0x000fe200000e0000 */
[----:B------:R-:W-:Y:S01]  /*7140*/  @!UP0 ULEA UR5, UR28, UR27, 0xc ;  /* 0x0000001b1c058291 */ /* 0x000fe2000f8e60ff */
[----:B------:R-:W-:Y:S01]  /*7150*/  @P0 R2UR UR50, R4 ;  /* 0x00000000043202ca */ /* 0x000fe200000e0000 */
[----:B------:R-:W-:Y:S01]  /*7160*/  @!UP0 UIADD3 UR20, UPT, UPT, UR17, 0x20, URZ ;  /* 0x0000002011148890 */ /* 0x000fe2000fffe0ff */
[----:B------:R-:W-:Y:S01]  /*7170*/  @!P2 R2UR UR6, R0 ;  /* 0x000000000006a2ca */ /* 0x000fe200000e0000 */
[----:B------:R-:W-:Y:S01]  /*7180*/  @!UP0 UIADD3 UR8, UPT, UPT, UR5, 0x300, URZ ;  /* 0x0000030005088890 */ /* 0x000fe2000fffe0ff */
[----:B------:R-:W-:Y:S01]  /*7190*/  @!P2 IMAD.MOV.U32 R0, RZ, RZ, 0x1000 ;  /* 0x00001000ff00a424 */ /* 0x000fe200078e00ff */
[----:B------:R-:W-:Y:S02]  /*71a0*/  @!UP0 UIADD3 UR18, UPT, UPT, UR5, 0xb00, URZ ;  /* 0x00000b0005128890 */ /* 0x000fe4000fffe0ff */
[----:B------:R-:W-:Y:S01]  /*71b0*/  UIADD3 UR5, UPT, UPT, UR28, 0x1, URZ ;  /* 0x000000011c057890 */ /* 0x000fe2000fffe0ff */
[----:B------:R-:W-:Y:S03]  /*71c0*/  UMOV UR35, 0x10000000 ;  /* 0x1000000000237882 */ /* 0x000fe60000000000 */
[----:B------:R-:W-:Y:S01]  /*71d0*/  IMAD.U32 R12, RZ, RZ, UR7 ;  /* 0x00000007ff0c7e24 */ /* 0x000fe2000f8e00ff */
[----:B------:R-:W-:Y:S03]  /*71e0*/  UISETP.NE.AND UP0, UPT, UR5, 0x3, UPT ;  /* 0x000000030500788c */ /* 0x000fe6000bf05270 */
[----:B------:R-:W-:Y:S01]  /*71f0*/  IMAD.U32 R13, RZ, RZ, UR6 ;  /* 0x00000006ff0d7e24 */ /* 0x000fe2000f8e00ff */
[----:B------:R-:W-:Y:S01]  /*7200*/  @!P2 R2UR UR6, R12 ;  /* 0x000000000c06a2ca */ /* 0x000fe200000e0000 */
[----:B------:R-:W-:Y:S02]  /*7210*/  USEL UR5, UR5, URZ, UP0 ;  /* 0x000000ff05057287 */ /* 0x000fe40008000000 */
[----:B------:R-:W-:Y:S01]  /*7220*/  USEL UR19, URZ, 0x1, UP0 ;  /* 0x00000001ff137887 */ /* 0x000fe20008000000 */
[----:B------:R-:W-:Y:S01]  /*7230*/  @!P2 R2UR UR7, R13 ;  /* 0x000000000d07a2ca */ /* 0x000fe200000e0000 */
[----:B------:R-:W-:Y:S04]  /*7240*/  VOTEU.ALL UP0, P2 ;  /* 0x0000000000ff7886 */ /* 0x000fe80001000000 */
[----:B------:R-:W-:Y:S01]  /*7250*/  LOP3.LUT R10, R10, UR19, RZ, 0x3c, !PT ;  /* 0x000000130a0a7c12 */ /* 0x000fe2000f8e3cff */
[----:B------:R-:W-:Y:S01]  /*7260*/  @!UP0 UMOV UR9, UR16 ;  /* 0x0000001000098c82 */ /* 0x000fe20008000000 */
[----:B------:R-:W-:Y:S02]  /*7270*/  @!UP0 UMOV UR10, UR17 ;  /* 0x00000011000a8c82 */ /* 0x000fe40008000000 */
[----:B------:R-:W-:Y:S04]  /*7280*/  SHF.L.U32 R3, R10, 0x1f, RZ ;  /* 0x0000001f0a037819 */ /* 0x000fe800000006ff */
[----:B------:R1:W-:Y:S01]  /*7290*/  @!UP0 UTMALDG.5D [UR8], [UR6], desc[UR34] ;  /* 0x00002208060085b4 */ /* 0x0003e20008021000 */
[----:B------:R-:W-:Y:S05]  /*72a0*/  VOTEU.ALL UP0, P2 ;  /* 0x0000000000ff7886 */ /* 0x000fea0001000000 */
[----:B-1----:R-:W-:Y:S01]  /*72b0*/  @!UP0 UMOV UR8, UR18 ;  /* 0x0000001200088c82 */ /* 0x002fe20008000000 */
[----:B------:R-:W-:Y:S01]  /*72c0*/  @!UP0 UMOV UR9, UR16 ;  /* 0x0000001000098c82 */ /* 0x000fe20008000000 */
[----:B------:R-:W-:Y:S02]  /*72d0*/  @!UP0 UMOV UR10, UR20 ;  /* 0x00000014000a8c82 */ /* 0x000fe40008000000 */
[----:B------:R2:W-:Y:S01]  /*72e0*/  @!UP0 UTMALDG.5D [UR8], [UR6], desc[UR34] ;  /* 0x00002208060085b4 */ /* 0x0005e20008021000 */
[----:B------:R1:W-:Y:S01]  /*72f0*/  @!P2 SYNCS.ARRIVE.TRANS64.RED.A0TR RZ, [UR4+0x230], R0 ;  /* 0x00023000ffffa9a7 */ /* 0x0003e20008300404 */
[----:B--2---:R-:W-:Y:S02]  /*7300*/  UPRMT UR7, UR21, 0x654, UR16 ;  /* 0x0000065415077896 */ /* 0x004fe40008000010 */
[----:B------:R-:W-:Y:S07]  /*7310*/  ULEA UR6, UR5, UR27, 0x3 ;  /* 0x0000001b05067291 */ /* 0x000fee000f8e18ff */
[----:B------:R-:W-:Y:S02]  /*7320*/  SYNCS.ARRIVE.TRANS64.RED.A1T0 RZ, [UR7], RZ ;  /* 0x000000ffffff79a7 */ /* 0x000fe40008100407 */
[----:B------:R-:W2:Y:S02]  /*7330*/  SYNCS.PHASECHK.TRANS64.TRYWAIT P1, [UR6+0x248], R3 ;  /* 0x00024803ff0075a7 */ /* 0x000ea40008021106 */
[----:B-12---:R-:W-:Y:S05]  /*7340*/  @!P1 BRA `(.L_x_118) ;  /* 0x0000004400389947 */ /* 0x006fea0003800000 */
.L_x_251:
[----:B------:R-:W-:Y:S01]  /*7350*/  UPLOP3.LUT UP2, UPT, UPT, UPT, UPT, 0x80, 0x8 ;  /* 0x000000000008789c */ /* 0x000fe20003f4f070 */
[----:B------:R-:W2:Y:S01]  /*7360*/  S2UR UR57, SR_CgaCtaId ;  /* 0x00000000003979c3 */ /* 0x000ea20000008800 */
[----:B------:R-:W-:Y:S01]  /*7370*/  UMOV UR34, 0x0 ;  /* 0x0000000000227882 */ /* 0x000fe20000000000 */
[----:B------:R-:W-:Y:S01]  /*7380*/  UMOV UR35, 0x10000000 ;  /* 0x1000000000237882 */ /* 0x000fe20000000000 */
[----:B------:R-:W-:Y:S01]  /*7390*/  UMOV UR19, UR11 ;  /* 0x0000000b00137c82 */ /* 0x000fe20008000000 */
[----:B------:R-:W-:Y:S01]  /*73a0*/  UMOV UR20, UR12 ;  /* 0x0000000c00147c82 */ /* 0x000fe20008000000 */
[----:B------:R-:W-:Y:S01]  /*73b0*/  UMOV UR21, UR13 ;  /* 0x0000000d00157c82 */ /* 0x000fe20008000000 */
[----:B------:R-:W-:Y:S01]  /*73c0*/  UMOV UR22, UR14 ;  /* 0x0000000e00167c82 */ /* 0x000fe20008000000 */
[----:B------:R-:W-:Y:S01]  /*73d0*/  VOTEU.ALL UP0, P2 ;  /* 0x0000000000ff7886 */ /* 0x000fe20001000000 */
[----:B-1----:R-:W-:Y:S02]  /*73e0*/  @!P2 IADD3 R3, P0, PT, R14, 0x680, RZ ;  /* 0x000006800e03a810 */ /* 0x002fe40007f1e0ff */
[----:B------:R-:W-:Y:S02]  /*73f0*/  R2UR UR56, R50 ;  /* 0x00000000323872ca */ /* 0x000fe400000e0000 */
[----:B------:R-:W-:Y:S01]  /*7400*/  @!UP0 ULEA UR4, UR5, UR27, 0xc ;  /* 0x0000001b05048291 */ /* 0x000fe2000f8e60ff */
[----:B------:R-:W-:Y:S01]  /*7410*/  @!P2 IMAD.X R0, RZ, RZ, R15, P0 ;  /* 0x000000ffff00a224 */ /* 0x000fe200000e060f */
[----:B------:R-:W-:Y:S01]  /*7420*/  UIADD3 UR5, UPT, UPT, UR5, 0x1, URZ ;  /* 0x0000000105057890 */ /* 0x000fe2000fffe0ff */
[----:B------:R-:W-:Y:S01]  /*7430*/  R2UR UR55, R51 ;  /* 0x00000000333772ca */ /* 0x000fe200000e0000 */
[----:B------:R-:W-:Y:S01]  /*7440*/  @!UP0 UIADD3 UR18, UPT, UPT, UR17, 0x10, URZ ;  /* 0x0000001011128890 */ /* 0x000fe2000fffe0ff */
[----:B------:R-:W-:Y:S01]  /*7450*/  LOP3.LUT R9, R9, 0x1, RZ, 0x3c, !PT ;  /* 0x0000000109097812 */ /* 0x000fe200078e3cff */
[----:B------:R-:W-:Y:S02]  /*7460*/  @!UP0 UIADD3 UR10, UPT, UPT, UR17, 0x30, URZ ;  /* 0x00000030110a8890 */ /* 0x000fe4000fffe0ff */
[----:B------:R-:W-:Y:S02]  /*7470*/  @!UP0 UIADD3 UR16, UPT, UPT, UR4, 0x300, URZ ;  /* 0x0000030004108890 */ /* 0x000fe4000fffe0ff */
[----:B------:R-:W-:Y:S01]  /*7480*/  @!UP0 UIADD3 UR8, UPT, UPT, UR4, 0xb00, URZ ;  /* 0x00000b0004088890 */ /* 0x000fe2000fffe0ff */
[----:B------:R-:W-:Y:S01]  /*7490*/  @!P2 R2UR UR4, R0 ;  /* 0x000000000004a2ca */ /* 0x000fe200000e0000 */
[----:B------:R-:W-:Y:S02]  /*74a0*/  UISETP.NE.AND UP0, UPT, UR5, 0x3, UPT ;  /* 0x000000030500788c */ /* 0x000fe4000bf05270 */
[----:B------:R-:W-:Y:S02]  /*74b0*/  UIADD3 UR17, UPT, UPT, UR6, 0x230, URZ ;  /* 0x0000023006117890 */ /* 0x000fe4000fffe0ff */
[----:B------:R-:W-:Y:S01]  /*74c0*/  USEL UR28, UR5, URZ, UP0 ;  /* 0x000000ff051c7287 */ /* 0x000fe20008000000 */
[----:B------:R-:W-:Y:S01]  /*74d0*/  @!P2 R2UR UR5, R3 ;  /* 0x000000000305a2ca */ /* 0x000fe200000e0000 */
[----:B------:R-:W-:Y:S02]  /*74e0*/  USEL UR7, URZ, 0x1, UP0 ;  /* 0x00000001ff077887 */ /* 0x000fe40008000000 */
[----:B------:R-:W-:Y:S01]  /*74f0*/  VOTEU.ALL UP0, P2 ;  /* 0x0000000000ff7886 */ /* 0x000fe20001000000 */
[----:B------:R-:W-:Y:S03]  /*7500*/  UMOV UR9, UR17 ;  /* 0x0000001100097c82 */ /* 0x000fe60008000000 */
[----:B------:R-:W-:Y:S01]  /*7510*/  IMAD.U32 R5, RZ, RZ, UR4 ;  /* 0x00000004ff057e24 */ /* 0x000fe2000f8e00ff */
[----:B------:R-:W-:Y:S05]  /*7520*/  LOP3.LUT R10, R10, UR7, RZ, 0x3c, !PT ;  /* 0x000000070a0a7c12 */ /* 0x000fea000f8e3cff */
[----:B------:R-:W-:Y:S01]  /*7530*/  IMAD.U32 R4, RZ, RZ, UR5 ;  /* 0x00000005ff047e24 */ /* 0x000fe2000f8e00ff */
[----:B------:R-:W-:Y:S04]  /*7540*/  @!P2 R2UR UR5, R5 ;  /* 0x000000000505a2ca */ /* 0x000fe800000e0000 */
[----:B------:R-:W-:Y:S11]  /*7550*/  @!P2 R2UR UR4, R4 ;  /* 0x000000000404a2ca */ /* 0x000ff600000e0000 */
[----:B------:R-:W-:Y:S02]  /*7560*/  @!UPT UIADD3 URZ, UPT, UPT, URZ, URZ, URZ ;  /* 0x000000fffffff290 */ /* 0x000fe4000fffe0ff */
[----:B------:R1:W-:Y:S01]  /*7570*/  @!UP0 UTMALDG.5D [UR16], [UR4], desc[UR34] ;  /* 0x00002210040085b4 */ /* 0x0003e20008021000 */
[----:B------:R-:W-:Y:S05]  /*7580*/  VOTEU.ALL UP0, P2 ;  /* 0x0000000000ff7886 */ /* 0x000fea0001000000 */
[----:B------:R2:W-:Y:S01]  /*7590*/  @!UP0 UTMALDG.5D [UR8], [UR4], desc[UR34] ;  /* 0x00002208040085b4 */ /* 0x0005e20008021000 */
[----:B------:R3:W-:Y:S01]  /*75a0*/  @!P2 SYNCS.ARRIVE.TRANS64.RED.A0TR RZ, [UR6+0x230], R2 ;  /* 0x00023002ffffa9a7 */ /* 0x0007e20008300406 */
[----:B-1----:R-:W-:Y:S02]  /*75b0*/  UIADD3 UR18, UPT, UPT, UR15, UR56, URZ ;  /* 0x000000380f127290 */ /* 0x002fe4000fffe0ff */
[----:B------:R-:W-:Y:S02]  /*75c0*/  UIADD3 UR20, UPT, UPT, UR23, UR55, URZ ;  /* 0x0000003717147290 */ /* 0x000fe4000fffe0ff */
[----:B--2---:R-:W-:Y:S09]  /*75d0*/  UPRMT UR4, UR57, 0x654, UR17 ;  /* 0x0000065439047896 */ /* 0x004ff20008000011 */
[----:B------:R-:W-:Y:S01]  /*75e0*/  SYNCS.ARRIVE.TRANS64.RED.A1T0 RZ, [UR4], RZ ;  /* 0x000000ffffff79a7 */ /* 0x000fe20008100404 */
[----:B------:R-:W-:Y:S05]  /*75f0*/  BRA.U UP3, `(.L_x_119) ;  /* 0xffffffed03a87547 */ /* 0x000fea000b83ffff */
[----:B------:R-:W-:Y:S01]  /*7600*/  UIADD3 UR27, UPT, UPT, UR27, 0x248, URZ ;  /* 0x000002481b1b7890 */ /* 0x000fe2000fffe0ff */
[----:B---3--:R-:W-:-:S03]  /*7610*/  SHF.L.U32 R2, R10, 0x1f, RZ ;  /* 0x0000001f0a027819 */ /* 0x008fc600000006ff */
[----:B------:R-:W-:-:S09]  /*7620*/  ULEA UR4, UR28, UR27, 0x3 ;  /* 0x0000001b1c047291 */ /* 0x000fd2000f8e18ff */
[----:B------:R-:W1:Y:S02]  /*7630*/  SYNCS.PHASECHK.TRANS64.TRYWAIT P0, [UR4], R2 ;  /* 0x00000002ff0075a7 */ /* 0x000e640008001104 */
[----:B-1----:R-:W-:Y:S05]  /*7640*/  @!P0 BRA `(.L_x_120) ;  /* 0x0000004000908947 */ /* 0x002fea0003800000 */
.L_x_253:
[----:B------:R-:W-:-:S04]  /*7650*/  UIADD3 UR4, UPT, UPT, UR28, 0x1, URZ ;  /* 0x000000011c047890 */ /* 0x000fc8000fffe0ff */
[----:B------:R-:W-:-:S04]  /*7660*/  UISETP.NE.AND UP0, UPT, UR4, 0x3, UPT ;  /* 0x000000030400788c */ /* 0x000fc8000bf05270 */
[----:B------:R-:W-:Y:S02]  /*7670*/  USEL UR6, URZ, 0x1, UP0 ;  /* 0x00000001ff067887 */ /* 0x000fe40008000000 */
[----:B------:R-:W-:-:S04]  /*7680*/  USEL UR4, UR4, URZ, UP0 ;  /* 0x000000ff04047287 */ /* 0x000fc80008000000 */
[----:B------:R-:W-:Y:S01]  /*7690*/  ULEA UR5, UR4, UR27, 0x3 ;  /* 0x0000001b04057291 */ /* 0x000fe2000f8e18ff */
[----:B------:R-:W-:-:S04]  /*76a0*/  LOP3.LUT R10, R10, UR6, RZ, 0x3c, !PT ;  /* 0x000000060a0a7c12 */ /* 0x000fc8000f8e3cff */
[----:B-1----:R-:W-:-:S04]  /*76b0*/  SHF.L.U32 R2, R10, 0x1f, RZ ;  /* 0x0000001f0a027819 */ /* 0x002fc800000006ff */
[----:B------:R-:W1:Y:S02]  /*76c0*/  SYNCS.PHASECHK.TRANS64.TRYWAIT P0, [UR5], R2 ;  /* 0x00000002ff0075a7 */ /* 0x000e640008001105 */
[----:B-1----:R-:W-:Y:S05]  /*76d0*/  @!P0 BRA `(.L_x_121) ;  /* 0x0000004000848947 */ /* 0x002fea0003800000 */
.L_x_255:
[----:B------:R-:W-:-:S04]  /*76e0*/  UIADD3 UR4, UPT, UPT, UR4, 0x1, URZ ;  /* 0x0000000104047890 */ /* 0x000fc8000fffe0ff */
[----:B------:R-:W-:-:S04]  /*76f0*/  UISETP.NE.AND UP0, UPT, UR4, 0x3, UPT ;  /* 0x000000030400788c */ /* 0x000fc8000bf05270 */
[----:B------:R-:W-:Y:S02]  /*7700*/  USEL UR5, URZ, 0x1, UP0 ;  /* 0x00000001ff057887 */ /* 0x000fe40008000000 */
[----:B------:R-:W-:-:S04]  /*7710*/  USEL UR4, UR4, URZ, UP0 ;  /* 0x000000ff04047287 */ /* 0x000fc80008000000 */
[----:B------:R-:W-:Y:S01]  /*7720*/  ULEA UR4, UR4, UR27, 0x3 ;  /* 0x0000001b04047291 */ /* 0x000fe2000f8e18ff */
[----:B-1----:R-:W-:-:S04]  /*7730*/  LOP3.LUT R2, R10, UR5, RZ, 0x3c, !PT ;  /* 0x000000050a027c12 */ /* 0x002fc8000f8e3cff */
[----:B------:R-:W-:Y:S01]  /*7740*/  SHF.L.U32 R2, R2, 0x1f, RZ ;  /* 0x0000001f02027819 */ /* 0x000fe200000006ff */
[----:B------:R-:W-:-:S07]  /*7750*/  IMAD.U32 R0, RZ, RZ, UR4 ;  /* 0x00000004ff007e24 */ /* 0x000fce000f8e00ff */
.L_x_122:
[----:B-1----:R1:W2:Y:S02]  /*7760*/  SYNCS.PHASECHK.TRANS64.TRYWAIT P0, [R0+URZ], R2 ;  /* 0x00000002000075a7 */ /* 0x0022a400080011ff */
[----:B--2---:R-:W-:Y:S05]  /*7770*/  @!P0 NANOSLEEP.SYNCS 0x989680 ;  /* 0x009896800000895d */ /* 0x004fea0003900000 */
[----:B------:R-:W2:Y:S02]  /*7780*/  @!P0 SYNCS.PHASECHK.TRANS64 P0, [R0+URZ], R2 ;  /* 0x00000002000085a7 */ /* 0x000ea400080010ff */
[----:B--2---:R-:W-:Y:S05]  /*7790*/  @P0 EXIT ;  /* 0x000000000000094d */ /* 0x004fea0003800000 */
[----:B------:R-:W-:Y:S05]  /*77a0*/  BRA `(.L_x_122) ;  /* 0xfffffffc00ec7947 */ /* 0x000fea000383ffff */
.L_x_110:
[----:B------:R-:W-:-:S06]  /*77b0*/  UISETP.GE.AND UP0, UPT, UR19, 0x4, UPT ;  /* 0x000000041300788c */ /* 0x000fcc000bf06270 */
[----:B------:R-:W-:-:S13]  /*77c0*/  PLOP3.LUT P0, PT, PT, PT, UP0, 0x80, 0x8 ;  /* 0x000000000008781c */ /* 0x000fda0003f0f008 */
[----:B-1----:R-:W-:Y:S05]  /*77d0*/  @!P0 EXIT ;  /* 0x000000000000894d */ /* 0x002fea0003800000 */
[----:B------:R-:W1:Y:S08]  /*77e0*/  S2UR UR4, SR_CgaCtaId ;  /* 0x00000000000479c3 */ /* 0x000e700000008800 */
[----:B------:R-:W-:Y:S01]  /*77f0*/  BAR.SYNC.DEFER_BLOCKING 0x6, 0xa0 ;  /* 0x0182800000007b1d */ /* 0x000fe20000010000 */
[----:B------:R-:W-:Y:S01]  /*7800*/  IMAD.SHL.U32 R44, R56, 0x10, RZ ;  /* 0x00000010382c7824 */ /* 0x000fe200078e00ff */
[----:B------:R-:W-:Y:S01]  /*7810*/  USHF.R.S32.HI UR56, URZ, 0x1f, UR5 ;  /* 0x0000001fff387899 */ /* 0x000fe20008011405 */
[----:B------:R-:W-:-:S02]  /*7820*/  IMAD.SHL.U32 R0, R46, 0x200, RZ ;  /* 0x000002002e007824 */ /* 0x000fc400078e00ff */
[----:B------:R-:W-:Y:S02]  /*7830*/  HFMA2 R22, -RZ, RZ, 0, 0 ;  /* 0x00000000ff167431 */ /* 0x000fe400000001ff */
[----:B------:R-:W-:Y:S01]  /*7840*/  IMAD.SHL.U32 R4, R56, 0x2, RZ ;  /* 0x0000000238047824 */ /* 0x000fe200078e00ff */
[----:B------:R-:W-:Y:S01]  /*7850*/  UMOV UR52, 0x400 ;  /* 0x0000040000347882 */ /* 0x000fe20000000000 */
[----:B------:R-:W2:Y:S01]  /*7860*/  LDC.64 R42, c[0x0][0x9b0] ;  /* 0x00026c00ff2a7b82 */ /* 0x000ea20000000a00 */
[----:B------:R-:W3:Y:S01]  /*7870*/  LDCU.64 UR6, c[0x0][0x988] ;  /* 0x00013100ff0677ac */ /* 0x000ee20008000a00 */
[----:B------:R-:W-:Y:S01]  /*7880*/  LOP3.LUT R55, R44, 0x5b0, RZ, 0xc0, !PT ;  /* 0x000005b02c377812 */ /* 0x000fe200078ec0ff */
[----:B------:R-:W-:Y:S01]  /*7890*/  IMAD.U32 R23, R56, 0x10000, RZ ;  /* 0x0001000038177824 */ /* 0x000fe200078e00ff */
[----:B------:R-:W-:Y:S01]  /*78a0*/  LOP3.LUT R5, R44, 0x40, RZ, 0xc0, !PT ;  /* 0x000000402c057812 */ /* 0x000fe200078ec0ff */
[----:B------:R-:W-:Y:S01]  /*78b0*/  ULEA.HI UR56, UR56, UR5, URZ, 0x6 ;  /* 0x0000000538387291 */ /* 0x000fe2000f8f30ff */
[----:B------:R-:W-:Y:S01]  /*78c0*/  LOP3.LUT R55, R55, 0x200, R0, 0xf8, !PT ;  /* 0x0000020037377812 */ /* 0x000fe200078ef800 */
[----:B------:R-:W-:Y:S01]  /*78d0*/  IMAD.SHL.U32 R0, R46, 0x200000, RZ ;  /* 0x002000002e007824 */ /* 0x000fe200078e00ff */
[----:B------:R-:W4:Y:S01]  /*78e0*/  LDC.64 R40, c[0x0][0x9a8] ;  /* 0x00026a00ff287b82 */ /* 0x000f220000000a00 */
[----:B------:R-:W-:Y:S01]  /*78f0*/  LOP3.LUT P0, RZ, R44, 0x40, RZ, 0xc0, !PT ;  /* 0x000000402cff7812 */ /* 0x000fe2000780c0ff */
[----:B------:R-:W-:Y:S01]  /*7900*/  IMAD.MOV.U32 R54, RZ, RZ, RZ ;  /* 0x000000ffff367224 */ /* 0x000fe200078e00ff */
[----:B------:R-:W-:Y:S01]  /*7910*/  LOP3.LUT R4, R5, 0x8, R4, 0xf8, !PT ;  /* 0x0000000805047812 */ /* 0x000fe200078ef804 */
[----:B------:R-:W-:Y:S01]  /*7920*/  IMAD.MOV.U32 R53, RZ, RZ, RZ ;  /* 0x000000ffff357224 */ /* 0x000fe200078e00ff */
[----:B------:R-:W-:Y:S01]  /*7930*/  LOP3.LUT R0, R0, 0x200000, RZ, 0xc0, !PT ;  /* 0x0020000000007812 */ /* 0x000fe200078ec0ff */
[----:B------:R-:W2:Y:S01]  /*7940*/  LDCU UR48, c[0x0][0xc0c] ;  /* 0x00018180ff3077ac */ /* 0x000ea20008000800 */
[----:B------:R-:W-:-:S02]  /*7950*/  P2R R8, PR, RZ, 0x1 ;  /* 0x00000001ff087803 */ /* 0x000fc40000000000 */
[----:B------:R-:W-:Y:S01]  /*7960*/  LOP3.LUT R23, R0, 0x400000, R23, 0xf8, !PT ;  /* 0x0040000000177812 */ /* 0x000fe200078ef817 */
[----:B-1----:R-:W-:Y:S01]  /*7970*/  ULEA UR52, UR4, UR52, 0x18 ;  /* 0x0000003404347291 */ /* 0x002fe2000f8ec0ff */
[----:B---3--:R-:W-:Y:S01]  /*7980*/  MOV R48, UR6 ;  /* 0x0000000600307c02 */ /* 0x008fe20008000f00 */
[----:B------:R-:W1:Y:S01]  /*7990*/  LDCU UR4, c[0x0][0x370] ;  /* 0x00006e00ff0477ac */ /* 0x000e620008000800 */
[----:B------:R-:W-:Y:S01]  /*79a0*/  IMAD.U32 R47, RZ, RZ, UR7 ;  /* 0x00000007ff2f7e24 */ /* 0x000fe2000f8e00ff */
[----:B------:R-:W-:Y:S02]  /*79b0*/  LOP3.LUT R55, R55, R4, RZ, 0xfc, !PT ;  /* 0x0000000437377212 */ /* 0x000fe400078efcff */
[----:B------:R-:W-:Y:S01]  /*79c0*/  LOP3.LUT R56, R56, 0x60, RZ, 0xc0, !PT ;  /* 0x0000006038387812 */ /* 0x000fe200078ec0ff */
[----:B------:R-:W3:Y:S02]  /*79d0*/  LDCU UR38, c[0x0][0xc30] ;  /* 0x00018600ff2677ac */ /* 0x000ee40008000800 */
[----:B------:R-:W3:Y:S01]  /*79e0*/  LDS R2, [UR52+0x2c0] ;  /* 0x0002c034ff027984 */ /* 0x000ee20008000800 */
[----:B------:R-:W2:Y:S01]  /*79f0*/  LDCU.64 UR46, c[0x0][0xc28] ;  /* 0x00018500ff2e77ac */ /* 0x000ea20008000a00 */
[----:B------:R-:W2:Y:S01]  /*7a00*/  LDCU.128 UR60, c[0x0][0xc10] ;  /* 0x00018200ff3c77ac */ /* 0x000ea20008000c00 */
[----:B------:R-:W2:Y:S01]  /*7a10*/  LDCU UR59, c[0x0][0x374] ;  /* 0x00006e80ff3b77ac */ /* 0x000ea20008000800 */
[----:B-1----:R-:W-:Y:S01]  /*7a20*/  IMAD.U32 R49, RZ, RZ, UR4 ;  /* 0x00000004ff317e24 */ /* 0x002fe2000f8e00ff */
[----:B------:R-:W-:-:S02]  /*7a30*/  UIADD3 UR4, UPT, UPT, UR52, 0x300, URZ ;  /* 0x0000030034047890 */ /* 0x000fc4000fffe0ff */
[----:B------:R-:W-:Y:S01]  /*7a40*/  USHF.R.S32.HI UR56, URZ, 0x6, UR56 ;  /* 0x00000006ff387899 */ /* 0x000fe20008011438 */
[----:B------:R-:W-:Y:S01]  /*7a50*/  UMOV UR58, 0x1 ;  /* 0x00000001003a7882 */ /* 0x000fe20000000000 */
[----:B------:R-:W-:Y:S02]  /*7a60*/  UMOV UR54, URZ ;  /* 0x000000ff00367c82 */ /* 0x000fe40008000000 */
[----:B------:R-:W-:Y:S01]  /*7a70*/  IMAD.U32 R0, RZ, RZ, UR4 ;  /* 0x00000004ff007e24 */ /* 0x000fe2000f8e00ff */
[----:B------:R-:W-:Y:S01]  /*7a80*/  UMOV UR57, URZ ;  /* 0x000000ff00397c82 */ /* 0x000fe20008000000 */
[----:B------:R-:W-:Y:S01]  /*7a90*/  UMOV UR55, URZ ;  /* 0x000000ff00377c82 */ /* 0x000fe20008000000 */
[C---:B---3--:R-:W-:Y:S01]  /*7aa0*/  VIADD R3, R2.reuse, 0x20 ;  /* 0x0000002002037836 */ /* 0x048fe20000000000 */
[----:B------:R-:W-:-:S04]  /*7ab0*/  LOP3.LUT R2, R2, 0xffff, RZ, 0xc0, !PT ;  /* 0x0000ffff02027812 */ /* 0x000fc800078ec0ff */
[----:B------:R-:W-:-:S05]  /*7ac0*/  LOP3.LUT R3, R3, 0xffff, RZ, 0xc0, !PT ;  /* 0x0000ffff03037812 */ /* 0x000fca00078ec0ff */
[----:B--2-4-:R1:W-:Y:S02]  /*7ad0*/  STL.64 [R1], R2 ;  /* 0x0000000201007387 */ /* 0x0143e40000100a00 */
.L_x_153:
[----:B-1----:R-:W-:Y:S04]  /*7ae0*/  SHF.L.U32 R2, R53, 0x1f, RZ ;  /* 0x0000001f35027819 */ /* 0x002fe800000006ff */
[----:B------:R-:W1:Y:S02]  /*7af0*/  SYNCS.PHASECHK.TRANS64.TRYWAIT P0, [UR52+0x270], R2 ;  /* 0x00027002ff0075a7 */ /* 0x000e640008001134 */
[----:B-1----:R-:W-:Y:S05]  /*7b00*/  @!P0 BRA `(.L_x_123) ;  /* 0x0000003c00908947 */ /* 0x002fea0003800000 */
.L_x_257:
[----:B------:R-:W2:Y:S01]  /*7b10*/  LDS.128 R4, [UR52+0x2b0] ;  /* 0x0002b034ff047984 */ /* 0x000ea20008000c00 */
[----:B------:R-:W-:Y:S01]  /*7b20*/  UISETP.GE.AND UP0, UPT, UR39, 0x1, UPT ;  /* 0x000000012700788c */ /* 0x000fe2000bf06270 */
[----:B------:R-:W-:Y:S01]  /*7b30*/  @!PT LDS RZ, [RZ] ;  /* 0x00000000fffff984 */ /* 0x000fe20000000800 */
[----:B------:R-:W-:Y:S01]  /*7b40*/  @!PT LDS RZ, [RZ] ;  /* 0x00000000fffff984 */ /* 0x000fe20000000800 */
[----:B------:R-:W-:Y:S01]  /*7b50*/  @!PT LDS RZ, [RZ] ;  /* 0x00000000fffff984 */ /* 0x000fe20000000800 */
[----:B------:R-:W-:Y:S01]  /*7b60*/  @!PT LDS RZ, [RZ] ;  /* 0x00000000fffff984 */ /* 0x000fe20000000800 */
[----:B------:R3:W-:Y:S06]  /*7b70*/  MEMBAR.ALL.CTA ;  /* 0x0000000000007992 */ /* 0x0007ec0000008000 */
[----:B---3--:R-:W3:Y:S01]  /*7b80*/  FENCE.VIEW.ASYNC.S ;  /* 0x00000000000073c6 */ /* 0x008ee20000000000 */
[----:B--2---:R-:W-:Y:S11]  /*7b90*/  LOP3.LUT P0, RZ, R6, 0x1, RZ, 0xc0, !PT ;  /* 0x0000000106ff7812 */ /* 0x004ff6000780c0ff */
[----:B------:R-:W-:Y:S02]  /*7ba0*/  @!UPT UIADD3 URZ, UPT, UPT, URZ, URZ, URZ ;  /* 0x000000fffffff290 */ /* 0x000fe4000fffe0ff */
[----:B---3--:R-:W-:Y:S01]  /*7bb0*/  VOTEU.ANY UP1, P0 ;  /* 0x0000000000ff7886 */ /* 0x008fe20000020100 */
[----:B------:R-:W-:Y:S01]  /*7bc0*/  PLOP3.LUT P0, PT, PT, PT, UP1, 0x80, 0x8 ;  /* 0x000000000008781c */ /* 0x000fe20003f0f018 */
[----:B------:R-:W-:Y:S06]  /*7bd0*/  UP2UR UR4, UPR, URZ, 0x2 ;  /* 0x00000002ff047883 */ /* 0x000fec0008000000 */
[----:B------:R-:W-:Y:S01]  /*7be0*/  IMAD.U32 R57, RZ, RZ, UR4 ;  /* 0x00000004ff397e24 */ /* 0x000fe2000f8e00ff */
[----:B------:R-:W-:Y:S04]  /*7bf0*/  UIADD3 UR4, UPT, UPT, UR52, 0x278, URZ ;  /* 0x0000027834047890 */ /* 0x000fe8000fffe0ff */
[----:B------:R-:W-:Y:S01]  /*7c00*/  UPRMT UR4, URZ, 0x654, UR4 ;  /* 0x00000654ff047896 */ /* 0x000fe20008000004 */
[----:B-1----:R-:W-:Y:S02]  /*7c10*/  @P0 MOV R2, R4 ;  /* 0x0000000400020202 */ /* 0x002fe40000000f00 */
[----:B------:R-:W-:Y:S02]  /*7c20*/  @P0 LOP3.LUT R0, R5, 0xffff, RZ, 0xc0, !PT ;  /* 0x0000ffff05000812 */ /* 0x000fe400078ec0ff */
[----:B------:R-:W-:Y:S02]  /*7c30*/  @P0 R2UR UR6, R2 ;  /* 0x00000000020602ca */ /* 0x000fe400000e0000 */
[----:B------:R-:W-:Y:S01]  /*7c40*/  @P0 R2UR UR5, R0 ;  /* 0x00000000000502ca */ /* 0x000fe200000e0000 */
[----:B------:R-:W-:Y:S01]  /*7c50*/  IMAD.U32 R0, RZ, RZ, UR56 ;  /* 0x00000038ff007e24 */ /* 0x000fe2000f8e00ff */
[----:B------:R-:W-:Y:S04]  /*7c60*/  SYNCS.ARRIVE.TRANS64.RED.A1T0 RZ, [UR4], RZ ;  /* 0x000000ffffff79a7 */ /* 0x000fe80008100404 */
[----:B------:R-:W-:Y:S05]  /*7c70*/  IABS R2, R0 ;  /* 0x0000000000027213 */ /* 0x000fea0000000000 */
[----:B------:R-:W-:Y:S02]  /*7c80*/  @UP1 UMOV UR37, UR6 ;  /* 0x0000000600251c82 */ /* 0x000fe40008000000 */
[----:B------:R-:W-:Y:S01]  /*7c90*/  @UP1 UMOV UR36, UR5 ;  /* 0x0000000500241c82 */ /* 0x000fe20008000000 */
[----:B------:R-:W-:Y:S05]  /*7ca0*/  BRA.U !UP0, `(.L_x_124) ;  /* 0x0000000108d07547 */ /* 0x000fea000b800000 */
[----:B------:R-:W1:Y:S01]  /*7cb0*/  LDCU UR14, c[0x0][0xc20] ;  /* 0x00018400ff0e77ac */ /* 0x000e620008000800 */
[----:B------:R-:W-:Y:S01]  /*7cc0*/  R2UR UR9, R49 ;  /* 0x00000000310972ca */ /* 0x000fe200000e0000 */
[----:B------:R-:W-:Y:S02]  /*7cd0*/  UIMAD.WIDE.U32 UR4, UR59, UR63, URZ ;  /* 0x0000003f3b0472a5 */ /* 0x000fe4000f8e00ff */
[----:B------:R-:W-:Y:S02]  /*7ce0*/  UIMAD.WIDE.U32 UR10, UR36, UR63, URZ ;  /* 0x0000003f240a72a5 */ /* 0x000fe4000f8e00ff */
[----:B------:R-:W-:Y:S02]  /*7cf0*/  UISETP.NE.AND UP0, UPT, UR62, 0x1, UPT ;  /* 0x000000013e00788c */ /* 0x000fe4000bf05270 */
[----:B------:R-:W-:Y:S02]  /*7d00*/  UISETP.NE.AND UP1, UPT, UR48, 0x1, UPT ;  /* 0x000000013000788c */ /* 0x000fe4000bf25270 */
[----:B------:R-:W-:Y:S04]  /*7d10*/  UISETP.NE.AND UP2, UPT, UR39, 0x1, UPT ;  /* 0x000000012700788c */ /* 0x000fe8000bf45270 */
[----:B------:R-:W-:Y:S02]  /*7d20*/  UIMAD.WIDE.U32 UR6, UR9, UR60, URZ ;  /* 0x0000003c090672a5 */ /* 0x000fe4000f8e00ff */
[----:B------:R-:W-:Y:S01]  /*7d30*/  UIMAD.WIDE.U32 UR12, UR37, UR60, URZ ;  /* 0x0000003c250c72a5 */ /* 0x000fe2000f8e00ff */
[----:B------:R-:W-:Y:S02]  /*7d40*/  UMOV UR4, UR5 ;  /* 0x0000000500047c82 */ /* 0x000fe40008000000 */
[----:B-1----:R-:W-:Y:S02]  /*7d50*/  USHF.R.U32.HI UR8, URZ, UR14, UR4 ;  /* 0x0000000eff087299 */ /* 0x002fe40008011604 */
[----:B------:R-:W-:Y:S01]  /*7d60*/  UMOV UR6, UR11 ;  /* 0x0000000b00067c82 */ /* 0x000fe20008000000 */
[----:B------:R-:W-:Y:S02]  /*7d70*/  UMOV UR4, UR7 ;  /* 0x0000000700047c82 */ /* 0x000fe40008000000 */
[----:B------:R-:W-:Y:S02]  /*7d80*/  USHF.R.U32.HI UR5, URZ, UR61, UR4 ;  /* 0x0000003dff057299 */ /* 0x000fe40008011604 */
[----:B------:R-:W-:Y:S02]  /*7d90*/  USEL UR4, UR59, UR8, !UP0 ;  /* 0x000000083b047287 */ /* 0x000fe4000c000000 */
[----:B------:R-:W-:Y:S02]  /*7da0*/  USHF.R.U32.HI UR8, URZ, UR14, UR6 ;  /* 0x0000000eff087299 */ /* 0x000fe40008011606 */
[----:B------:R-:W-:Y:S02]  /*7db0*/  UIMAD.WIDE.U32 UR6, UR4, UR46, URZ ;  /* 0x0000002e040672a5 */ /* 0x000fe4000f8e00ff */
[----:B------:R-:W-:Y:S02]  /*7dc0*/  USEL UR9, UR9, UR5, !UP1 ;  /* 0x0000000509097287 */ /* 0x000fe4000c800000 */
[----:B------:R-:W-:Y:S02]  /*7dd0*/  USEL UR8, UR36, UR8, !UP0 ;  /* 0x0000000824087287 */ /* 0x000fe4000c000000 */
[----:B------:R-:W-:Y:S01]  /*7de0*/  UIMAD.WIDE.U32 UR10, UR9, UR46, URZ ;  /* 0x0000002e090a72a5 */ /* 0x000fe2000f8e00ff */
[----:B------:R-:W-:Y:S01]  /*7df0*/  UMOV UR6, UR7 ;  /* 0x0000000700067c82 */ /* 0x000fe20008000000 */
[----:B------:R-:W-:Y:S01]  /*7e00*/  UMOV UR5, UR13 ;  /* 0x0000000d00057c82 */ /* 0x000fe20008000000 */
[----:B------:R-:W-:Y:S02]  /*7e10*/  @UP2 USHF.R.U32.HI UR4, URZ, UR47, UR6 ;  /* 0x0000002fff042299 */ /* 0x000fe40008011606 */
[----:B------:R-:W-:Y:S02]  /*7e20*/  USHF.R.U32.HI UR5, URZ, UR61, UR5 ;  /* 0x0000003dff057299 */ /* 0x000fe40008011605 */
[----:B------:R-:W-:Y:S02]  /*7e30*/  UIMAD UR4, UR39, UR4, URZ ;  /* 0x00000004270472a4 */ /* 0x000fe4000f8e02ff */
[----:B------:R-:W-:Y:S02]  /*7e40*/  USEL UR5, UR37, UR5, !UP1 ;  /* 0x0000000525057287 */ /* 0x000fe4000c800000 */
[----:B------:R-:W-:Y:S01]  /*7e50*/  UISETP.GE.AND UP0, UPT, UR8, UR4, UPT ;  /* 0x000000040800728c */ /* 0x000fe2000bf06270 */
[----:B------:R-:W-:Y:S01]  /*7e60*/  UMOV UR6, UR11 ;  /* 0x0000000b00067c82 */ /* 0x000fe20008000000 */
[----:B------:R-:W-:Y:S02]  /*7e70*/  UIMAD.WIDE.U32 UR10, UR8, UR46, URZ ;  /* 0x0000002e080a72a5 */ /* 0x000fe4000f8e00ff */
[----:B------:R-:W-:Y:S04]  /*7e80*/  @UP2 USHF.R.U32.HI UR9, URZ, UR47, UR6 ;  /* 0x0000002fff092299 */ /* 0x000fe80008011606 */
[----:B------:R-:W-:Y:S01]  /*7e90*/  UIMAD UR6, UR39, UR9, URZ ;  /* 0x00000009270672a4 */ /* 0x000fe2000f8e02ff */
[----:B------:R-:W-:Y:S03]  /*7ea0*/  UMOV UR4, UR11 ;  /* 0x0000000b00047c82 */ /* 0x000fe60008000000 */
[----:B------:R-:W-:Y:S02]  /*7eb0*/  UISETP.GE.OR UP0, UPT, UR5, UR6, UP0 ;  /* 0x000000060500728c */ /* 0x000fe40008706670 */
[----:B------:R-:W-:Y:S02]  /*7ec0*/  USHF.R.U32.HI UR4, URZ, UR47, UR4 ;  /* 0x0000002fff047299 */ /* 0x000fe40008011604 */
[----:B------:R-:W-:Y:S02]  /*7ed0*/  UIMAD.WIDE.U32 UR6, UR5, UR46, URZ ;  /* 0x0000002e050672a5 */ /* 0x000fe4000f8e00ff */
[----:B------:R-:W-:Y:S02]  /*7ee0*/  USEL UR11, UR8, UR4, !UP2 ;  /* 0x00000004080b7287 */ /* 0x000fe4000d000000 */
[----:B------:R-:W-:Y:S02]  /*7ef0*/  UIADD3 UR6, UPT, UPT, -UR5, URZ, URZ ;  /* 0x000000ff05067290 */ /* 0x000fe4000fffe1ff */
[----:B------:R-:W-:Y:S02]  /*7f00*/  UIADD3 UR10, UPT, UPT, -UR11, URZ, URZ ;  /* 0x000000ff0b0a7290 */ /* 0x000fe4000fffe1ff */
[----:B------:R-:W-:Y:S02]  /*7f10*/  UIMAD UR6, UR48, UR6, UR37 ;  /* 0x00000006300672a4 */ /* 0x000fe4000f8e0225 */
[----:B------:R-:W-:Y:S01]  /*7f20*/  UIMAD UR10, UR39, UR10, UR8 ;  /* 0x0000000a270a72a4 */ /* 0x000fe2000f8e0208 */
[----:B------:R-:W-:Y:S01]  /*7f30*/  @!UP0 UMOV UR4, UR7 ;  /* 0x0000000700048c82 */ /* 0x000fe20008000000 */
[----:B------:R-:W-:Y:S02]  /*7f40*/  UIADD3 UR7, UPT, UPT, -UR8, URZ, URZ ;  /* 0x000000ff08077290 */ /* 0x000fe4000fffe1ff */
[----:B------:R-:W-:Y:S04]  /*7f50*/  @!UP0 USHF.R.U32.HI UR4, URZ, UR47, UR4 ;  /* 0x0000002fff048299 */ /* 0x000fe80008011604 */
[----:B------:R-:W-:Y:S04]  /*7f60*/  @!UP0 USEL UR4, UR5, UR4, !UP2 ;  /* 0x0000000405048287 */ /* 0x000fe8000d000000 */
[----:B------:R-:W-:Y:S02]  /*7f70*/  @!UP0 UIMAD UR9, UR9, UR10, UR4 ;  /* 0x0000000a090982a4 */ /* 0x000fe4000f8e0204 */
[----:B------:R-:W-:Y:S02]  /*7f80*/  @!UP0 UIADD3 UR10, UPT, UPT, UR11, -UR4, URZ ;  /* 0x800000040b0a8290 */ /* 0x000fe4000fffe0ff */
[----:B------:R-:W-:Y:S02]  /*7f90*/  UIMAD UR4, UR62, UR7, UR36 ;  /* 0x000000073e0472a4 */ /* 0x000fe4000f8e0224 */
[----:B------:R-:W-:Y:S03]  /*7fa0*/  @!UP0 UIMAD UR8, UR10, UR39, UR5 ;  /* 0x000000270a0882a4 */ /* 0x000fe6000f8e0205 */
[----:B------:R-:W-:Y:S02]  /*7fb0*/  @!UP0 UMOV UR5, UR9 ;  /* 0x0000000900058c82 */ /* 0x000fe40008000000 */
[----:B------:R-:W-:Y:S02]  /*7fc0*/  UIMAD UR37, UR5, UR48, UR6 ;  /* 0x00000030052572a4 */ /* 0x000fe4000f8e0206 */
[----:B------:R-:W-:Y:S11]  /*7fd0*/  UIMAD UR36, UR8, UR62, UR4 ;  /* 0x0000003e082472a4 */ /* 0x000ff6000f8e0204 */
[----:B------:R-:W-:Y:S01]  /*7fe0*/  @!UPT UIADD3 URZ, UPT, UPT, URZ, URZ, URZ ;  /* 0x000000fffffff290 */ /* 0x000fe2000fffe0ff */
.L_x_124:
[----:B------:R-:W1:Y:S01]  /*7ff0*/  LDCU UR16, c[0x0][0x388] ;  /* 0x00007100ff1077ac */ /* 0x000e620008000800 */
[----:B------:R-:W-:Y:S01]  /*8000*/  R2UR UR6, R2 ;  /* 0x00000000020672ca */ /* 0x000fe200000e0000 */
[----:B------:R-:W-:Y:S01]  /*8010*/  IMAD.U32 R8, RZ, RZ, UR18 ;  /* 0x00000012ff087e24 */ /* 0x000fe2000f8e00ff */
[----:B------:R-:W-:Y:S01]  /*8020*/  LEA R2, R22, UR49, 0x2 ;  /* 0x0000003116027c11 */ /* 0x000fe2000f8e10ff */
[----:B------:R-:W2:Y:S01]  /*8030*/  LDCU UR11, c[0x0][0x38c] ;  /* 0x00007180ff0b77ac */ /* 0x000ea20008000800 */
[----:B------:R-:W-:Y:S02]  /*8040*/  IABS R0, R0 ;  /* 0x0000000000007213 */ /* 0x000fe40000000000 */
[----:B------:R-:W-:Y:S01]  /*8050*/  IABS R8, R8 ;  /* 0x0000000800087213 */ /* 0x000fe20000000000 */
[----:B------:R-:W-:Y:S01]  /*8060*/  USHF.L.U32 UR42, UR20, 0x6, URZ ;  /* 0x00000006142a7899 */ /* 0x000fe200080006ff */
[----:B------:R-:W5:Y:S01]  /*8070*/  LDL R2, [R2] ;  /* 0x0000000002027983 */ /* 0x000f620000100800 */
[----:B------:R-:W-:Y:S01]  /*8080*/  IMAD.MOV R0, RZ, RZ, -R0 ;  /* 0x000000ffff007224 */ /* 0x000fe200078e0a00 */
[----:B------:R-:W-:Y:S02]  /*8090*/  R2UR UR9, R8 ;  /* 0x00000000080972ca */ /* 0x000fe400000e0000 */
[----:B------:R-:W-:Y:S01]  /*80a0*/  @P0 SHF.R.U32.HI R4, RZ, 0x10, R5 ;  /* 0x00000010ff040819 */ /* 0x000fe20000011605 */
[----:B------:R-:W3:Y:S01]  /*80b0*/  I2F.RP R3, UR6 ;  /* 0x0000000600037d06 */ /* 0x000ee20008209400 */
[----:B------:R-:W-:Y:S02]  /*80c0*/  R2UR UR17, R60 ;  /* 0x000000003c1172ca */ /* 0x000fe400000e0000 */
[----:B------:R-:W-:Y:S07]  /*80d0*/  @P0 R2UR UR17, R4 ;  /* 0x00000000041102ca */ /* 0x000fee00000e0000 */
[----:B---3--:R-:W3:Y:S01]  /*80e0*/  MUFU.RCP R3, R3 ;  /* 0x0000000300037308 */ /* 0x008ee20000001000 */
[----:B--2---:R-:W-:Y:S05]  /*80f0*/  IMAD.U32 R8, RZ, RZ, UR11 ;  /* 0x0000000bff087e24 */ /* 0x004fea000f8e00ff */
[----:B------:R-:W-:Y:S01]  /*8100*/  IMAD.U32 R60, RZ, RZ, UR17 ;  /* 0x00000011ff3c7e24 */ /* 0x000fe2000f8e00ff */
[----:B------:R-:W-:Y:S01]  /*8110*/  UIADD3 UR17, UPT, UPT, UR52, 0x300, URZ ;  /* 0x0000030034117890 */ /* 0x000fe2000fffe0ff */
[----:B------:R-:W-:Y:S04]  /*8120*/  IABS R8, R8 ;  /* 0x0000000800087213 */ /* 0x000fe80000000000 */
[----:B------:R-:W2:Y:S01]  /*8130*/  I2F.RP R10, R8 ;  /* 0x00000008000a7306 */ /* 0x000ea20000209400 */
[----:B---3--:R-:W-:Y:S09]  /*8140*/  VIADD R3, R3, 0xffffffe ;  /* 0x0ffffffe03037836 */ /* 0x008ff20000000000 */
[----:B------:R-:W3:Y:S10]  /*8150*/  F2I.FTZ.U32.TRUNC.NTZ R3, R3 ;  /* 0x0000000300037305 */ /* 0x000ef4000021f000 */
[----:B--2---:R-:W2:Y:S01]  /*8160*/  MUFU.RCP R10, R10 ;  /* 0x0000000a000a7308 */ /* 0x004ea20000001000 */
[----:B---3--:R-:W-:Y:S01]  /*8170*/  R2UR UR5, R3 ;  /* 0x00000000030572ca */ /* 0x008fe200000e0000 */
[----:B-1----:R-:W-:Y:S05]  /*8180*/  IMAD.U32 R3, RZ, RZ, UR16 ;  /* 0x00000010ff037e24 */ /* 0x002fea000f8e00ff */
[----:B------:R-:W-:Y:S04]  /*8190*/  IABS R3, R3 ;  /* 0x0000000300037213 */ /* 0x000fe80000000000 */
[----:B------:R-:W-:Y:S01]  /*81a0*/  R2UR UR7, R3 ;  /* 0x00000000030772ca */ /* 0x000fe200000e0000 */
[----:B--2---:R-:W-:Y:S02]  /*81b0*/  VIADD R10, R10, 0xffffffe ;  /* 0x0ffffffe0a0a7836 */ /* 0x004fe40000000000 */
[----:B------:R-:W-:Y:S02]  /*81c0*/  UIADD3 UR4, UPT, UPT, URZ, -UR5, URZ ;  /* 0x80000005ff047290 */ /* 0x000fe4000fffe0ff */
[----:B------:R-:W1:Y:S02]  /*81d0*/  F2I.FTZ.U32.TRUNC.NTZ R11, R10 ;  /* 0x0000000a000b7305 */ /* 0x000e64000021f000 */
[----:B------:R-:W-:Y:S03]  /*81e0*/  UIMAD UR8, UR4, UR6, URZ ;  /* 0x00000006040872a4 */ /* 0x000fe6000f8e02ff */
[----:B------:R-:W-:Y:S02]  /*81f0*/  UMOV UR4, URZ ;  /* 0x000000ff00047c82 */ /* 0x000fe40008000000 */
[----:B------:R-:W-:Y:S02]  /*8200*/  UIMAD.WIDE.U32 UR4, UR5, UR8, UR4 ;  /* 0x00000008050472a5 */ /* 0x000fe4000f8e0004 */
[----:B------:R-:W-:Y:S02]  /*8210*/  R2UR UR8, R0 ;  /* 0x00000000000872ca */ /* 0x000fe400000e0000 */
[----:B------:R-:W2:Y:S03]  /*8220*/  I2F.RP R0, UR7 ;  /* 0x0000000700007d06 */ /* 0x000ea60008209400 */
[----:B------:R-:W-:Y:S01]  /*8230*/  UMOV UR4, UR5 ;  /* 0x0000000500047c82 */ /* 0x000fe20008000000 */
[--C-:B-1----:R-:W-:Y:S01]  /*8240*/  IMAD.MOV R3, RZ, RZ, -R11.reuse ;  /* 0x000000ffff037224 */ /* 0x102fe200078e0a0b */
[----:B------:R-:W-:Y:S01]  /*8250*/  UIMAD.WIDE.U32 UR4, UR4, UR9, URZ ;  /* 0x00000009040472a5 */ /* 0x000fe2000f8e00ff */
[----:B------:R-:W-:Y:S02]  /*8260*/  IMAD.MOV.U32 R10, RZ, RZ, RZ ;  /* 0x000000ffff0a7224 */ /* 0x000fe400078e00ff */
[----:B------:R-:W-:Y:S04]  /*8270*/  IMAD R3, R3, R8, RZ ;  /* 0x0000000803037224 */ /* 0x000fe800078e02ff */
[----:B------:R-:W-:Y:S01]  /*8280*/  UMOV UR43, UR5 ;  /* 0x00000005002b7c82 */ /* 0x000fe20008000000 */
[----:B------:R-:W-:Y:S01]  /*8290*/  IMAD.HI.U32 R11, R11, R3, R10 ;  /* 0x000000030b0b7227 */ /* 0x000fe200078e000a */
[----:B------:R-:W-:Y:S01]  /*82a0*/  UIMAD UR4, UR43, UR8, UR9 ;  /* 0x000000082b0472a4 */ /* 0x000fe2000f8e0209 */
[----:B--2---:R-:W1:Y:S03]  /*82b0*/  MUFU.RCP R0, R0 ;  /* 0x0000000000007308 */ /* 0x004e660000001000 */
[----:B------:R-:W-:Y:S11]  /*82c0*/  UISETP.GT.U32.AND UP0, UPT, UR6, UR4, UPT ;  /* 0x000000040600728c */ /* 0x000ff6000bf04070 */
[----:B------:R-:W-:Y:S02]  /*82d0*/  @!UP0 UIADD3 UR4, UPT, UPT, UR4, -UR6, URZ ;  /* 0x8000000604048290 */ /* 0x000fe4000fffe0ff */
[----:B------:R-:W-:Y:S01]  /*82e0*/  @!UP0 UIADD3 UR43, UPT, UPT, UR43, 0x1, URZ ;  /* 0x000000012b2b8890 */ /* 0x000fe2000fffe0ff */
[----:B-1----:R-:W-:Y:S01]  /*82f0*/  VIADD R0, R0, 0xffffffe ;  /* 0x0ffffffe00007836 */ /* 0x002fe20000000000 */
[----:B------:R-:W-:Y:S02]  /*8300*/  UISETP.GE.U32.AND UP2, UPT, UR4, UR6, UPT ;  /* 0x000000060400728c */ /* 0x000fe4000bf46070 */
[----:B------:R-:W-:Y:S02]  /*8310*/  ULOP3.LUT UR4, UR18, UR56, URZ, 0x3c, !UPT ;  /* 0x0000003812047292 */ /* 0x000fe4000f8e3cff */
[----:B------:R-:W-:Y:S01]  /*8320*/  UISETP.NE.AND UP0, UPT, UR56, URZ, UPT ;  /* 0x000000ff3800728c */ /* 0x000fe2000bf05270 */
[----:B------:R-:W1:Y:S01]  /*8330*/  F2I.FTZ.U32.TRUNC.NTZ R0, R0 ;  /* 0x0000000000007305 */ /* 0x000e62000021f000 */
[----:B------:R-:W-:Y:S05]  /*8340*/  UISETP.GE.AND UP1, UPT, UR4, URZ, UPT ;  /* 0x000000ff0400728c */ /* 0x000fea000bf26270 */
[----:B------:R-:W-:Y:S06]  /*8350*/  @UP2 UIADD3 UR43, UPT, UPT, UR43, 0x1, URZ ;  /* 0x000000012b2b2890 */ /* 0x000fec000fffe0ff */
[----:B------:R-:W-:Y:S02]  /*8360*/  @!UP1 UIADD3 UR43, UPT, UPT, -UR43, URZ, URZ ;  /* 0x000000ff2b2b9290 */ /* 0x000fe4000fffe1ff */
[----:B------:R-:W-:Y:S01]  /*8370*/  @!UP0 ULOP3.LUT UR43, URZ, UR56, URZ, 0x33, !UPT ;  /* 0x00000038ff2b8292 */ /* 0x000fe2000f8e33ff */
[----:B-1----:R-:W-:Y:S05]  /*8380*/  R2UR UR5, R0 ;  /* 0x00000000000572ca */ /* 0x002fea00000e0000 */
[----:B------:R-:W-:Y:S05]  /*8390*/  IMAD.U32 R0, RZ, RZ, UR43 ;  /* 0x0000002bff007e24 */ /* 0x000fea000f8e00ff */
[----:B------:R-:W-:Y:S03]  /*83a0*/  IABS R0, R0 ;  /* 0x0000000000007213 */ /* 0x000fe60000000000 */
[----:B------:R-:W-:Y:S01]  /*83b0*/  UIADD3 UR4, UPT, UPT, URZ, -UR5, URZ ;  /* 0x80000005ff047290 */ /* 0x000fe2000fffe0ff */
[----:B------:R-:W-:Y:S03]  /*83c0*/  R2UR UR8, R0 ;  /* 0x00000000000872ca */ /* 0x000fe600000e0000 */
[----:B------:R-:W-:Y:S03]  /*83d0*/  UIMAD UR6, UR4, UR7, URZ ;  /* 0x00000007040672a4 */ /* 0x000fe6000f8e02ff */
[----:B------:R-:W-:Y:S02]  /*83e0*/  UMOV UR4, URZ ;  /* 0x000000ff00047c82 */ /* 0x000fe40008000000 */
[----:B------:R-:W-:Y:S07]  /*83f0*/  UIMAD.WIDE.U32 UR4, UR5, UR6, UR4 ;  /* 0x00000006050472a5 */ /* 0x000fee000f8e0004 */
[----:B------:R-:W-:Y:S02]  /*8400*/  UMOV UR4, UR5 ;  /* 0x0000000500047c82 */ /* 0x000fe40008000000 */
        /* <DEDUP_REMOVED lines=8> */
[----:B------:R-:W-:Y:S04]  /*8490*/  ULOP3.LUT UR4, UR43, UR16, URZ, 0x3c, !UPT ;  /* 0x000000102b047292 */ /* 0x000fe8000f8e3cff */
[----:B------:R-:W-:Y:S05]  /*84a0*/  UISETP.GE.AND UP0, UPT, UR4, URZ, UPT ;  /* 0x000000ff0400728c */ /* 0x000fea000bf06270 */
[----:B------:R-:W-:Y:S02]  /*84b0*/  @UP1 UIADD3 UR44, UPT, UPT, UR44, 0x1, URZ ;  /* 0x000000012c2c1890 */ /* 0x000fe4000fffe0ff */
[----:B------:R-:W-:Y:S04]  /*84c0*/  UISETP.NE.AND UP1, UPT, UR16, URZ, UPT ;  /* 0x000000ff1000728c */ /* 0x000fe8000bf25270 */
[----:B------:R-:W-:Y:S07]  /*84d0*/  @!UP0 UIADD3 UR44, UPT, UPT, -UR44, URZ, URZ ;  /* 0x000000ff2c2c8290 */ /* 0x000fee000fffe1ff */
[----:B------:R-:W-:Y:S02]  /*84e0*/  @!UP1 ULOP3.LUT UR44, URZ, UR16, URZ, 0x33, !UPT ;  /* 0x00000010ff2c9292 */ /* 0x000fe4000f8e33ff */
[----:B------:R-:W-:Y:S04]  /*84f0*/  UISETP.NE.AND UP1, UPT, UR38, 0x1, UPT ;  /* 0x000000012600788c */ /* 0x000fe8000bf25270 */
[----:B------:R-:W-:Y:S05]  /*8500*/  IMAD.U32 R0, RZ, RZ, UR44 ;  /* 0x0000002cff007e24 */ /* 0x000fea000f8e00ff */
[----:B------:R-:W-:Y:S02]  /*8510*/  IABS R0, R0 ;  /* 0x0000000000007213 */ /* 0x000fe40000000000 */
[----:B------:R-:W1:Y:S03]  /*8520*/  @!UP1 LDCU.128 UR12, c[0x0][0xc10] ;  /* 0x00018200ff0c97ac */ /* 0x000e660008000c00 */
[----:B------:R-:W-:Y:S04]  /*8530*/  IMAD.HI.U32 R11, R11, R0, RZ ;  /* 0x000000000b0b7227 */ /* 0x000fe800078e00ff */
[----:B------:R-:W-:Y:S01]  /*8540*/  IMAD.MOV R3, RZ, RZ, -R11 ;  /* 0x000000ffff037224 */ /* 0x000fe200078e0a0b */
[----:B------:R-:W2:Y:S03]  /*8550*/  @!UP1 LDCU UR10, c[0x0][0xc20] ;  /* 0x00018400ff0a97ac */ /* 0x000ea60008000800 */
[C---:B------:R-:W-:Y:S01]  /*8560*/  IMAD R0, R8.reuse, R3, R0 ;  /* 0x0000000308007224 */ /* 0x040fe200078e0200 */
[----:B------:R-:W3:Y:S04]  /*8570*/  @!UP1 LDCU UR5, c[0x0][0xc0c] ;  /* 0x00018180ff0597ac */ /* 0x000ee80008000800 */
[----:B------:R-:W-:Y:S01]  /*8580*/  ISETP.GT.U32.AND P1, PT, R8, R0, PT ;  /* 0x000000000800720c */ /* 0x000fe20003f24070 */
[----:B-1----:R-:W-:Y:S02]  /*8590*/  UIMAD.WIDE.U32 UR6, UR36, UR15, URZ ;  /* 0x0000000f240672a5 */ /* 0x002fe4000f8e00ff */
[----:B------:R-:W-:Y:S02]  /*85a0*/  UIMAD.WIDE.U32 UR8, UR37, UR12, URZ ;  /* 0x0000000c250872a5 */ /* 0x000fe4000f8e00ff */
[----:B------:R-:W-:Y:S02]  /*85b0*/  @!UP1 UISETP.NE.AND UP0, UPT, UR14, 0x1, UPT ;  /* 0x000000010e00988c */ /* 0x000fe4000bf05270 */
[----:B------:R-:W-:Y:S01]  /*85c0*/  ULOP3.LUT UR8, UR44, UR11, URZ, 0x3c, !UPT ;  /* 0x0000000b2c087292 */ /* 0x000fe2000f8e3cff */
[----:B------:R-:W-:Y:S02]  /*85d0*/  @!UP1 UMOV UR6, UR7 ;  /* 0x0000000700069c82 */ /* 0x000fe40008000000 */
[----:B------:R-:W-:Y:S01]  /*85e0*/  @!UP1 UMOV UR4, UR9 ;  /* 0x0000000900049c82 */ /* 0x000fe20008000000 */
[----:B--2---:R-:W-:Y:S02]  /*85f0*/  @!UP1 USHF.R.U32.HI UR6, URZ, UR10, UR6 ;  /* 0x0000000aff069299 */ /* 0x004fe40008011606 */
[----:B------:R-:W-:Y:S01]  /*8600*/  @!P1 IMAD.IADD R0, R0, 0x1, -R8 ;  /* 0x0000000100009824 */ /* 0x000fe200078e0a08 */
[----:B---3--:R-:W-:Y:S01]  /*8610*/  @!UP1 UISETP.NE.AND UP2, UPT, UR5, 0x1, UPT ;  /* 0x000000010500988c */ /* 0x008fe2000bf45270 */
[----:B------:R-:W-:Y:S01]  /*8620*/  @!P1 VIADD R11, R11, 0x1 ;  /* 0x000000010b0b9836 */ /* 0x000fe20000000000 */
[----:B------:R-:W-:Y:S02]  /*8630*/  @!UP1 USEL UR6, UR36, UR6, !UP0 ;  /* 0x0000000624069287 */ /* 0x000fe4000c000000 */
[----:B------:R-:W-:Y:S01]  /*8640*/  UISETP.GE.AND UP0, UPT, UR8, URZ, UPT ;  /* 0x000000ff0800728c */ /* 0x000fe2000bf06270 */
[----:B------:R-:W-:Y:S01]  /*8650*/  ISETP.GE.U32.AND P2, PT, R0, R8, PT ;  /* 0x000000080000720c */ /* 0x000fe20003f46070 */
[----:B------:R-:W-:Y:S04]  /*8660*/  @!UP1 USHF.R.U32.HI UR4, URZ, UR13, UR4 ;  /* 0x0000000dff049299 */ /* 0x000fe80008011604 */
[----:B------:R-:W-:Y:S02]  /*8670*/  @!UP1 USEL UR7, UR37, UR4, !UP2 ;  /* 0x0000000425079287 */ /* 0x000fe4000d000000 */
[----:B------:R-:W-:Y:S02]  /*8680*/  UISETP.NE.AND UP2, UPT, UR11, URZ, UPT ;  /* 0x000000ff0b00728c */ /* 0x000fe4000bf45270 */
[----:B------:R-:W-:Y:S02]  /*8690*/  @!UP1 UIADD3 UR4, UPT, UPT, -UR7, UR6, URZ ;  /* 0x0000000607049290 */ /* 0x000fe4000fffe1ff */
[----:B------:R-:W-:Y:S02]  /*86a0*/  @!UP1 UIADD3 UR6, UPT, UPT, UR7, -UR6, URZ ;  /* 0x8000000607069290 */ /* 0x000fe4000fffe0ff */
[----:B------:R-:W-:Y:S01]  /*86b0*/  @!UP1 UIMAD UR37, UR4, UR5, UR37 ;  /* 0x00000005042592a4 */ /* 0x000fe2000f8e0225 */
[----:B------:R-:W-:Y:S01]  /*86c0*/  @P2 VIADD R11, R11, 0x1 ;  /* 0x000000010b0b2836 */ /* 0x000fe20000000000 */
[----:B------:R-:W-:Y:S02]  /*86d0*/  UIADD3 UR4, UPT, UPT, -UR43, URZ, URZ ;  /* 0x000000ff2b047290 */ /* 0x000fe4000fffe1ff */
[----:B------:R-:W-:Y:S02]  /*86e0*/  @!UP1 UIMAD UR36, UR6, UR14, UR36 ;  /* 0x0000000e062492a4 */ /* 0x000fe4000f8e0224 */
[----:B------:R-:W-:Y:S01]  /*86f0*/  UIMAD UR5, UR56, UR4, UR18 ;  /* 0x00000004380572a4 */ /* 0x000fe2000f8e0212 */
[----:B------:R-:W-:Y:S01]  /*8700*/  R2UR UR45, R11 ;  /* 0x000000000b2d72ca */ /* 0x000fe200000e0000 */
[----:B------:R-:W-:Y:S02]  /*8710*/  UIADD3 UR4, UPT, UPT, -UR44, URZ, URZ ;  /* 0x000000ff2c047290 */ /* 0x000fe4000fffe1ff */
[----:B------:R-:W-:Y:S02]  /*8720*/  USHF.L.U32 UR53, UR5, 0x6, URZ ;  /* 0x0000000605357899 */ /* 0x000fe400080006ff */
[----:B------:R-:W-:Y:S08]  /*8730*/  UIMAD UR43, UR16, UR4, UR43 ;  /* 0x00000004102b72a4 */ /* 0x000ff0000f8e022b */
[----:B------:R-:W-:Y:S02]  /*8740*/  @!UP0 UIADD3 UR45, UPT, UPT, -UR45, URZ, URZ ;  /* 0x000000ff2d2d8290 */ /* 0x000fe4000fffe1ff */
[----:B------:R-:W-:Y:S02]  /*8750*/  ULOP3.LUT UP0, URZ, UR17, 0x90, URZ, 0xc0, !UPT ;  /* 0x0000009011ff7892 */ /* 0x000fe4000f80c0ff */
[----:B------:R-:W-:Y:S04]  /*8760*/  @!UP2 ULOP3.LUT UR45, URZ, UR11, URZ, 0x33, !UPT ;  /* 0x0000000bff2da292 */ /* 0x000fe8000f8e33ff */
[----:B------:R-:W-:Y:S04]  /*8770*/  UIADD3 UR6, UPT, UPT, -UR45, URZ, URZ ;  /* 0x000000ff2d067290 */ /* 0x000fe8000fffe1ff */
[----:B------:R-:W-:Y:S01]  /*8780*/  UIMAD UR44, UR11, UR6, UR44 ;  /* 0x000000060b2c72a4 */ /* 0x000fe2000f8e022c */
[----:B------:R-:W-:Y:S11]  /*8790*/  BRA.U !UP0, `(.L_x_125) ;  /* 0x00000001087c7547 */ /* 0x000ff6000b800000 */
[----:B------:R-:W1:Y:S01]  /*87a0*/  LDCU.64 UR8, c[0x4][0x80] ;  /* 0x01001000ff0877ac */ /* 0x000e620008000a00 */
[----:B------:R-:W-:Y:S01]  /*87b0*/  MOV R16, 0x0 ;  /* 0x0000000000107802 */ /* 0x000fe20000000f00 */
[----:B------:R-:W-:Y:S02]  /*87c0*/  HFMA2 R12, -RZ, RZ, 0, 5.9604644775390625e-08 ;  /* 0x00000001ff0c7431 */ /* 0x000fe400000001ff */
[----:B------:R-:W-:Y:S01]  /*87d0*/  IMAD.MOV.U32 R8, RZ, RZ, 0x70 ;  /* 0x00000070ff087424 */ /* 0x000fe200078e00ff */
[----:B------:R2:W3:Y:S01]  /*87e0*/  LDC.64 R14, c[0x4][R16] ;  /* 0x01000000100e7b82 */ /* 0x0004e20000000a00 */
[----:B------:R-:W4:Y:S01]  /*87f0*/  LDCU.64 UR6, c[0x4][0x88] ;  /* 0x01001100ff0677ac */ /* 0x000f220008000a00 */
[----:B------:R-:W-:Y:S01]  /*8800*/  IMAD.MOV.U32 R13, RZ, RZ, RZ ;  /* 0x000000ffff0d7224 */ /* 0x000fe200078e00ff */
[----:B------:R-:W2:Y:S01]  /*8810*/  LDCU.64 UR4, c[0x4][0x8] ;  /* 0x01000100ff0477ac */ /* 0x000ea20008000a00 */
[----:B-1----:R-:W-:Y:S01]  /*8820*/  MOV R5, UR9 ;  /* 0x0000000900057c02 */ /* 0x002fe20008000f00 */
[----:B------:R-:W-:Y:S01]  /*8830*/  IMAD.U32 R4, RZ, RZ, UR8 ;  /* 0x00000008ff047e24 */ /* 0x000fe2000f8e00ff */
[----:B----4-:R-:W-:Y:S01]  /*8840*/  MOV R7, UR7 ;  /* 0x0000000700077c02 */ /* 0x010fe20008000f00 */
[----:B------:R-:W-:Y:S01]  /*8850*/  IMAD.U32 R6, RZ, RZ, UR6 ;  /* 0x00000006ff067e24 */ /* 0x000fe2000f8e00ff */
[----:B--2---:R-:W-:Y:S01]  /*8860*/  MOV R11, UR5 ;  /* 0x00000005000b7c02 */ /* 0x004fe20008000f00 */
[----:B------:R-:W-:Y:S02]  /*8870*/  IMAD.U32 R10, RZ, RZ, UR4 ;  /* 0x00000004ff0a7e24 */ /* 0x000fe4000f8e00ff */
[----:B------:R-:W-:Y:S07]  /*8880*/  LEPC R20, `(.L_x_126) ;  /* 0x000000001014794e */ /* 0x000fee0000000000 */
[----:B---3-5:R-:W-:Y:S05]  /*8890*/  CALL.ABS.NOINC R14 ;  /* 0x000000000e007343 */ /* 0x028fea0003c00000 */
.L_x_126:
[----:B------:R-:W1:Y:S01]  /*88a0*/  LDCU.64 UR8, c[0x4][0x80] ;  /* 0x01001000ff0877ac */ /* 0x000e620008000a00 */
[----:B------:R-:W2:Y:S01]  /*88b0*/  LDC.64 R16, c[0x4][R16] ;  /* 0x0100000010107b82 */ /* 0x000ea20000000a00 */
[----:B------:R-:W-:Y:S02]  /*88c0*/  HFMA2 R12, -RZ, RZ, 0, 5.9604644775390625e-08 ;  /* 0x00000001ff0c7431 */ /* 0x000fe400000001ff */
[----:B------:R-:W-:Y:S02]  /*88d0*/  IMAD.MOV.U32 R8, RZ, RZ, 0x70 ;  /* 0x00000070ff087424 */ /* 0x000fe400078e00ff */
[----:B------:R-:W-:Y:S01]  /*88e0*/  IMAD.MOV.U32 R13, RZ, RZ, RZ ;  /* 0x000000ffff0d7224 */ /* 0x000fe200078e00ff */
[----:B------:R-:W3:Y:S01]  /*88f0*/  LDCU.64 UR6, c[0x4][0x88] ;  /* 0x01001100ff0677ac */ /* 0x000ee20008000a00 */
[----:B------:R-:W4:Y:S01]  /*8900*/  LDCU.64 UR4, c[0x4][0x8] ;  /* 0x01000100ff0477ac */ /* 0x000f220008000a00 */
[----:B-1----:R-:W-:Y:S02]  /*8910*/  MOV R4, UR8 ;  /* 0x0000000800047c02 */ /* 0x002fe40008000f00 */
[----:B------:R-:W-:Y:S02]  /*8920*/  MOV R5, UR9 ;  /* 0x0000000900057c02 */ /* 0x000fe40008000f00 */
[----:B---3--:R-:W-:Y:S01]  /*8930*/  MOV R7, UR7 ;  /* 0x0000000700077c02 */ /* 0x008fe20008000f00 */
[----:B------:R-:W-:Y:S01]  /*8940*/  IMAD.U32 R6, RZ, RZ, UR6 ;  /* 0x00000006ff067e24 */ /* 0x000fe2000f8e00ff */
[----:B----4-:R-:W-:Y:S01]  /*8950*/  MOV R11, UR5 ;  /* 0x00000005000b7c02 */ /* 0x010fe20008000f00 */
[----:B------:R-:W-:Y:S02]  /*8960*/  IMAD.U32 R10, RZ, RZ, UR4 ;  /* 0x00000004ff0a7e24 */ /* 0x000fe4000f8e00ff */
[----:B------:R-:W-:Y:S07]  /*8970*/  LEPC R20, `(.L_x_125) ;  /* 0x000000001014794e */ /* 0x000fee0000000000 */
[----:B--2---:R-:W-:Y:S05]  /*8980*/  CALL.ABS.NOINC R16 ;  /* 0x0000000010007343 */ /* 0x004fea0003c00000 */
.L_x_125:
[----:B------:R-:W-:Y:S02]  /*8990*/  R2UR UR4, R52 ;  /* 0x00000000340472ca */ /* 0x000fe400000e0000 */
[----:B------:R-:W-:Y:S02]  /*89a0*/  R2UR UR7, R48 ;  /* 0x00000000300772ca */ /* 0x000fe400000e0000 */
[----:B------:R-:W-:Y:S02]  /*89b0*/  R2UR UR6, R47 ;  /* 0x000000002f0672ca */ /* 0x000fe400000e0000 */
[----:B------:R-:W-:Y:S04]  /*89c0*/  ISETP.NE.U32.AND P4, PT, R42, RZ, PT ;  /* 0x000000ff2a00720c */ /* 0x000fe80003f85070 */
[----:B------:R-:W-:Y:S03]  /*89d0*/  ISETP.NE.AND.EX P4, PT, R43, RZ, PT, P4 ;  /* 0x000000ff2b00720c */ /* 0x000fe60003f85340 */
[----:B------:R-:W-:Y:S01]  /*89e0*/  UISETP.NE.AND UP2, UPT, UR4, URZ, UPT ;  /* 0x000000ff0400728c */ /* 0x000fe2000bf45270 */
[----:B------:R-:W1:Y:S01]  /*89f0*/  LDCU.64 UR4, c[0x0][0x990] ;  /* 0x00013200ff0477ac */ /* 0x000e620008000a00 */
[----:B------:R-:W-:Y:S04]  /*8a00*/  ISETP.NE.U32.AND P2, PT, RZ, UR7, PT ;  /* 0x00000007ff007c0c */ /* 0x000fe8000bf45070 */
[----:B------:R-:W-:Y:S02]  /*8a10*/  PLOP3.LUT P1, PT, PT, PT, UP2, 0x80, 0x8 ;  /* 0x000000000008781c */ /* 0x000fe40003f2f028 */
[----:B------:R-:W-:Y:S01]  /*8a20*/  ISETP.NE.AND.EX P2, PT, RZ, UR6, PT, P2 ;  /* 0x00000006ff007c0c */ /* 0x000fe2000bf45320 */
[----:B-1----:R-:W-:Y:S04]  /*8a30*/  UISETP.NE.U32.AND UP0, UPT, UR4, URZ, UPT ;  /* 0x000000ff0400728c */ /* 0x002fe8000bf05070 */
[----:B------:R-:W-:Y:S02]  /*8a40*/  UISETP.NE.AND.EX UP1, UPT, UR5, URZ, UPT, UP0 ;  /* 0x000000ff0500728c */ /* 0x000fe4000bf25300 */
[----:B------:R-:W-:Y:S02]  /*8a50*/  UPLOP3.LUT UP0, UPT, UPT, UPT, UPT, 0x40, 0x4 ;  /* 0x000000000004789c */ /* 0x000fe40003f0e870 */
[----:B------:R-:W-:Y:S06]  /*8a60*/  @UP2 UPLOP3.LUT UP0, UPT, UPT, UPT, UP1, 0x80, 0x8 ;  /* 0x000000000008289c */ /* 0x000fec0003f0f010 */
[----:B------:R-:W-:Y:S01]  /*8a70*/  PLOP3.LUT P0, PT, PT, PT, UP0, 0x80, 0x8 ;  /* 0x000000000008781c */ /* 0x000fe20003f0f008 */
[----:B------:R-:W-:Y:S01]  /*8a80*/  @!UPT UIADD3 URZ, UPT, UPT, URZ, URZ, URZ ;  /* 0x000000fffffff290 */ /* 0x000fe2000fffe0ff */
[----:B------:R-:W-:Y:S11]  /*8a90*/  BRA.U !UP1, `(.L_x_127) ;  /* 0x0000000109447547 */ /* 0x000ff6000b800000 */
[----:B------:R-:W1:Y:S01]  /*8aa0*/  LDCU.64 UR8, c[0x0][0x358] ;  /* 0x00006b00ff0877ac */ /* 0x000e620008000a00 */
[----:B------:R-:W-:Y:S01]  /*8ab0*/  R2UR UR6, R48 ;  /* 0x00000000300672ca */ /* 0x000fe200000e0000 */
[----:B------:R-:W-:Y:S01]  /*8ac0*/  HFMA2 R45, -RZ, RZ, 0, 5.9604644775390625e-08 ;  /* 0x00000001ff2d7431 */ /* 0x000fe200000001ff */
[----:B------:R-:W-:Y:S01]  /*8ad0*/  R2UR UR5, R47 ;  /* 0x000000002f0572ca */ /* 0x000fe200000e0000 */
[----:B------:R-:W-:Y:S10]  /*8ae0*/  IMAD.MOV.U32 R0, RZ, RZ, 0x1 ;  /* 0x00000001ff007424 */ /* 0x000ff400078e00ff */
[----:B------:R-:W-:Y:S04]  /*8af0*/  UISETP.NE.U32.AND UP0, UPT, UR6, URZ, UPT ;  /* 0x000000ff0600728c */ /* 0x000fe8000bf05070 */
[----:B------:R-:W-:Y:S06]  /*8b00*/  UISETP.NE.AND.EX UP0, UPT, UR5, URZ, UPT, UP0 ;  /* 0x000000ff0500728c */ /* 0x000fec000bf05300 */
[----:B------:R-:W-:Y:S05]  /*8b10*/  PLOP3.LUT P3, PT, PT, PT, UP0, 0x80, 0x8 ;  /* 0x000000000008781c */ /* 0x000fea0003f6f008 */
[----:B------:R-:W2:Y:S01]  /*8b20*/  @UP0 LDCU.64 UR6, c[0x0][0x988] ;  /* 0x00013100ff0607ac */ /* 0x000ea20008000a00 */
[----:B------:R-:W-:Y:S07]  /*8b30*/  @UP0 UIMAD UR4, UR50, UR4, URZ ;  /* 0x00000004320402a4 */ /* 0x000fee000f8e02ff */
[----:B------:R-:W-:Y:S01]  /*8b40*/  @!P3 PRMT R45, R0, 0x7610, R45 ;  /* 0x00007610002db816 */ /* 0x000fe2000000002d */
[----:B--2---:R-:W-:Y:S06]  /*8b50*/  @UP0 UIMAD.WIDE UR4, UR4, 0x4, UR6 ;  /* 0x00000004040408a5 */ /* 0x004fec000f8e0206 */
[----:B-----5:R-:W-:Y:S02]  /*8b60*/  IMAD.U32 R26, RZ, RZ, UR4 ;  /* 0x00000004ff1a7e24 */ /* 0x020fe4000f8e00ff */
[----:B------:R-:W-:Y:S03]  /*8b70*/  IMAD.U32 R27, RZ, RZ, UR5 ;  /* 0x00000005ff1b7e24 */ /* 0x000fe6000f8e00ff */
[----:B------:R-:W2:Y:S02]  /*8b80*/  @!UP0 LDCU UR4, c[0x0][0x980] ;  /* 0x00013000ff0487ac */ /* 0x000ea40008000800 */
[----:B-1----:R1:W5:Y:S02]  /*8b90*/  @P3 LDG.E R26, desc[UR8][R26.64] ;  /* 0x000000081a1a3981 */ /* 0x002364000c1e1900 */
[----:B-12---:R-:W-:Y:S02]  /*8ba0*/  @!P3 MOV R26, UR4 ;  /* 0x00000004001abc02 */ /* 0x006fe40008000f00 */
.L_x_127:
[----:B------:R-:W-:Y:S05]  /*8bb0*/  @!P4 BRA `(.L_x_128) ;  /* 0x000000000024c947 */ /* 0x000fea0003800000 */
[----:B------:R-:W-:Y:S01]  /*8bc0*/  ISETP.NE.U32.AND P3, PT, R40, RZ, PT ;  /* 0x000000ff2800720c */ /* 0x000fe20003f65070 */
[----:B------:R-:W1:Y:S03]  /*8bd0*/  LDCU.64 UR4, c[0x0][0x358] ;  /* 0x00006b00ff0477ac */ /* 0x000e660008000a00 */
[----:B------:R-:W-:Y:S11]  /*8be0*/  ISETP.NE.AND.EX P3, PT, R41, RZ, PT, P3 ;  /* 0x000000ff2900720c */ /* 0x000ff60003f65330 */
[----:B------:R-:W-:Y:S02]  /*8bf0*/  @!UPT UIADD3 URZ, UPT, UPT, URZ, URZ, URZ ;  /* 0x000000fffffff290 */ /* 0x000fe4000fffe0ff */
[----:B------:R-:W2:Y:S01]  /*8c00*/  @P3 LDC.64 R4, c[0x0][0x9a8] ;  /* 0x00026a00ff043b82 */ /* 0x000ea20000000a00 */
[----:B------:R-:W-:Y:S04]  /*8c10*/  @P3 IMAD R0, R42, UR50, RZ ;  /* 0x000000322a003c24 */ /* 0x000fe8000f8e02ff */
[----:B--2---:R-:W-:Y:S05]  /*8c20*/  @P3 IMAD.WIDE R4, R0, 0x4, R4 ;  /* 0x0000000400043825 */ /* 0x004fea00078e0204 */
[----:B-1---5:R1:W5:Y:S02]  /*8c30*/  @P3 LDG.E R24, desc[UR4][R4.64] ;  /* 0x0000000404183981 */ /* 0x022364000c1e1900 */
[----:B-1----:R-:W2:Y:S02]  /*8c40*/  @!P3 LDC R24, c[0x0][0x9a0] ;  /* 0x00026800ff18bb82 */ /* 0x002ea40000000800 */
.L_x_128:
[----:B-----5:R-:W-:Y:S01]  /*8c50*/  FSETP.NEU.AND P3, PT, R26, RZ, PT ;  /* 0x000000ff1a00720b */ /* 0x020fe20003f6d000 */
[----:B------:R-:W-:Y:S01]  /*8c60*/  ULOP3.LUT UR4, UR58, 0x1, URZ, 0x3c, !UPT ;  /* 0x000000013a047892 */ /* 0x000fe2000f8e3cff */
[----:B------:R-:W-:Y:S01]  /*8c70*/  SEL R5, RZ, 0xffffffff, P2 ;  /* 0xffffffffff057807 */ /* 0x000fe20001000000 */
[----:B------:R-:W-:Y:S01]  /*8c80*/  IMAD.U32 R64, RZ, RZ, UR54 ;  /* 0x00000036ff407e24 */ /* 0x000fe2000f8e00ff */
[----:B------:R-:W-:Y:S01]  /*8c90*/  @P1 LOP3.LUT P2, RZ, R45, 0xff, RZ, 0xc0, !PT ;  /* 0x000000ff2dff1812 */ /* 0x000fe2000784c0ff */
[----:B------:R-:W-:Y:S01]  /*8ca0*/  IMAD.SHL.U32 R66, R55, 0x2, RZ ;  /* 0x0000000237427824 */ /* 0x000fe200078e00ff */
[----:B------:R-:W-:Y:S01]  /*8cb0*/  @P1 SEL R0, RZ, 0xffffffff, P3 ;  /* 0xffffffffff001807 */ /* 0x000fe20001800000 */
[----:B------:R-:W-:Y:S01]  /*8cc0*/  IMAD.U32 R27, RZ, RZ, UR4 ;  /* 0x00000004ff1b7e24 */ /* 0x000fe2000f8e00ff */
[----:B------:R-:W-:Y:S01]  /*8cd0*/  LEA R58, R22, UR52, 0x3 ;  /* 0x00000034163a7c11 */ /* 0x000fe2000f8e18ff */
[----:B------:R-:W-:Y:S01]  /*8ce0*/  IMAD.SHL.U32 R64, R64, 0x1000, RZ ;  /* 0x0000100040407824 */ /* 0x000fe200078e00ff */
[----:B------:R-:W-:Y:S01]  /*8cf0*/  @P0 SEL R0, R5, R0, !P2 ;  /* 0x0000000005000207 */ /* 0x000fe20005000000 */
[----:B------:R-:W-:Y:S01]  /*8d00*/  BSSY B1, `(.L_x_129) ;  /* 0x0000035000017945 */ /* 0x000fe20003800000 */
[----:B------:R-:W-:Y:S01]  /*8d10*/  PLOP3.LUT P2, PT, PT, PT, UP1, 0x80, 0x8 ;  /* 0x000000000008781c */ /* 0x000fe20003f4f018 */
[----:B------:R-:W-:Y:S01]  /*8d20*/  IMAD.MOV.U32 R67, RZ, RZ, 0x1 ;  /* 0x00000001ff437424 */ /* 0x000fe200078e00ff */
[----:B------:R-:W-:Y:S01]  /*8d30*/  @P1 LOP3.LUT R0, R0, 0x1, RZ, 0xc0, !PT ;  /* 0x0000000100001812 */ /* 0x000fe200078ec0ff */
[----:B------:R-:W-:Y:S01]  /*8d40*/  IMAD.IADD R25, R23, 0x1, R2 ;  /* 0x0000000117197824 */ /* 0x000fe200078e0202 */
[----:B------:R-:W-:Y:S01]  /*8d50*/  LOP3.LUT P4, R59, R45, 0xff, RZ, 0xc0, !PT ;  /* 0x000000ff2d3b7812 */ /* 0x000fe2000788c0ff */
[----:B------:R-:W-:Y:S01]  /*8d60*/  IMAD.U32 R65, RZ, RZ, UR54 ;  /* 0x00000036ff417e24 */ /* 0x000fe2000f8e00ff */
[----:B------:R-:W-:Y:S01]  /*8d70*/  ISETP.NE.U32.OR P6, PT, R0, 0x1, !P1 ;  /* 0x000000010000780c */ /* 0x000fe20004fc5470 */
[----:B------:R-:W-:Y:S01]  /*8d80*/  IMAD.U32 R0, RZ, RZ, UR54 ;  /* 0x00000036ff007e24 */ /* 0x000fe2000f8e00ff */
[----:B------:R-:W-:Y:S02]  /*8d90*/  SEL R4, RZ, 0xffffffff, P3 ;  /* 0xffffffffff047807 */ /* 0x000fe40001800000 */
[----:B------:R-:W-:Y:S02]  /*8da0*/  CS2R R38, SRZ ;  /* 0x0000000000267805 */ /* 0x000fe4000001ff00 */
[----:B------:R-:W-:Y:S02]  /*8db0*/  P2R R61, PR, RZ, 0x40 ;  /* 0x00000040ff3d7803 */ /* 0x000fe40000000000 */
[----:B------:R-:W-:Y:S02]  /*8dc0*/  CS2R R36, SRZ ;  /* 0x0000000000247805 */ /* 0x000fe4000001ff00 */
[----:B------:R-:W-:Y:S02]  /*8dd0*/  LEA R0, R0, UR52, 0x3 ;  /* 0x0000003400007c11 */ /* 0x000fe4000f8e18ff */
[----:B------:R-:W-:Y:S02]  /*8de0*/  CS2R R30, SRZ ;  /* 0x00000000001e7805 */ /* 0x000fe4000001ff00 */
[----:B------:R-:W-:Y:S02]  /*8df0*/  @P2 SEL R4, R5, R4, !P4 ;  /* 0x0000000405042207 */ /* 0x000fe40006000000 */
[----:B------:R-:W-:Y:S02]  /*8e00*/  CS2R R28, SRZ ;  /* 0x00000000001c7805 */ /* 0x000fe4000001ff00 */
[----:B------:R-:W-:Y:S02]  /*8e10*/  IADD3 R63, PT, PT, R64, UR52, R66 ;  /* 0x00000034403f7c10 */ /* 0x000fe4000fffe042 */
[----:B------:R-:W-:Y:S02]  /*8e20*/  LOP3.LUT R4, R4, 0x1, RZ, 0xc0, !PT ;  /* 0x0000000104047812 */ /* 0x000fe400078ec0ff */
[----:B------:R-:W-:Y:S02]  /*8e30*/  @P6 SHF.L.U32 R3, R27, 0x1f, RZ ;  /* 0x0000001f1b036819 */ /* 0x000fe400000006ff */
[----:B------:R-:W-:Y:S02]  /*8e40*/  ISETP.NE.U32.AND P5, PT, R4, 0x1, PT ;  /* 0x000000010400780c */ /* 0x000fe40003fa5070 */
[----:B------:R1:W3:Y:S02]  /*8e50*/  @P6 SYNCS.PHASECHK.TRANS64.TRYWAIT P1, [R0+URZ+0x230], R3 ;  /* 0x00023003000065a7 */ /* 0x0002e400080211ff */
[----:B------:R-:W-:Y:S02]  /*8e60*/  P2R R68, PR, RZ, 0x20 ;  /* 0x00000020ff447803 */ /* 0x000fe40000000000 */
[----:B-1----:R-:W-:Y:S04]  /*8e70*/  SHF.L.U32 R3, R54, 0x1f, RZ ;  /* 0x0000001f36037819 */ /* 0x002fe800000006ff */
[----:B------:R1:W4:Y:S01]  /*8e80*/  SYNCS.PHASECHK.TRANS64.TRYWAIT P0, [R58+URZ+0x280], R3 ;  /* 0x000280033a0075a7 */ /* 0x00032200080011ff */
[----:B---3--:R-:W-:Y:S01]  /*8e90*/  @P6 SEL R67, RZ, 0x1, !P1 ;  /* 0x00000001ff436807 */ /* 0x008fe20004800000 */
[----:B-1----:R-:W-:Y:S06]  /*8ea0*/  @!P6 BRA `(.L_x_130) ;  /* 0x000000000068e947 */ /* 0x002fec0003800000 */
[----:B------:R-:W-:Y:S01]  /*8eb0*/  LOP3.LUT P6, RZ, R44, 0x40, RZ, 0xc0, !PT ;  /* 0x000000402cff7812 */ /* 0x000fe200078cc0ff */
[----:B------:R-:W-:Y:S01]  /*8ec0*/  VIADD R2, R63, 0x300 ;  /* 0x000003003f027836 */ /* 0x000fe20000000000 */
[----:B------:R-:W-:Y:S01]  /*8ed0*/  ISETP.NE.AND P2, PT, R67, RZ, PT ;  /* 0x000000ff4300720c */ /* 0x000fe20003f45270 */
[----:B------:R-:W-:Y:S01]  /*8ee0*/  BSSY B0, `(.L_x_131) ;  /* 0x000000d000007945 */ /* 0x000fe20003800000 */
[----:B------:R-:W-:Y:S01]  /*8ef0*/  PLOP3.LUT P1, PT, PT, PT, PT, 0x8, 0x80 ;  /* 0x000000000080781c */ /* 0x000fe20003f2e170 */
[----:B------:R-:W-:Y:S01]  /*8f00*/  @P5 VIADD R4, R63, 0x310 ;  /* 0x000003103f045836 */ /* 0x000fe20000000000 */
[----:B------:R-:W-:Y:S02]  /*8f10*/  @P5 PLOP3.LUT P1, PT, P6, PT, PT, 0x80, 0x8 ;  /* 0x000000000008581c */ /* 0x000fe4000372f070 */
[----:B------:R-:W-:Y:S02]  /*8f20*/  CS2R R38, SRZ ;  /* 0x0000000000267805 */ /* 0x000fe4000001ff00 */
[----:B------:R-:W-:Y:S02]  /*8f30*/  CS2R R36, SRZ ;  /* 0x0000000000247805 */ /* 0x000fe4000001ff00 */
[----:B------:R-:W-:Y:S02]  /*8f40*/  CS2R R30, SRZ ;  /* 0x00000000001e7805 */ /* 0x000fe4000001ff00 */
[----:B------:R-:W-:Y:S05]  /*8f50*/  CS2R R28, SRZ ;  /* 0x00000000001c7805 */ /* 0x000fea000001ff00 */
[----:B------:R-:W-:Y:S01]  /*8f60*/  @P1 VIADD R4, R2, 0xfffffff0 ;  /* 0xfffffff002041836 */ /* 0x000fe20000000000 */
[----:B------:R-:W-:Y:S06]  /*8f70*/  @P2 BRA `(.L_x_132) ;  /* 0x00000000000c2947 */ /* 0x000fec0003800000 */
[----:B------:R-:W-:Y:S04]  /*8f80*/  SHF.L.U32 R2, R27, 0x1f, RZ ;  /* 0x0000001f1b027819 */ /* 0x000fe800000006ff */
[----:B------:R-:W1:Y:S02]  /*8f90*/  SYNCS.PHASECHK.TRANS64.TRYWAIT P1, [R0+URZ+0x230], R2 ;  /* 0x00023002000075a7 */ /* 0x000e6400080211ff */
[----:B-1----:R-:W-:Y:S05]  /*8fa0*/  @!P1 BRA `(.L_x_133) ;  /* 0x0000002800809947 */ /* 0x002fea0003800000 */
.L_x_132:
[----:B------:R-:W-:Y:S05]  /*8fb0*/  BSYNC B0 ;  /* 0x0000000000007941 */ /* 0x000fea0003800000 */
.L_x_131:
[----:B------:R-:W-:Y:S01]  /*8fc0*/  UIADD3 UR4, UPT, UPT, UR54, 0x1, URZ ;  /* 0x0000000136047890 */ /* 0x000fe2000fffe0ff */
[----:B------:R-:W-:Y:S03]  /*8fd0*/  ISETP.NE.AND P1, PT, R68, RZ, PT ;  /* 0x000000ff4400720c */ /* 0x000fe60003f25270 */
[----:B------:R-:W-:Y:S04]  /*8fe0*/  UISETP.NE.AND UP0, UPT, UR4, 0x3, UPT ;  /* 0x000000030400788c */ /* 0x000fe8000bf05270 */
[----:B------:R-:W-:Y:S02]  /*8ff0*/  USEL UR5, URZ, 0x1, UP0 ;  /* 0x00000001ff057887 */ /* 0x000fe40008000000 */
[----:B------:R-:W-:Y:S04]  /*9000*/  USEL UR4, UR4, URZ, UP0 ;  /* 0x000000ff04047287 */ /* 0x000fe80008000000 */
[----:B------:R3:W1:Y:S01]  /*9010*/  @P1 LDS.128 R36, [R4] ;  /* 0x0000000004241984 */ /* 0x0006620000000c00 */
[----:B------:R-:W-:Y:S01]  /*9020*/  LOP3.LUT R27, R27, UR5, RZ, 0x3c, !PT ;  /* 0x000000051b1b7c12 */ /* 0x000fe2000f8e3cff */
[----:B------:R-:W-:Y:S02]  /*9030*/  IMAD.U32 R65, RZ, RZ, UR4 ;  /* 0x00000004ff417e24 */ /* 0x000fe4000f8e00ff */
[----:B------:R3:W1:Y:S04]  /*9040*/  @P1 LDS.128 R28, [R63+0x300] ;  /* 0x000300003f1c1984 */ /* 0x0006680000000c00 */
.L_x_130:
[----:B------:R-:W-:Y:S05]  /*9050*/  BSYNC B1 ;  /* 0x0000000000017941 */ /* 0x000fea0003800000 */
.L_x_129:
[----:B-1----:R-:W-:Y:S04]  /*9060*/  SHF.R.U32.HI R0, RZ, 0x15, R25 ;  /* 0x00000015ff007819 */ /* 0x002fe80000011619 */
[----:B------:R-:W-:Y:S01]  /*9070*/  LOP3.LUT P1, RZ, R0, 0x3, R46, 0x48, !PT ;  /* 0x0000000300ff7812 */ /* 0x000fe2000782482e */
[----:B------:R-:W-:Y:S01]  /*9080*/  @!UPT UIADD3 URZ, UPT, UPT, URZ, URZ, URZ ;  /* 0x000000fffffff290 */ /* 0x000fe2000fffe0ff */
[----:B----4-:R-:W-:Y:S11]  /*9090*/  @P0 BRA `(.L_x_134) ;  /* 0x0000000000080947 */ /* 0x010ff60003800000 */
[----:B------:R-:W1:Y:S02]  /*90a0*/  SYNCS.PHASECHK.TRANS64.TRYWAIT P0, [R58+URZ+0x280], R3 ;  /* 0x000280033a0075a7 */ /* 0x000e6400080011ff */
[----:B-1----:R-:W-:Y:S05]  /*90b0*/  @!P0 BRA `(.L_x_135) ;  /* 0x0000002800508947 */ /* 0x002fea0003800000 */
.L_x_134:
[----:B------:R-:W-:Y:S05]  /*90c0*/  @!P1 BRA `(.L_x_136) ;  /* 0x0000000000409947 */ /* 0x000fea0003800000 */
[----:B------:R-:W4:Y:S01]  /*90d0*/  LDCU.64 UR8, c[0x4][0x70] ;  /* 0x01000e00ff0877ac */ /* 0x000f220008000a00 */
[----:B-1----:R-:W-:Y:S01]  /*90e0*/  MOV R3, 0x0 ;  /* 0x0000000000037802 */ /* 0x002fe20000000f00 */
[----:B------:R-:W-:Y:S02]  /*90f0*/  HFMA2 R12, -RZ, RZ, 0, 5.9604644775390625e-08 ;  /* 0x00000001ff0c7431 */ /* 0x000fe400000001ff */
[----:B------:R-:W-:Y:S02]  /*9100*/  IMAD.MOV.U32 R8, RZ, RZ, 0x192 ;  /* 0x00000192ff087424 */ /* 0x000fe400078e00ff */
[----:B------:R-:W-:Y:S01]  /*9110*/  IMAD.MOV.U32 R13, RZ, RZ, RZ ;  /* 0x000000ffff0d7224 */ /* 0x000fe200078e00ff */
[----:B------:R-:W1:Y:S01]  /*9120*/  LDCU.64 UR6, c[0x4][0x78] ;  /* 0x01000f00ff0677ac */ /* 0x000e620008000a00 */
[----:B------:R-:W2:Y:S01]  /*9130*/  LDC.64 R2, c[0x4][R3] ;  /* 0x0100000003027b82 */ /* 0x000ea20000000a00 */
[----:B------:R-:W5:Y:S01]  /*9140*/  LDCU.64 UR4, c[0x4][0x10] ;  /* 0x01000200ff0477ac */ /* 0x000f620008000a00 */
[----:B----4-:R-:W-:Y:S01]  /*9150*/  MOV R5, UR9 ;  /* 0x0000000900057c02 */ /* 0x010fe20008000f00 */
[----:B---3--:R-:W-:Y:S01]  /*9160*/  IMAD.U32 R4, RZ, RZ, UR8 ;  /* 0x00000008ff047e24 */ /* 0x008fe2000f8e00ff */
[----:B-1----:R-:W-:Y:S01]  /*9170*/  MOV R7, UR7 ;  /* 0x0000000700077c02 */ /* 0x002fe20008000f00 */
[----:B------:R-:W-:Y:S01]  /*9180*/  IMAD.U32 R6, RZ, RZ, UR6 ;  /* 0x00000006ff067e24 */ /* 0x000fe2000f8e00ff */
[----:B-----5:R-:W-:Y:S01]  /*9190*/  MOV R11, UR5 ;  /* 0x00000005000b7c02 */ /* 0x020fe20008000f00 */
[----:B------:R-:W-:Y:S02]  /*91a0*/  IMAD.U32 R10, RZ, RZ, UR4 ;  /* 0x00000004ff0a7e24 */ /* 0x000fe4000f8e00ff */
[----:B------:R-:W-:Y:S07]  /*91b0*/  LEPC R20, `(.L_x_136) ;  /* 0x000000001014794e */ /* 0x000fee0000000000 */
[----:B--2---:R-:W-:Y:S05]  /*91c0*/  CALL.ABS.NOINC R2 ;  /* 0x0000000002007343 */ /* 0x004fea0003c00000 */
.L_x_136:
[----:B-1----:R-:W-:Y:S01]  /*91d0*/  SHF.L.U32 R3, R28, 0x10, RZ ;  /* 0x000000101c037819 */ /* 0x002fe200000006ff */
[----:B------:R-:W-:Y:S05]  /*91e0*/  WARPSYNC.ALL ;  /* 0x0000000000007948 */ /* 0x000fea0003800000 */
[----:B------:R-:W-:Y:S01]  /*91f0*/  R2UR UR4, R25 ;  /* 0x00000000190472ca */ /* 0x000fe200000e0000 */
[----:B------:R-:W-:Y:S01]  /*9200*/  BSSY.RECONVERGENT B0, `(.L_x_137) ;  /* 0x0000056000007945 */ /* 0x000fe20003800200 */
[C---:B------:R-:W-:Y:S02]  /*9210*/  SHF.L.U32 R20, R29.reuse, 0x10, RZ ;  /* 0x000000101d147819 */ /* 0x040fe400000006ff */
[----:B------:R-:W-:Y:S02]  /*9220*/  LOP3.LUT R21, R29, 0xffff0000, RZ, 0xc0, !PT ;  /* 0xffff00001d157812 */ /* 0x000fe400078ec0ff */
[----:B------:R-:W-:Y:S02]  /*9230*/  MOV R62, 0x10 ;  /* 0x00000010003e7802 */ /* 0x000fe40000000f00 */
[----:B------:R-:W-:Y:S02]  /*9240*/  LOP3.LUT P6, RZ, R44, 0x40, RZ, 0xc0, !PT ;  /* 0x000000402cff7812 */ /* 0x000fe400078cc0ff */
[----:B------:R-:W-:Y:S02]  /*9250*/  ISETP.NE.AND P0, PT, R56, RZ, PT ;  /* 0x000000ff3800720c */ /* 0x000fe40003f05270 */
[----:B------:R-:W-:Y:S01]  /*9260*/  SEL R62, R62, 0xfffffff0, !P6 ;  /* 0xfffffff03e3e7807 */ /* 0x000fe20007000000 */
[----:B---3--:R-:W2:Y:S02]  /*9270*/  LDTM.x16 R4, tmem[UR4] ;  /* 0x00000004000479ee */ /* 0x008ea40008240000 */
[----:B--2---:R-:W-:Y:S01]  /*9280*/  FMUL R0, R24, R4 ;  /* 0x0000000418007220 */ /* 0x004fe20000400000 */
[----:B------:R-:W-:Y:S01]  /*9290*/  LOP3.LUT R4, R28, 0xffff0000, RZ, 0xc0, !PT ;  /* 0xffff00001c047812 */ /* 0x000fe200078ec0ff */
[C---:B------:R-:W-:Y:S01]  /*92a0*/  FMUL R2, R24.reuse, R5 ;  /* 0x0000000518027220 */ /* 0x040fe20000400000 */
[----:B------:R-:W-:Y:S01]  /*92b0*/  FMUL R7, R24, R7 ;  /* 0x0000000718077220 */ /* 0x000fe20000400000 */
[----:B------:R-:W-:Y:S01]  /*92c0*/  FFMA R0, R26, R3, R0 ;  /* 0x000000031a007223 */ /* 0x000fe20000000000 */
[----:B------:R-:W-:Y:S01]  /*92d0*/  FMUL R3, R24, R6 ;  /* 0x0000000618037220 */ /* 0x000fe20000400000 */
[----:B------:R-:W-:Y:S01]  /*92e0*/  FFMA R2, R26, R4, R2 ;  /* 0x000000041a027223 */ /* 0x000fe20000000002 */
[C---:B------:R-:W-:Y:S01]  /*92f0*/  FMUL R4, R24.reuse, R8 ;  /* 0x0000000818047220 */ /* 0x040fe20000400000 */
[C---:B------:R-:W-:Y:S01]  /*9300*/  FMUL R8, R24.reuse, R12 ;  /* 0x0000000c18087220 */ /* 0x040fe20000400000 */
[----:B------:R-:W-:Y:S01]  /*9310*/  FMUL R12, R24, R16 ;  /* 0x00000010180c7220 */ /* 0x000fe20000400000 */
[----:B------:R-:W-:Y:S01]  /*9320*/  SHF.L.U32 R16, R30, 0x10, RZ ;  /* 0x000000101e107819 */ /* 0x000fe200000006ff */
[----:B------:R-:W-:Y:S01]  /*9330*/  FFMA R3, R26, R20, R3 ;  /* 0x000000141a037223 */ /* 0x000fe20000000003 */
[----:B------:R-:W-:Y:S01]  /*9340*/  F2FP.BF16.F32.PACK_AB R32, R2, R0 ;  /* 0x000000000220723e */ /* 0x000fe200000010ff */
[----:B------:R-:W-:Y:S01]  /*9350*/  FFMA R7, R26, R21, R7 ;  /* 0x000000151a077223 */ /* 0x000fe20000000007 */
[----:B------:R-:W-:Y:S01]  /*9360*/  LOP3.LUT R0, R30, 0xffff0000, RZ, 0xc0, !PT ;  /* 0xffff00001e007812 */ /* 0x000fe200078ec0ff */
[----:B------:R-:W-:Y:S01]  /*9370*/  FMUL R5, R24, R9 ;  /* 0x0000000918057220 */ /* 0x000fe20000400000 */
[C---:B------:R-:W-:Y:S01]  /*9380*/  SHF.L.U32 R2, R31.reuse, 0x10, RZ ;  /* 0x000000101f027819 */ /* 0x040fe200000006ff */
[----:B------:R-:W-:Y:S01]  /*9390*/  FFMA R4, R26, R16, R4 ;  /* 0x000000101a047223 */ /* 0x000fe20000000004 */
[----:B------:R-:W-:Y:S01]  /*93a0*/  LOP3.LUT R16, R31, 0xffff0000, RZ, 0xc0, !PT ;  /* 0xffff00001f107812 */ /* 0x000fe200078ec0ff */
[----:B------:R-:W-:Y:S01]  /*93b0*/  FMUL R6, R24, R10 ;  /* 0x0000000a18067220 */ /* 0x000fe20000400000 */
[----:B------:R-:W-:Y:S01]  /*93c0*/  F2FP.BF16.F32.PACK_AB R33, R7, R3 ;  /* 0x000000030721723e */ /* 0x000fe200000010ff */
[----:B------:R-:W-:Y:S01]  /*93d0*/  FFMA R5, R26, R0, R5 ;  /* 0x000000001a057223 */ /* 0x000fe20000000005 */
[----:B------:R-:W-:Y:S01]  /*93e0*/  SHF.L.U32 R0, R36, 0x10, RZ ;  /* 0x0000001024007819 */ /* 0x000fe200000006ff */
[----:B------:R-:W-:Y:S01]  /*93f0*/  FMUL R11, R24, R11 ;  /* 0x0000000b180b7220 */ /* 0x000fe20000400000 */
[----:B------:R-:W-:Y:S01]  /*9400*/  FFMA R6, R26, R2, R6 ;  /* 0x000000021a067223 */ /* 0x000fe20000000006 */
[----:B------:R-:W-:Y:S01]  /*9410*/  LOP3.LUT R2, R36, 0xffff0000, RZ, 0xc0, !PT ;  /* 0xffff000024027812 */ /* 0x000fe200078ec0ff */
[----:B------:R-:W-:Y:S01]  /*9420*/  FMUL R9, R24, R13 ;  /* 0x0000000d18097220 */ /* 0x000fe20000400000 */
[C---:B------:R-:W-:Y:S01]  /*9430*/  FFMA R11, R26.reuse, R16, R11 ;  /* 0x000000101a0b7223 */ /* 0x040fe2000000000b */
[C---:B------:R-:W-:Y:S01]  /*9440*/  SHF.L.U32 R3, R37.reuse, 0x10, RZ ;  /* 0x0000001025037819 */ /* 0x040fe200000006ff */
[----:B------:R-:W-:Y:S01]  /*9450*/  FFMA R8, R26, R0, R8 ;  /* 0x000000001a087223 */ /* 0x000fe20000000008 */
[C---:B------:R-:W-:Y:S01]  /*9460*/  FMUL R10, R24.reuse, R14 ;  /* 0x0000000e180a7220 */ /* 0x040fe20000400000 */
[----:B------:R-:W-:Y:S01]  /*9470*/  LOP3.LUT R0, R37, 0xffff0000, RZ, 0xc0, !PT ;  /* 0xffff000025007812 */ /* 0x000fe200078ec0ff */
[----:B------:R-:W-:Y:S01]  /*9480*/  FMUL R15, R24, R15 ;  /* 0x0000000f180f7220 */ /* 0x000fe20000400000 */
[C---:B------:R-:W-:Y:S01]  /*9490*/  FFMA R9, R26.reuse, R2, R9 ;  /* 0x000000021a097223 */ /* 0x040fe20000000009 */
[----:B------:R-:W-:Y:S01]  /*94a0*/  FFMA R10, R26, R3, R10 ;  /* 0x000000031a0a7223 */ /* 0x000fe2000000000a */
[----:B------:R-:W-:Y:S01]  /*94b0*/  SHF.L.U32 R2, R38, 0x10, RZ ;  /* 0x0000001026027819 */ /* 0x000fe200000006ff */
[----:B------:R-:W-:Y:S01]  /*94c0*/  FFMA R15, R26, R0, R15 ;  /* 0x000000001a0f7223 */ /* 0x000fe2000000000f */
[----:B------:R-:W-:Y:S01]  /*94d0*/  F2FP.BF16.F32.PACK_AB R34, R5, R4 ;  /* 0x000000040522723e */ /* 0x000fe200000010ff */
[----:B------:R-:W-:Y:S01]  /*94e0*/  FMUL R13, R24, R17 ;  /* 0x00000011180d7220 */ /* 0x000fe20000400000 */
[----:B------:R-:W-:Y:S01]  /*94f0*/  LOP3.LUT R3, R38, 0xffff0000, RZ, 0xc0, !PT ;  /* 0xffff000026037812 */ /* 0x000fe200078ec0ff */
[C---:B------:R-:W-:Y:S01]  /*9500*/  FMUL R14, R24.reuse, R18 ;  /* 0x00000012180e7220 */ /* 0x040fe20000400000 */
[C---:B------:R-:W-:Y:S01]  /*9510*/  SHF.L.U32 R4, R39.reuse, 0x10, RZ ;  /* 0x0000001027047819 */ /* 0x040fe200000006ff */
[----:B------:R-:W-:Y:S01]  /*9520*/  FMUL R19, R24, R19 ;  /* 0x0000001318137220 */ /* 0x000fe20000400000 */
[----:B------:R-:W-:Y:S01]  /*9530*/  LOP3.LUT R0, R39, 0xffff0000, RZ, 0xc0, !PT ;  /* 0xffff000027007812 */ /* 0x000fe200078ec0ff */
[C---:B------:R-:W-:Y:S01]  /*9540*/  FFMA R12, R26.reuse, R2, R12 ;  /* 0x000000021a0c7223 */ /* 0x040fe2000000000c */
[----:B------:R-:W-:Y:S01]  /*9550*/  F2FP.BF16.F32.PACK_AB R35, R11, R6 ;  /* 0x000000060b23723e */ /* 0x000fe200000010ff */
[C---:B------:R-:W-:Y:S01]  /*9560*/  FFMA R13, R26.reuse, R3, R13 ;  /* 0x000000031a0d7223 */ /* 0x040fe2000000000d */
[C---:B------:R-:W-:Y:S01]  /*9570*/  FFMA R14, R26.reuse, R4, R14 ;  /* 0x000000041a0e7223 */ /* 0x040fe2000000000e */
[----:B------:R-:W-:Y:S01]  /*9580*/  FFMA R19, R26, R0, R19 ;  /* 0x000000001a137223 */ /* 0x000fe20000000013 */
[----:B------:R-:W-:Y:S01]  /*9590*/  F2FP.BF16.F32.PACK_AB R8, R9, R8 ;  /* 0x000000080908723e */ /* 0x000fe200000010ff */
[----:B------:R1:W-:Y:S01]  /*95a0*/  STS.128 [R63+0x300], R32 ;  /* 0x000300203f007388 */ /* 0x0003e20000000c00 */
[----:B------:R-:W-:Y:S02]  /*95b0*/  F2FP.BF16.F32.PACK_AB R9, R15, R10 ;  /* 0x0000000a0f09723e */ /* 0x000fe400000010ff */
[----:B------:R-:W-:Y:S02]  /*95c0*/  F2FP.BF16.F32.PACK_AB R10, R13, R12 ;  /* 0x0000000c0d0a723e */ /* 0x000fe400000010ff */
[----:B------:R-:W-:Y:S02]  /*95d0*/  F2FP.BF16.F32.PACK_AB R11, R19, R14 ;  /* 0x0000000e130b723e */ /* 0x000fe400000010ff */
[----:B------:R-:W-:Y:S05]  /*95e0*/  IADD3 R0, PT, PT, R63, R62, RZ ;  /* 0x0000003e3f007210 */ /* 0x000fea0007ffe0ff */
[----:B------:R1:W-:Y:S01]  /*95f0*/  STS.128 [R0+0x300], R8 ;  /* 0x0003000800007388 */ /* 0x0003e20000000c00 */
[----:B------:R-:W-:Y:S01]  /*9600*/  @!PT LDS RZ, [RZ] ;  /* 0x00000000fffff984 */ /* 0x000fe20000000800 */
[----:B------:R-:W-:Y:S01]  /*9610*/  @!PT LDS RZ, [RZ] ;  /* 0x00000000fffff984 */ /* 0x000fe20000000800 */
[----:B------:R-:W-:Y:S01]  /*9620*/  @!PT LDS RZ, [RZ] ;  /* 0x00000000fffff984 */ /* 0x000fe20000000800 */
[----:B------:R-:W-:Y:S01]  /*9630*/  @!PT LDS RZ, [RZ] ;  /* 0x00000000fffff984 */ /* 0x000fe20000000800 */
[----:B------:R2:W-:Y:S07]  /*9640*/  MEMBAR.ALL.CTA ;  /* 0x0000000000007992 */ /* 0x0005ee0000008000 */
[----:B--2---:R-:W2:Y:S02]  /*9650*/  FENCE.VIEW.ASYNC.S ;  /* 0x00000000000073c6 */ /* 0x004ea40000000000 */
[----:B--2---:R-:W-:Y:S06]  /*9660*/  BAR.SYNC.DEFER_BLOCKING 0x1, 0x80 ;  /* 0x0042000000007b1d */ /* 0x004fec0000010000 */
[----:B------:R-:W-:Y:S05]  /*9670*/  @P0 BRA `(.L_x_138) ;  /* 0x0000000000380947 */ /* 0x000fea0003800000 */
[----:B------:R-:W2:Y:S01]  /*9680*/  LDCU.64 UR8, c[0x0][0x348] ;  /* 0x00006900ff0877ac */ /* 0x000ea20008000a00 */
[----:B------:R-:W-:Y:S01]  /*9690*/  R2UR UR6, R64 ;  /* 0x00000000400672ca */ /* 0x000fe200000e0000 */
[----:B------:R-:W-:Y:S01]  /*96a0*/  UMOV UR41, UR53 ;  /* 0x0000003500297c82 */ /* 0x000fe20008000000 */
[----:B------:R-:W-:Y:S11]  /*96b0*/  UIADD3 UR7, UPT, UPT, UR53, 0x20, URZ ;  /* 0x0000002035077890 */ /* 0x000ff6000fffe0ff */
[----:B------:R-:W-:Y:S02]  /*96c0*/  UIADD3 UR6, UPT, UPT, UR52, UR6, URZ ;  /* 0x0000000634067290 */ /* 0x000fe4000fffe0ff */
[----:B--2---:R-:W-:Y:S02]  /*96d0*/  UIADD3 UR4, UP0, UPT, UR8, 0x780, URZ ;  /* 0x0000078008047890 */ /* 0x004fe4000ff1e0ff */
[----:B------:R-:W-:Y:S02]  /*96e0*/  UIADD3 UR40, UPT, UPT, UR6, 0x300, URZ ;  /* 0x0000030006287890 */ /* 0x000fe4000fffe0ff */
[----:B------:R-:W-:Y:S02]  /*96f0*/  UIADD3.X UR5, UPT, UPT, URZ, UR9, URZ, UP0, !UPT ;  /* 0x00000009ff057290 */ /* 0x000fe400087fe4ff */
[----:B------:R-:W-:Y:S07]  /*9700*/  UIADD3 UR6, UPT, UPT, UR6, 0xb00, URZ ;  /* 0x00000b0006067890 */ /* 0x000fee000fffe0ff */
[----:B------:R2:W-:Y:S02]  /*9710*/  UTMASTG.5D [UR40], [UR4] ;  /* 0x00000028040073b5 */ /* 0x0005e40008020000 */
[----:B--2---:R-:W-:Y:S01]  /*9720*/  UMOV UR40, UR6 ;  /* 0x0000000600287c82 */ /* 0x004fe20008000000 */
[----:B------:R-:W-:Y:S02]  /*9730*/  UMOV UR41, UR7 ;  /* 0x0000000700297c82 */ /* 0x000fe40008000000 */
[----:B------:R2:W-:Y:S02]  /*9740*/  UTMASTG.5D [UR40], [UR4] ;  /* 0x00000028040073b5 */ /* 0x0005e40008020000 */
[----:B--2---:R0:W-:Y:S02]  /*9750*/  UTMACMDFLUSH ;  /* 0x00000000000079b7 */ /* 0x0041e40000000000 */
.L_x_138:
[----:B------:R-:W-:Y:S05]  /*9760*/  BSYNC.RECONVERGENT B0 ;  /* 0x0000000000007941 */ /* 0x000fea0003800200 */
.L_x_137:
[----:B------:R-:W-:Y:S01]  /*9770*/  UIADD3 UR51, UPT, UPT, UR54, 0x1, URZ ;  /* 0x0000000136337890 */ /* 0x000fe2000fffe0ff */
[----:B------:R-:W-:Y:S03]  /*9780*/  BSSY.RECONVERGENT B0, `(.L_x_139) ;  /* 0x0000005000007945 */ /* 0x000fe60003800200 */
[----:B------:R-:W-:Y:S04]  /*9790*/  UISETP.NE.AND UP0, UPT, UR51, 0x3, UPT ;  /* 0x000000033300788c */ /* 0x000fe8000bf05270 */
[----:B------:R-:W-:Y:S01]  /*97a0*/  USEL UR50, UR51, URZ, UP0 ;  /* 0x000000ff33327287 */ /* 0x000fe20008000000 */
[----:B------:R-:W-:Y:S11]  /*97b0*/  @P0 BRA `(.L_x_140) ;  /* 0x0000000000040947 */ /* 0x000ff60003800000 */
[----:B------:R-:W-:Y:S04]  /*97c0*/  DEPBAR.LE SB0, 0x1 ;  /* 0x000080400000791a */ /* 0x000fe80000000000 */
.L_x_140:
[----:B------:R-:W-:Y:S05]  /*97d0*/  BSYNC.RECONVERGENT B0 ;  /* 0x0000000000007941 */ /* 0x000fea0003800200 */
.L_x_139:
[----:B------:R-:W-:Y:S01]  /*97e0*/  BAR.SYNC.DEFER_BLOCKING 0x1, 0x80 ;  /* 0x0042000000007b1d */ /* 0x000fe20000010000 */
[----:B------:R-:W-:Y:S01]  /*97f0*/  ISETP.NE.AND P1, PT, R61, RZ, PT ;  /* 0x000000ff3d00720c */ /* 0x000fe20003f25270 */
[----:B------:R-:W-:Y:S01]  /*9800*/  UISETP.NE.AND UP0, UPT, UR57, URZ, UPT ;  /* 0x000000ff3900728c */ /* 0x000fe2000bf05270 */
[----:B------:R-:W-:Y:S11]  /*9810*/  LEA R3, R65, UR52, 0x3 ;  /* 0x0000003441037c11 */ /* 0x000ff6000f8e18ff */
[----:B------:R-:W-:Y:S01]  /*9820*/  @P1 SHF.L.U32 R4, R27, 0x1f, RZ ;  /* 0x0000001f1b041819 */ /* 0x000fe200000006ff */
[----:B------:R-:W-:Y:S06]  /*9830*/  BRA.U !UP0, `(.L_x_141) ;  /* 0x0000000108247547 */ /* 0x000fec000b800000 */
[----:B-1----:R-:W1:Y:S01]  /*9840*/  S2R R0, SR_CgaCtaId ;  /* 0x0000000000007919 */ /* 0x002e620000008800 */
[----:B------:R-:W-:Y:S01]  /*9850*/  IMAD.U32 R2, RZ, RZ, UR55 ;  /* 0x00000037ff027e24 */ /* 0x000fe2000f8e00ff */
[----:B------:R-:W-:Y:S04]  /*9860*/  UIADD3 UR4, UPT, UPT, UR55, 0x1, URZ ;  /* 0x0000000137047890 */ /* 0x000fe8000fffe0ff */
[----:B------:R-:W-:Y:S01]  /*9870*/  @P1 LEA R2, R2, UR52, 0x3 ;  /* 0x0000003402021c11 */ /* 0x000fe2000f8e18ff */
[----:B------:R-:W-:Y:S04]  /*9880*/  UISETP.NE.AND UP0, UPT, UR4, 0x3, UPT ;  /* 0x000000030400788c */ /* 0x000fe8000bf05270 */
[----:B------:R-:W-:Y:S01]  /*9890*/  @P1 VIADD R2, R2, 0x248 ;  /* 0x0000024802021836 */ /* 0x000fe20000000000 */
[----:B------:R-:W-:Y:S04]  /*98a0*/  USEL UR55, UR4, URZ, UP0 ;  /* 0x000000ff04377287 */ /* 0x000fe80008000000 */
[----:B-1----:R-:W-:Y:S04]  /*98b0*/  @P1 PRMT R0, R0, 0x654, R2 ;  /* 0x0000065400001816 */ /* 0x002fe80000000002 */
[----:B------:R2:W-:Y:S04]  /*98c0*/  @P1 SYNCS.ARRIVE.TRANS64.RED.A1T0 RZ, [R0+URZ], RZ ;  /* 0x000000ff00ff19a7 */ /* 0x0005e800081004ff */
.L_x_141:
[----:B------:R-:W3:Y:S01]  /*98d0*/  @P1 SYNCS.PHASECHK.TRANS64.TRYWAIT P0, [R3+URZ+0x230], R4 ;  /* 0x00023004030015a7 */ /* 0x000ee200080011ff */
[----:B------:R-:W-:Y:S01]  /*98e0*/  BSSY B1, `(.L_x_142) ;  /* 0x0000012000017945 */ /* 0x000fe20003800000 */
[----:B---3--:R-:W-:Y:S03]  /*98f0*/  @P1 SEL R67, RZ, 0x1, !P0 ;  /* 0x00000001ff431807 */ /* 0x008fe60004000000 */
[----:B------:R-:W-:Y:S05]  /*9900*/  @!P1 BRA `(.L_x_143) ;  /* 0x00000000003c9947 */ /* 0x000fea0003800000 */
[----:B------:R-:W-:Y:S01]  /*9910*/  ISETP.NE.AND P1, PT, R68, RZ, PT ;  /* 0x000000ff4400720c */ /* 0x000fe20003f25270 */
[----:B------:R-:W-:Y:S01]  /*9920*/  BSSY B0, `(.L_x_144) ;  /* 0x0000009000007945 */ /* 0x000fe20003800000 */
[----:B------:R-:W-:Y:S11]  /*9930*/  ISETP.NE.AND P0, PT, R67, RZ, PT ;  /* 0x000000ff4300720c */ /* 0x000ff60003f05270 */
[----:B------:R-:W-:Y:S05]  /*9940*/  @P1 IMAD R65, R65, 0x1000, R66 ;  /* 0x0000100041411824 */ /* 0x000fea00078e0242 */
[----:B-12---:R-:W-:Y:S05]  /*9950*/  @P1 IADD3 R0, PT, PT, R65, UR52, RZ ;  /* 0x0000003441001c10 */ /* 0x006fea000fffe0ff */
[----:B------:R-:W-:Y:S01]  /*9960*/  @P1 IMAD.IADD R0, R62, 0x1, R0 ;  /* 0x000000013e001824 */ /* 0x000fe200078e0200 */
[----:B------:R-:W-:Y:S06]  /*9970*/  @P0 BRA `(.L_x_145) ;  /* 0x00000000000c0947 */ /* 0x000fec0003800000 */
[----:B------:R-:W-:Y:S04]  /*9980*/  SHF.L.U32 R27, R27, 0x1f, RZ ;  /* 0x0000001f1b1b7819 */ /* 0x000fe800000006ff */
[----:B------:R-:W1:Y:S02]  /*9990*/  SYNCS.PHASECHK.TRANS64.TRYWAIT P0, [R3+URZ+0x230], R27 ;  /* 0x0002301b030075a7 */ /* 0x000e6400080011ff */
[----:B-1----:R-:W-:Y:S05]  /*99a0*/  @!P0 BRA `(.L_x_146) ;  /* 0x0000002000288947 */ /* 0x002fea0003800000 */
.L_x_145:
[----:B------:R-:W-:Y:S05]  /*99b0*/  BSYNC B0 ;  /* 0x0000000000007941 */ /* 0x000fea0003800000 */
.L_x_144:
[----:B------:R-:W-:Y:S11]  /*99c0*/  ISETP.NE.AND P0, PT, R68, RZ, PT ;  /* 0x000000ff4400720c */ /* 0x000ff60003f05270 */
[----:B------:R-:W-:Y:S02]  /*99d0*/  @!UPT UIADD3 URZ, UPT, UPT, URZ, URZ, URZ ;  /* 0x000000fffffff290 */ /* 0x000fe4000fffe0ff */
[----:B------:R3:W4:Y:S04]  /*99e0*/  @P0 LDS.128 R28, [R65+UR52+0x300] ;  /* 0x00030034411c0984 */ /* 0x0007280008000c00 */
[----:B------:R3:W2:Y:S02]  /*99f0*/  @P0 LDS.128 R36, [R0+0x300] ;  /* 0x0003000000240984 */ /* 0x0006a40000000c00 */
.L_x_143:
[----:B------:R-:W-:Y:S05]  /*9a00*/  BSYNC B1 ;  /* 0x0000000000017941 */ /* 0x000fea0003800000 */
.L_x_142:
[----:B-123--:R-:W-:Y:S05]  /*9a10*/  VIADD R0, R25, 0x10 ;  /* 0x0000001019007836 */ /* 0x00efea0000000000 */
[----:B------:R-:W-:Y:S04]  /*9a20*/  SHF.R.U32.HI R0, RZ, 0x15, R0 ;  /* 0x00000015ff007819 */ /* 0x000fe80000011600 */
[----:B------:R-:W-:Y:S11]  /*9a30*/  LOP3.LUT P0, RZ, R0, 0x3, R46, 0x48, !PT ;  /* 0x0000000300ff7812 */ /* 0x000ff6000780482e */
[----:B------:R-:W-:Y:S02]  /*9a40*/  @!UPT UIADD3 URZ, UPT, UPT, URZ, URZ, URZ ;  /* 0x000000fffffff290 */ /* 0x000fe4000fffe0ff */
[----:B------:R-:W-:Y:S05]  /*9a50*/  @!P0 BRA `(.L_x_147) ;  /* 0x0000000000408947 */ /* 0x000fea0003800000 */
[----:B------:R-:W1:Y:S01]  /*9a60*/  LDCU.64 UR8, c[0x4][0x70] ;  /* 0x01000e00ff0877ac */ /* 0x000e620008000a00 */
[----:B------:R-:W-:Y:S01]  /*9a70*/  MOV R3, 0x0 ;  /* 0x0000000000037802 */ /* 0x000fe20000000f00 */
[----:B------:R-:W-:Y:S02]  /*9a80*/  HFMA2 R12, -RZ, RZ, 0, 5.9604644775390625e-08 ;  /* 0x00000001ff0c7431 */ /* 0x000fe400000001ff */
[----:B------:R-:W-:Y:S02]  /*9a90*/  IMAD.MOV.U32 R8, RZ, RZ, 0x192 ;  /* 0x00000192ff087424 */ /* 0x000fe400078e00ff */
[----:B------:R-:W-:Y:S01]  /*9aa0*/  IMAD.MOV.U32 R13, RZ, RZ, RZ ;  /* 0x000000ffff0d7224 */ /* 0x000fe200078e00ff */
[----:B------:R-:W2:Y:S01]  /*9ab0*/  LDCU.64 UR6, c[0x4][0x78] ;  /* 0x01000f00ff0677ac */ /* 0x000ea20008000a00 */
[----:B------:R-:W3:Y:S01]  /*9ac0*/  LDC.64 R2, c[0x4][R3] ;  /* 0x0100000003027b82 */ /* 0x000ee20000000a00 */
[----:B------:R-:W5:Y:S01]  /*9ad0*/  LDCU.64 UR4, c[0x4][0x10] ;  /* 0x01000200ff0477ac */ /* 0x000f620008000a00 */
[----:B-1----:R-:W-:Y:S01]  /*9ae0*/  MOV R5, UR9 ;  /* 0x0000000900057c02 */ /* 0x002fe20008000f00 */
[----:B------:R-:W-:Y:S01]  /*9af0*/  IMAD.U32 R4, RZ, RZ, UR8 ;  /* 0x00000008ff047e24 */ /* 0x000fe2000f8e00ff */
[----:B--2---:R-:W-:Y:S01]  /*9b00*/  MOV R7, UR7 ;  /* 0x0000000700077c02 */ /* 0x004fe20008000f00 */
[----:B------:R-:W-:Y:S01]  /*9b10*/  IMAD.U32 R6, RZ, RZ, UR6 ;  /* 0x00000006ff067e24 */ /* 0x000fe2000f8e00ff */
[----:B-----5:R-:W-:Y:S01]  /*9b20*/  MOV R11, UR5 ;  /* 0x00000005000b7c02 */ /* 0x020fe20008000f00 */
[----:B------:R-:W-:Y:S02]  /*9b30*/  IMAD.U32 R10, RZ, RZ, UR4 ;  /* 0x00000004ff0a7e24 */ /* 0x000fe4000f8e00ff */
[----:B------:R-:W-:Y:S07]  /*9b40*/  LEPC R20, `(.L_x_147) ;  /* 0x000000001014794e */ /* 0x000fee0000000000 */
[----:B---34-:R-:W-:Y:S05]  /*9b50*/  CALL.ABS.NOINC R2 ;  /* 0x0000000002007343 */ /* 0x018fea0003c00000 */
.L_x_147:
[----:B------:R-:W-:Y:S01]  /*9b60*/  ISETP.NE.AND P0, PT, R56, RZ, PT ;  /* 0x000000ff3800720c */ /* 0x000fe20003f05270 */
[----:B------:R-:W-:Y:S05]  /*9b70*/  WARPSYNC.ALL ;  /* 0x0000000000007948 */ /* 0x000fea0003800000 */
[----:B------:R-:W-:Y:S01]  /*9b80*/  R2UR UR4, R25 ;  /* 0x00000000190472ca */ /* 0x000fe200000e0000 */
[----:B------:R-:W-:Y:S01]  /*9b90*/  BSSY.RECONVERGENT B0, `(.L_x_148) ;  /* 0x0000059000007945 */ /* 0x000fe20003800200 */
[C---:B----4-:R-:W-:Y:S02]  /*9ba0*/  SHF.L.U32 R0, R28.reuse, 0x10, RZ ;  /* 0x000000101c007819 */ /* 0x050fe400000006ff */
[----:B------:R-:W-:Y:S02]  /*9bb0*/  LOP3.LUT R2, R28, 0xffff0000, RZ, 0xc0, !PT ;  /* 0xffff00001c027812 */ /* 0x000fe400078ec0ff */
[C---:B------:R-:W-:Y:S02]  /*9bc0*/  SHF.L.U32 R20, R29.reuse, 0x10, RZ ;  /* 0x000000101d147819 */ /* 0x040fe400000006ff */
[----:B------:R-:W-:Y:S02]  /*9bd0*/  LOP3.LUT R21, R29, 0xffff0000, RZ, 0xc0, !PT ;  /* 0xffff00001d157812 */ /* 0x000fe400078ec0ff */
[C---:B------:R-:W-:Y:S02]  /*9be0*/  SHF.L.U32 R25, R30.reuse, 0x10, RZ ;  /* 0x000000101e197819 */ /* 0x040fe400000006ff */
[----:B------:R-:W-:Y:S01]  /*9bf0*/  LOP3.LUT R27, R30, 0xffff0000, RZ, 0xc0, !PT ;  /* 0xffff00001e1b7812 */ /* 0x000fe200078ec0ff */
[----:B------:R-:W1:Y:S01]  /*9c00*/  LDTM.x16 R4, tmem[UR4+0x10] ;  /* 0x00001004000479ee */ /* 0x000e620008240000 */
[C---:B------:R-:W-:Y:S01]  /*9c10*/  SHF.L.U32 R28, R31.reuse, 0x10, RZ ;  /* 0x000000101f1c7819 */ /* 0x040fe200000006ff */
[----:B------:R-:W-:Y:S01]  /*9c20*/  NOP ;  /* 0x0000000000007918 */ /* 0x000fe20000000000 */
[----:B------:R-:W-:Y:S02]  /*9c30*/  LOP3.LUT R29, R31, 0xffff0000, RZ, 0xc0, !PT ;  /* 0xffff00001f1d7812 */ /* 0x000fe400078ec0ff */
[C---:B------:R-:W-:Y:S02]  /*9c40*/  SHF.L.U32 R30, R36.reuse, 0x10, RZ ;  /* 0x00000010241e7819 */ /* 0x040fe400000006ff */
[----:B------:R-:W-:Y:S02]  /*9c50*/  LOP3.LUT R31, R36, 0xffff0000, RZ, 0xc0, !PT ;  /* 0xffff0000241f7812 */ /* 0x000fe400078ec0ff */
[C---:B------:R-:W-:Y:S02]  /*9c60*/  SHF.L.U32 R32, R37.reuse, 0x10, RZ ;  /* 0x0000001025207819 */ /* 0x040fe400000006ff */
[----:B------:R-:W-:Y:S02]  /*9c70*/  LOP3.LUT R33, R37, 0xffff0000, RZ, 0xc0, !PT ;  /* 0xffff000025217812 */ /* 0x000fe400078ec0ff */
[C---:B------:R-:W-:Y:S02]  /*9c80*/  SHF.L.U32 R34, R38.reuse, 0x10, RZ ;  /* 0x0000001026227819 */ /* 0x040fe400000006ff */
[----:B------:R-:W-:Y:S02]  /*9c90*/  LOP3.LUT R35, R38, 0xffff0000, RZ, 0xc0, !PT ;  /* 0xffff000026237812 */ /* 0x000fe400078ec0ff */
[----:B------:R-:W-:Y:S02]  /*9ca0*/  IADD3 R58, PT, PT, R58, 0x290, RZ ;  /* 0x000002903a3a7810 */ /* 0x000fe40007ffe0ff */
[C---:B------:R-:W-:Y:S02]  /*9cb0*/  SHF.L.U32 R36, R39.reuse, 0x10, RZ ;  /* 0x0000001027247819 */ /* 0x040fe400000006ff */
[----:B------:R-:W-:Y:S02]  /*9cc0*/  LOP3.LUT R58, R58, 0xfefffff8, RZ, 0xc0, !PT ;  /* 0xfefffff83a3a7812 */ /* 0x000fe400078ec0ff */
[----:B------:R-:W-:Y:S01]  /*9cd0*/  LOP3.LUT R37, R39, 0xffff0000, RZ, 0xc0, !PT ;  /* 0xffff000027257812 */ /* 0x000fe200078ec0ff */
[C---:B-1----:R-:W-:Y:S01]  /*9ce0*/  FMUL R4, R24.reuse, R4 ;  /* 0x0000000418047220 */ /* 0x042fe20000400000 */
[----:B------:R1:W-:Y:S01]  /*9cf0*/  SYNCS.ARRIVE.TRANS64.RED.A1T0 RZ, [R58+URZ], RZ ;  /* 0x000000ff3aff79a7 */ /* 0x0003e200081004ff */
[C---:B------:R-:W-:Y:S01]  /*9d00*/  FMUL R5, R24.reuse, R5 ;  /* 0x0000000518057220 */ /* 0x040fe20000400000 */
[----:B------:R-:W-:Y:S01]  /*9d10*/  FMUL R6, R24, R6 ;  /* 0x0000000618067220 */ /* 0x000fe20000400000 */
[----:B------:R-:W-:Y:S01]  /*9d20*/  FFMA R4, R26, R0, R4 ;  /* 0x000000001a047223 */ /* 0x000fe20000000004 */
[----:B------:R-:W-:Y:S01]  /*9d30*/  FMUL R0, R24, R7 ;  /* 0x0000000718007220 */ /* 0x000fe20000400000 */
[C---:B------:R-:W-:Y:S01]  /*9d40*/  FFMA R5, R26.reuse, R2, R5 ;  /* 0x000000021a057223 */ /* 0x040fe20000000005 */
[----:B------:R-:W-:Y:S01]  /*9d50*/  FFMA R6, R26, R20, R6 ;  /* 0x000000141a067223 */ /* 0x000fe20000000006 */
[----:B------:R-:W-:Y:S01]  /*9d60*/  FMUL R2, R24, R8 ;  /* 0x0000000818027220 */ /* 0x000fe20000400000 */
[----:B------:R-:W-:Y:S01]  /*9d70*/  FFMA R0, R26, R21, R0 ;  /* 0x000000151a007223 */ /* 0x000fe20000000000 */
[C---:B------:R-:W-:Y:S01]  /*9d80*/  FMUL R3, R24.reuse, R9 ;  /* 0x0000000918037220 */ /* 0x040fe20000400000 */
[----:B------:R-:W-:Y:S01]  /*9d90*/  F2FP.BF16.F32.PACK_AB R4, R5, R4 ;  /* 0x000000040504723e */ /* 0x000fe200000010ff */
[C---:B------:R-:W-:Y:S01]  /*9da0*/  FMUL R7, R24.reuse, R10 ;  /* 0x0000000a18077220 */ /* 0x040fe20000400000 */
[----:B------:R-:W-:Y:S01]  /*9db0*/  FMUL R11, R24, R11 ;  /* 0x0000000b180b7220 */ /* 0x000fe20000400000 */
[----:B------:R-:W-:Y:S01]  /*9dc0*/  F2FP.BF16.F32.PACK_AB R5, R0, R6 ;  /* 0x000000060005723e */ /* 0x000fe200000010ff */
[----:B------:R-:W-:Y:S01]  /*9dd0*/  FFMA R2, R26, R25, R2 ;  /* 0x000000191a027223 */ /* 0x000fe20000000002 */
[----:B------:R-:W-:Y:S01]  /*9de0*/  FMUL R8, R24, R12 ;  /* 0x0000000c18087220 */ /* 0x000fe20000400000 */
[----:B------:R-:W-:Y:S01]  /*9df0*/  MOV R0, UR50 ;  /* 0x0000003200007c02 */ /* 0x000fe20008000f00 */
[----:B------:R-:W-:Y:S01]  /*9e00*/  FFMA R3, R26, R27, R3 ;  /* 0x0000001b1a037223 */ /* 0x000fe20000000003 */
[----:B------:R-:W-:Y:S01]  /*9e10*/  FMUL R9, R24, R13 ;  /* 0x0000000d18097220 */ /* 0x000fe20000400000 */
[----:B------:R-:W-:Y:S01]  /*9e20*/  FFMA R7, R26, R28, R7 ;  /* 0x0000001c1a077223 */ /* 0x000fe20000000007 */
[----:B------:R-:W-:Y:S01]  /*9e30*/  FMUL R10, R24, R14 ;  /* 0x0000000e180a7220 */ /* 0x000fe20000400000 */
[----:B------:R-:W-:Y:S01]  /*9e40*/  FFMA R11, R26, R29, R11 ;  /* 0x0000001d1a0b7223 */ /* 0x000fe2000000000b */
[----:B------:R-:W-:Y:S01]  /*9e50*/  FMUL R15, R24, R15 ;  /* 0x0000000f180f7220 */ /* 0x000fe20000400000 */
[----:B------:R-:W-:Y:S01]  /*9e60*/  FFMA R8, R26, R30, R8 ;  /* 0x0000001e1a087223 */ /* 0x000fe20000000008 */
[----:B------:R-:W-:Y:S01]  /*9e70*/  LEA R0, R0, R55, 0xb ;  /* 0x0000003700007211 */ /* 0x000fe200078e58ff */
[----:B------:R-:W-:Y:S01]  /*9e80*/  FMUL R12, R24, R16 ;  /* 0x00000010180c7220 */ /* 0x000fe20000400000 */
[----:B------:R-:W-:Y:S01]  /*9e90*/  FFMA R9, R26, R31, R9 ;  /* 0x0000001f1a097223 */ /* 0x000fe20000000009 */
[----:B------:R-:W-:Y:S01]  /*9ea0*/  FMUL R13, R24, R17 ;  /* 0x00000011180d7220 */ /* 0x000fe20000400000 */
[----:B------:R-:W-:Y:S01]  /*9eb0*/  FFMA R10, R26, R32, R10 ;  /* 0x000000201a0a7223 */ /* 0x000fe2000000000a */
[----:B------:R-:W-:Y:S01]  /*9ec0*/  FMUL R14, R24, R18 ;  /* 0x00000012180e7220 */ /* 0x000fe20000400000 */
[----:B------:R-:W-:Y:S01]  /*9ed0*/  FFMA R15, R26, R33, R15 ;  /* 0x000000211a0f7223 */ /* 0x000fe2000000000f */
[----:B------:R-:W-:Y:S01]  /*9ee0*/  FMUL R19, R24, R19 ;  /* 0x0000001318137220 */ /* 0x000fe20000400000 */
[----:B------:R-:W-:Y:S01]  /*9ef0*/  F2FP.BF16.F32.PACK_AB R6, R3, R2 ;  /* 0x000000020306723e */ /* 0x000fe200000010ff */
[C---:B------:R-:W-:Y:S01]  /*9f00*/  FFMA R12, R26.reuse, R34, R12 ;  /* 0x000000221a0c7223 */ /* 0x040fe2000000000c */
[----:B------:R-:W-:Y:S01]  /*9f10*/  F2FP.BF16.F32.PACK_AB R7, R11, R7 ;  /* 0x000000070b07723e */ /* 0x000fe200000010ff */
[----:B------:R-:W-:Y:S01]  /*9f20*/  FFMA R13, R26, R35, R13 ;  /* 0x000000231a0d7223 */ /* 0x000fe2000000000d */
[----:B------:R-:W-:Y:S01]  /*9f30*/  LEA R0, R0, UR52, 0x1 ;  /* 0x0000003400007c11 */ /* 0x000fe2000f8e08ff */
[C---:B------:R-:W-:Y:S01]  /*9f40*/  FFMA R14, R26.reuse, R36, R14 ;  /* 0x000000241a0e7223 */ /* 0x040fe2000000000e */
[----:B------:R-:W-:Y:S01]  /*9f50*/  FFMA R19, R26, R37, R19 ;  /* 0x000000251a137223 */ /* 0x000fe20000000013 */
[----:B------:R-:W-:Y:S02]  /*9f60*/  F2FP.BF16.F32.PACK_AB R8, R9, R8 ;  /* 0x000000080908723e */ /* 0x000fe400000010ff */
        /* <DEDUP_REMOVED lines=15> */
[----:B------:R-:W-:Y:S02]  /*a060*/  ULEA UR6, UR50, UR52, 0xc ;  /* 0x0000003432067291 */ /* 0x000fe4000f8e60ff */
[----:B------:R-:W-:Y:S02]  /*a070*/  UIADD3 UR41, UPT, UPT, UR53, 0x10, URZ ;  /* 0x0000001035297890 */ /* 0x000fe4000fffe0ff */
[----:B------:R-:W-:Y:S02]  /*a080*/  UIADD3 UR40, UPT, UPT, UR6, 0x300, URZ ;  /* 0x0000030006287890 */ /* 0x000fe4000fffe0ff */
[----:B------:R-:W-:Y:S02]  /*a090*/  UIADD3 UR6, UPT, UPT, UR6, 0xb00, URZ ;  /* 0x00000b0006067890 */ /* 0x000fe4000fffe0ff */
[----:B------:R-:W-:Y:S02]  /*a0a0*/  UIADD3 UR7, UPT, UPT, UR53, 0x30, URZ ;  /* 0x0000003035077890 */ /* 0x000fe4000fffe0ff */
[----:B--2---:R-:W-:Y:S04]  /*a0b0*/  UIADD3 UR4, UP0, UPT, UR8, 0x780, URZ ;  /* 0x0000078008047890 */ /* 0x004fe8000ff1e0ff */
[----:B------:R-:W-:Y:S09]  /*a0c0*/  UIADD3.X UR5, UPT, UPT, URZ, UR9, URZ, UP0, !UPT ;  /* 0x00000009ff057290 */ /* 0x000ff200087fe4ff */
[----:B------:R2:W-:Y:S02]  /*a0d0*/  UTMASTG.5D [UR40], [UR4] ;  /* 0x00000028040073b5 */ /* 0x0005e40008020000 */
[----:B--2---:R-:W-:Y:S01]  /*a0e0*/  UMOV UR40, UR6 ;  /* 0x0000000600287c82 */ /* 0x004fe20008000000 */
[----:B------:R-:W-:Y:S02]  /*a0f0*/  UMOV UR41, UR7 ;  /* 0x0000000700297c82 */ /* 0x000fe40008000000 */
[----:B------:R2:W-:Y:S02]  /*a100*/  UTMASTG.5D [UR40], [UR4] ;  /* 0x00000028040073b5 */ /* 0x0005e40008020000 */
[----:B--2---:R0:W-:Y:S02]  /*a110*/  UTMACMDFLUSH ;  /* 0x00000000000079b7 */ /* 0x0041e40000000000 */
.L_x_149:
[----:B------:R-:W-:Y:S05]  /*a120*/  BSYNC.RECONVERGENT B0 ;  /* 0x0000000000007941 */ /* 0x000fea0003800200 */
.L_x_148:
[----:B------:R-:W-:Y:S01]  /*a130*/  UIADD3 UR4, UPT, UPT, UR50, 0x1, URZ ;  /* 0x0000000132047890 */ /* 0x000fe2000fffe0ff */
[----:B------:R-:W-:Y:S03]  /*a140*/  BSSY.RECONVERGENT B0, `(.L_x_150) ;  /* 0x0000008000007945 */ /* 0x000fe60003800200 */
[----:B------:R-:W-:Y:S04]  /*a150*/  UISETP.NE.AND UP0, UPT, UR4, 0x3, UPT ;  /* 0x000000030400788c */ /* 0x000fe8000bf05270 */
[----:B------:R-:W-:Y:S02]  /*a160*/  UISETP.EQ.XOR UP1, UPT, UR51, 0x3, !UP0 ;  /* 0x000000033300788c */ /* 0x000fe4000c722a70 */
[----:B------:R-:W-:Y:S02]  /*a170*/  USEL UR54, UR4, URZ, UP0 ;  /* 0x000000ff04367287 */ /* 0x000fe40008000000 */
[----:B------:R-:W-:Y:S04]  /*a180*/  USEL UR5, URZ, 0x1, !UP1 ;  /* 0x00000001ff057887 */ /* 0x000fe8000c800000 */
[----:B------:R-:W-:Y:S01]  /*a190*/  ULOP3.LUT UR58, UR58, UR5, URZ, 0x3c, !UPT ;  /* 0x000000053a3a7292 */ /* 0x000fe2000f8e3cff */
[----:B------:R-:W-:Y:S11]  /*a1a0*/  @P0 BRA `(.L_x_151) ;  /* 0x0000000000040947 */ /* 0x000ff60003800000 */
[----:B------:R-:W-:Y:S04]  /*a1b0*/  DEPBAR.LE SB0, 0x1 ;  /* 0x000080400000791a */ /* 0x000fe80000000000 */
.L_x_151:
[----:B------:R-:W-:Y:S05]  /*a1c0*/  BSYNC.RECONVERGENT B0 ;  /* 0x0000000000007941 */ /* 0x000fea0003800200 */
.L_x_150:
[----:B------:R-:W-:Y:S01]  /*a1d0*/  BAR.SYNC.DEFER_BLOCKING 0x1, 0x80 ;  /* 0x0042000000007b1d */ /* 0x000fe20000010000 */
[----:B------:R-:W-:Y:S01]  /*a1e0*/  UISETP.NE.AND UP0, UPT, UR57, -0x2, UPT ;  /* 0xfffffffe3900788c */ /* 0x000fe2000bf05270 */
[----:B------:R-:W-:Y:S08]  /*a1f0*/  IADD3 R22, PT, PT, R22, 0x1, RZ ;  /* 0x0000000116167810 */ /* 0x000ff00007ffe0ff */
[----:B------:R-:W-:Y:S05]  /*a200*/  BRA.U !UP0, `(.L_x_152) ;  /* 0x0000000108287547 */ /* 0x000fea000b800000 */
[----:B-1----:R-:W1:Y:S01]  /*a210*/  S2R R0, SR_CgaCtaId ;  /* 0x0000000000007919 */ /* 0x002e620000008800 */
[----:B------:R-:W-:Y:S01]  /*a220*/  ISETP.NE.AND P0, PT, R61, RZ, PT ;  /* 0x000000ff3d00720c */ /* 0x000fe20003f05270 */
[----:B------:R-:W-:Y:S01]  /*a230*/  IMAD.U32 R2, RZ, RZ, UR55 ;  /* 0x00000037ff027e24 */ /* 0x000fe2000f8e00ff */
[----:B------:R-:W-:Y:S04]  /*a240*/  UIADD3 UR4, UPT, UPT, UR55, 0x1, URZ ;  /* 0x0000000137047890 */ /* 0x000fe8000fffe0ff */
[----:B------:R-:W-:Y:S04]  /*a250*/  UISETP.NE.AND UP0, UPT, UR4, 0x3, UPT ;  /* 0x000000030400788c */ /* 0x000fe8000bf05270 */
[----:B------:R-:W-:Y:S03]  /*a260*/  USEL UR55, UR4, URZ, UP0 ;  /* 0x000000ff04377287 */ /* 0x000fe60008000000 */
[----:B------:R-:W-:Y:S05]  /*a270*/  @P0 LEA R2, R2, UR52, 0x3 ;  /* 0x0000003402020c11 */ /* 0x000fea000f8e18ff */
[----:B------:R-:W-:Y:S05]  /*a280*/  @P0 VIADD R2, R2, 0x248 ;  /* 0x0000024802020836 */ /* 0x000fea0000000000 */
[----:B-1----:R-:W-:Y:S04]  /*a290*/  @P0 PRMT R0, R0, 0x654, R2 ;  /* 0x0000065400000816 */ /* 0x002fe80000000002 */
[----:B------:R2:W-:Y:S03]  /*a2a0*/  @P0 SYNCS.ARRIVE.TRANS64.RED.A1T0 RZ, [R0+URZ], RZ ;  /* 0x000000ff00ff09a7 */ /* 0x0005e600081004ff */
.L_x_152:
[----:B------:R-:W-:Y:S01]  /*a2b0*/  R2UR UR6, R57 ;  /* 0x00000000390672ca */ /* 0x000fe200000e0000 */
[----:B------:R-:W-:Y:S01]  /*a2c0*/  UIADD3 UR57, UPT, UPT, UR57, 0x2, URZ ;  /* 0x0000000239397890 */ /* 0x000fe2000fffe0ff */
[----:B------:R-:W-:Y:S02]  /*a2d0*/  R2UR UR5, R50 ;  /* 0x00000000320572ca */ /* 0x000fe400000e0000 */
[----:B------:R-:W-:Y:S02]  /*a2e0*/  R2UR UR4, R51 ;  /* 0x00000000330472ca */ /* 0x000fe400000e0000 */
[----:B------:R-:W-:Y:S02]  /*a2f0*/  R2UR UR50, R60 ;  /* 0x000000003c3272ca */ /* 0x000fe400000e0000 */
[C---:B------:R-:W-:Y:S02]  /*a300*/  ISETP.NE.AND P0, PT, R22.reuse, 0x2, PT ;  /* 0x000000021600780c */ /* 0x040fe40003f05270 */
[----:B------:R-:W-:Y:S02]  /*a310*/  LOP3.LUT R53, R53, 0x1, RZ, 0x3c, !PT ;  /* 0x0000000135357812 */ /* 0x000fe400078e3cff */
[----:B-12---:R-:W-:Y:S01]  /*a320*/  SEL R0, RZ, 0x1, P0 ;  /* 0x00000001ff007807 */ /* 0x006fe20000000000 */
[----:B------:R-:W-:Y:S01]  /*a330*/  UISETP.NE.AND UP0, UPT, UR6, URZ, UPT ;  /* 0x000000ff0600728c */ /* 0x000fe2000bf05270 */
[----:B------:R-:W-:Y:S01]  /*a340*/  SEL R22, R22, RZ, P0 ;  /* 0x000000ff16167207 */ /* 0x000fe20000000000 */
[----:B------:R-:W-:Y:S01]  /*a350*/  UIADD3 UR18, UPT, UPT, UR36, UR5, URZ ;  /* 0x0000000524127290 */ /* 0x000fe2000fffe0ff */
[----:B------:R-:W-:Y:S01]  /*a360*/  LOP3.LUT R54, R54, R0, RZ, 0x3c, !PT ;  /* 0x0000000036367212 */ /* 0x000fe200078e3cff */
[----:B------:R-:W-:Y:S05]  /*a370*/  UIADD3 UR20, UPT, UPT, UR37, UR4, URZ ;  /* 0x0000000425147290 */ /* 0x000fea000fffe0ff */
[----:B------:R-:W-:Y:S07]  /*a380*/  BRA.U UP0, `(.L_x_153) ;  /* 0xffffffd500d47547 */ /* 0x000fee000b83ffff */
[----:B------:R-:W-:-:S13]  /*a390*/  R2UR UR4, R52 ;  /* 0x00000000340472ca */ /* 0x000fda00000e0000 */
[----:B------:R-:W-:-:S09]  /*a3a0*/  UISETP.NE.AND UP0, UPT, UR4, URZ, UPT ;  /* 0x000000ff0400728c */ /* 0x000fd2000bf05270 */
[----:B------:R-:W-:Y:S05]  /*a3b0*/  BRA.U !UP0, `(.L_x_154) ;  /* 0x0000000108487547 */ /* 0x000fea000b800000 */
[----:B------:R-:W1:Y:S02]  /*a3c0*/  LDCU.64 UR4, c[0x0][0x990] ;  /* 0x00013200ff0477ac */ /* 0x000e640008000a00 */
[----:B-1----:R-:W-:-:S04]  /*a3d0*/  UISETP.NE.U32.AND UP0, UPT, UR4, URZ, UPT ;  /* 0x000000ff0400728c */ /* 0x002fc8000bf05070 */
[----:B------:R-:W-:-:S09]  /*a3e0*/  UISETP.NE.AND.EX UP0, UPT, UR5, URZ, UPT, UP0 ;  /* 0x000000ff0500728c */ /* 0x000fd2000bf05300 */
[----:B------:R-:W-:Y:S05]  /*a3f0*/  BRA.U UP0, `(.L_x_155) ;  /* 0x00000001000c7547 */ /* 0x000fea000b800000 */
[----:B------:R-:W-:-:S13]  /*a400*/  FSETP.NEU.AND P0, PT, R26, RZ, PT ;  /* 0x000000ff1a00720b */ /* 0x000fda0003f0d000 */
[----:B------:R-:W-:Y:S05]  /*a410*/  @!P0 EXIT ;  /* 0x000000000000894d */ /* 0x000fea0003800000 */
[----:B------:R-:W-:Y:S05]  /*a420*/  BRA `(.L_x_154) ;  /* 0x00000000002c7947 */ /* 0x000fea0003800000 */
.L_x_155:
[----:B------:R-:W-:Y:S01]  /*a430*/  ISETP.NE.AND P0, PT, R59, RZ, PT ;  /* 0x000000ff3b00720c */ /* 0x000fe20003f05270 */
[----:B------:R-:W-:-:S12]  /*a440*/  BSSY.RECONVERGENT B0, `(.L_x_154) ;  /* 0x0000009000007945 */ /* 0x000fd80003800200 */
[----:B------:R-:W-:Y:S05]  /*a450*/  @P0 BRA `(.L_x_156) ;  /* 0x0000000000140947 */ /* 0x000fea0003800000 */
[----:B------:R-:W1:Y:S02]  /*a460*/  LDCU.64 UR4, c[0x0][0x988] ;  /* 0x00013100ff0477ac */ /* 0x000e640008000a00 */
[----:B-1----:R-:W-:-:S04]  /*a470*/  ISETP.NE.U32.AND P0, PT, RZ, UR4, PT ;  /* 0x00000004ff007c0c */ /* 0x002fc8000bf05070 */
[----:B------:R-:W-:-:S13]  /*a480*/  ISETP.NE.AND.EX P0, PT, RZ, UR5, PT, P0 ;  /* 0x00000005ff007c0c */ /* 0x000fda000bf05300 */
[----:B------:R-:W-:Y:S05]  /*a490*/  @!P0 EXIT ;  /* 0x000000000000894d */ /* 0x000fea0003800000 */
[----:B------:R-:W-:Y:S05]  /*a4a0*/  BRA `(.L_x_157) ;  /* 0x0000000000087947 */ /* 0x000fea0003800000 */
.L_x_156:
[----:B------:R-:W-:-:S13]  /*a4b0*/  FSETP.NEU.AND P0, PT, R26, RZ, PT ;  /* 0x000000ff1a00720b */ /* 0x000fda0003f0d000 */
[----:B------:R-:W-:Y:S05]  /*a4c0*/  @!P0 EXIT ;  /* 0x000000000000894d */ /* 0x000fea0003800000 */
.L_x_157:
[----:B------:R-:W-:Y:S05]  /*a4d0*/  BSYNC.RECONVERGENT B0 ;  /* 0x0000000000007941 */ /* 0x000fea0003800200 */
.L_x_154:
[----:B------:R-:W1:Y:S01]  /*a4e0*/  S2UR UR5, SR_CgaCtaId ;  /* 0x00000000000579c3 */ /* 0x000e620000008800 */
[----:B------:R-:W-:Y:S01]  /*a4f0*/  ULEA UR4, UR55, UR52, 0x3 ;  /* 0x0000003437047291 */ /* 0x000fe2000f8e18ff */
[----:B------:R-:W-:-:S04]  /*a500*/  DEPBAR.LE SB0, 0x0 ;  /* 0x000080000000791a */ /* 0x000fc80000000000 */
[----:B------:R-:W-:-:S04]  /*a510*/  UIADD3 UR4, UPT, UPT, UR4, 0x248, URZ ;  /* 0x0000024804047890 */ /* 0x000fc8000fffe0ff */
[----:B-1----:R-:W-:-:S09]  /*a520*/  UPRMT UR4, UR5, 0x654, UR4 ;  /* 0x0000065405047896 */ /* 0x002fd20008000004 */
[----:B------:R-:W-:Y:S01]  /*a530*/  SYNCS.ARRIVE.TRANS64.RED.A1T0 RZ, [UR4], RZ ;  /* 0x000000ffffff79a7 */ /* 0x000fe20008100404 */
[----:B------:R-:W-:Y:S05]  /*a540*/  EXIT ;  /* 0x000000000000794d */ /* 0x000fea0003800000 */
.L_x_25:
[----:B------:R-:W-:Y:S07]  /*a550*/  MOV R0, UR11 ;  /* 0x0000000b00007c02 */ /* 0x000fee0008000f00 */
.L_x_158:
[----:B-1----:R1:W3:Y:S02]  /*a560*/  SYNCS.PHASECHK.TRANS64.TRYWAIT P0, [R0+URZ+0x118], R4 ;  /* 0x00011804000075a7 */ /* 0x0022e400080011ff */
[----:B---3--:R-:W-:Y:S05]  /*a570*/  @!P0 NANOSLEEP.SYNCS 0x989680 ;  /* 0x009896800000895d */ /* 0x008fea0003900000 */
[----:B------:R-:W3:Y:S02]  /*a580*/  @!P0 SYNCS.PHASECHK.TRANS64 P0, [R0+URZ+0x118], R4 ;  /* 0x00011804000085a7 */ /* 0x000ee400080010ff */
[----:B---3--:R-:W-:Y:S05]  /*a590*/  @!P0 BRA `(.L_x_158) ;  /* 0xfffffffc00f08947 */ /* 0x008fea000383ffff */
[----:B------:R-:W-:Y:S05]  /*a5a0*/  BRA `(.L_x_24) ;  /* 0xffffff7c00c87947 */ /* 0x000fea000383ffff */
.L_x_32:
[----:B-1----:R-:W-:Y:S07]  /*a5b0*/  MOV R0, UR28 ;  /* 0x0000001c00007c02 */ /* 0x002fee0008000f00 */
.L_x_159:
[----:B-1----:R1:W4:Y:S02]  /*a5c0*/  SYNCS.PHASECHK.TRANS64.TRYWAIT P0, [R0+URZ+0x118], R4 ;  /* 0x00011804000075a7 */ /* 0x00232400080011ff */
[----:B----4-:R-:W-:Y:S05]  /*a5d0*/  @!P0 NANOSLEEP.SYNCS 0x989680 ;  /* 0x009896800000895d */ /* 0x010fea0003900000 */
[----:B------:R-:W4:Y:S02]  /*a5e0*/  @!P0 SYNCS.PHASECHK.TRANS64 P0, [R0+URZ+0x118], R4 ;  /* 0x00011804000085a7 */ /* 0x000f2400080010ff */
[----:B----4-:R-:W-:Y:S05]  /*a5f0*/  @!P0 BRA `(.L_x_159) ;  /* 0xfffffffc00f08947 */ /* 0x010fea000383ffff */
[----:B------:R-:W-:Y:S05]  /*a600*/  BRA `(.L_x_31) ;  /* 0xffffff8400387947 */ /* 0x000fea000383ffff */
.L_x_37:
[----:B-1----:R-:W-:-:S07]  /*a610*/  MOV R0, UR30 ;  /* 0x0000001e00007c02 */ /* 0x002fce0008000f00 */
.L_x_160:
[----:B-1----:R1:W2:Y:S02]  /*a620*/  SYNCS.PHASECHK.TRANS64.TRYWAIT P0, [R0+URZ+0x270], R3 ;  /* 0x00027003000075a7 */ /* 0x0022a400080011ff */
[----:B--2---:R-:W-:Y:S05]  /*a630*/  @!P0 NANOSLEEP.SYNCS 0x989680 ;  /* 0x009896800000895d */ /* 0x004fea0003900000 */
[----:B------:R-:W2:Y:S02]  /*a640*/  @!P0 SYNCS.PHASECHK.TRANS64 P0, [R0+URZ+0x270], R3 ;  /* 0x00027003000085a7 */ /* 0x000ea400080010ff */
[----:B--2---:R-:W-:Y:S05]  /*a650*/  @!P0 BRA `(.L_x_160) ;  /* 0xfffffffc00f08947 */ /* 0x004fea000383ffff */
[----:B------:R-:W-:Y:S05]  /*a660*/  BRA `(.L_x_161) ;  /* 0xffffff8800287947 */ /* 0x000fea000383ffff */
.L_x_41:
[----:B------:R-:W-:-:S07]  /*a670*/  MOV R0, UR4 ;  /* 0x0000000400007c02 */ /* 0x000fce0008000f00 */
.L_x_162:
[----:B-1----:R1:W2:Y:S02]  /*a680*/  SYNCS.PHASECHK.TRANS64.TRYWAIT P0, [R0+URZ], R2 ;  /* 0x00000002000075a7 */ /* 0x0022a400080011ff */
[----:B--2---:R-:W-:Y:S05]  /*a690*/  @!P0 NANOSLEEP.SYNCS 0x989680 ;  /* 0x009896800000895d */ /* 0x004fea0003900000 */
[----:B------:R-:W2:Y:S02]  /*a6a0*/  @!P0 SYNCS.PHASECHK.TRANS64 P0, [R0+URZ], R2 ;  /* 0x00000002000085a7 */ /* 0x000ea400080010ff */
[----:B--2---:R-:W-:Y:S05]  /*a6b0*/  @!P0 BRA `(.L_x_162) ;  /* 0xfffffffc00f08947 */ /* 0x004fea000383ffff */
[----:B------:R-:W-:Y:S05]  /*a6c0*/  BRA `(.L_x_163) ;  /* 0xffffff8c00bc7947 */ /* 0x000fea000383ffff */
.L_x_42:
[----:B------:R-:W-:-:S07]  /*a6d0*/  MOV R0, UR5 ;  /* 0x0000000500007c02 */ /* 0x000fce0008000f00 */
.L_x_164:
[----:B-1----:R1:W2:Y:S02]  /*a6e0*/  SYNCS.PHASECHK.TRANS64.TRYWAIT P0, [R0+URZ], R2 ;  /* 0x00000002000075a7 */ /* 0x0022a400080011ff */
[----:B--2---:R-:W-:Y:S05]  /*a6f0*/  @!P0 NANOSLEEP.SYNCS 0x989680 ;  /* 0x009896800000895d */ /* 0x004fea0003900000 */
[----:B------:R-:W2:Y:S02]  /*a700*/  @!P0 SYNCS.PHASECHK.TRANS64 P0, [R0+URZ], R2 ;  /* 0x00000002000085a7 */ /* 0x000ea400080010ff */
[----:B--2---:R-:W-:Y:S05]  /*a710*/  @!P0 BRA `(.L_x_164) ;  /* 0xfffffffc00f08947 */ /* 0x004fea000383ffff */
[----:B------:R-:W-:Y:S05]  /*a720*/  BRA `(.L_x_165) ;  /* 0xffffff8c00cc7947 */ /* 0x000fea000383ffff */
.L_x_43:
[----:B------:R-:W-:-:S07]  /*a730*/  MOV R0, UR5 ;  /* 0x0000000500007c02 */ /* 0x000fce0008000f00 */
.L_x_166:
[----:B-1----:R1:W2:Y:S02]  /*a740*/  SYNCS.PHASECHK.TRANS64.TRYWAIT P0, [R0+URZ], R2 ;  /* 0x00000002000075a7 */ /* 0x0022a400080011ff */
[----:B--2---:R-:W-:Y:S05]  /*a750*/  @!P0 NANOSLEEP.SYNCS 0x989680 ;  /* 0x009896800000895d */ /* 0x004fea0003900000 */
[----:B------:R-:W2:Y:S02]  /*a760*/  @!P0 SYNCS.PHASECHK.TRANS64 P0, [R0+URZ], R2 ;  /* 0x00000002000085a7 */ /* 0x000ea400080010ff */
[----:B--2---:R-:W-:Y:S05]  /*a770*/  @!P0 BRA `(.L_x_166) ;  /* 0xfffffffc00f08947 */ /* 0x004fea000383ffff */
[----:B------:R-:W-:Y:S05]  /*a780*/  BRA `(.L_x_167) ;  /* 0xffffff8c00dc7947 */ /* 0x000fea000383ffff */
.L_x_44:
[----:B------:R-:W-:-:S07]  /*a790*/  MOV R0, UR5 ;  /* 0x0000000500007c02 */ /* 0x000fce0008000f00 */
.L_x_168:
[----:B-1----:R1:W2:Y:S02]  /*a7a0*/  SYNCS.PHASECHK.TRANS64.TRYWAIT P0, [R0+URZ], R2 ;  /* 0x00000002000075a7 */ /* 0x0022a400080011ff */
[----:B--2---:R-:W-:Y:S05]  /*a7b0*/  @!P0 NANOSLEEP.SYNCS 0x989680 ;  /* 0x009896800000895d */ /* 0x004fea0003900000 */
[----:B------:R-:W2:Y:S02]  /*a7c0*/  @!P0 SYNCS.PHASECHK.TRANS64 P0, [R0+URZ], R2 ;  /* 0x00000002000085a7 */ /* 0x000ea400080010ff */
[----:B--2---:R-:W-:Y:S05]  /*a7d0*/  @!P0 BRA `(.L_x_168) ;  /* 0xfffffffc00f08947 */ /* 0x004fea000383ffff */
[----:B------:R-:W-:Y:S05]  /*a7e0*/  BRA `(.L_x_169) ;  /* 0xffffff8c00ec7947 */ /* 0x000fea000383ffff */
.L_x_45:
[----:B------:R-:W-:-:S07]  /*a7f0*/  MOV R0, UR5 ;  /* 0x0000000500007c02 */ /* 0x000fce0008000f00 */
.L_x_170:
[----:B-1----:R1:W2:Y:S02]  /*a800*/  SYNCS.PHASECHK.TRANS64.TRYWAIT P0, [R0+URZ], R2 ;  /* 0x00000002000075a7 */ /* 0x0022a400080011ff */
[----:B--2---:R-:W-:Y:S05]  /*a810*/  @!P0 NANOSLEEP.SYNCS 0x989680 ;  /* 0x009896800000895d */ /* 0x004fea0003900000 */
[----:B------:R-:W2:Y:S02]  /*a820*/  @!P0 SYNCS.PHASECHK.TRANS64 P0, [R0+URZ], R2 ;  /* 0x00000002000085a7 */ /* 0x000ea400080010ff */
[----:B--2---:R-:W-:Y:S05]  /*a830*/  @!P0 BRA `(.L_x_170) ;  /* 0xfffffffc00f08947 */ /* 0x004fea000383ffff */
[----:B------:R-:W-:Y:S05]  /*a840*/  BRA `(.L_x_171) ;  /* 0xffffff8c00fc7947 */ /* 0x000fea000383ffff */
.L_x_46:
[----:B------:R-:W-:-:S07]  /*a850*/  MOV R0, UR5 ;  /* 0x0000000500007c02 */ /* 0x000fce0008000f00 */
.L_x_172:
[----:B-1----:R1:W2:Y:S02]  /*a860*/  SYNCS.PHASECHK.TRANS64.TRYWAIT P0, [R0+URZ], R2 ;  /* 0x00000002000075a7 */ /* 0x0022a400080011ff */
[----:B--2---:R-:W-:Y:S05]  /*a870*/  @!P0 NANOSLEEP.SYNCS 0x989680 ;  /* 0x009896800000895d */ /* 0x004fea0003900000 */
[----:B------:R-:W2:Y:S02]  /*a880*/  @!P0 SYNCS.PHASECHK.TRANS64 P0, [R0+URZ], R2 ;  /* 0x00000002000085a7 */ /* 0x000ea400080010ff */
[----:B--2---:R-:W-:Y:S05]  /*a890*/  @!P0 BRA `(.L_x_172) ;  /* 0xfffffffc00f08947 */ /* 0x004fea000383ffff */
[----:B------:R-:W-:Y:S05]  /*a8a0*/  BRA `(.L_x_173) ;  /* 0xffffff90000c7947 */ /* 0x000fea000383ffff */
.L_x_47:
[----:B------:R-:W-:-:S07]  /*a8b0*/  MOV R0, UR5 ;  /* 0x0000000500007c02 */ /* 0x000fce0008000f00 */
.L_x_174:
[----:B-1----:R1:W2:Y:S02]  /*a8c0*/  SYNCS.PHASECHK.TRANS64.TRYWAIT P0, [R0+URZ], R2 ;  /* 0x00000002000075a7 */ /* 0x0022a400080011ff */
[----:B--2---:R-:W-:Y:S05]  /*a8d0*/  @!P0 NANOSLEEP.SYNCS 0x989680 ;  /* 0x009896800000895d */ /* 0x004fea0003900000 */
[----:B------:R-:W2:Y:S02]  /*a8e0*/  @!P0 SYNCS.PHASECHK.TRANS64 P0, [R0+URZ], R2 ;  /* 0x00000002000085a7 */ /* 0x000ea400080010ff */
[----:B--2---:R-:W-:Y:S05]  /*a8f0*/  @!P0 BRA `(.L_x_174) ;  /* 0xfffffffc00f08947 */ /* 0x004fea000383ffff */
[----:B------:R-:W-:Y:S05]  /*a900*/  BRA `(.L_x_175) ;  /* 0xffffff90001c7947 */ /* 0x000fea000383ffff */
.L_x_48:
[----:B------:R-:W-:-:S07]  /*a910*/  MOV R0, UR5 ;  /* 0x0000000500007c02 */ /* 0x000fce0008000f00 */
.L_x_176:
[----:B-1----:R1:W2:Y:S02]  /*a920*/  SYNCS.PHASECHK.TRANS64.TRYWAIT P0, [R0+URZ], R2 ;  /* 0x00000002000075a7 */ /* 0x0022a400080011ff */
[----:B--2---:R-:W-:Y:S05]  /*a930*/  @!P0 NANOSLEEP.SYNCS 0x989680 ;  /* 0x009896800000895d */ /* 0x004fea0003900000 */
[----:B------:R-:W2:Y:S02]  /*a940*/  @!P0 SYNCS.PHASECHK.TRANS64 P0, [R0+URZ], R2 ;  /* 0x00000002000085a7 */ /* 0x000ea400080010ff */
[----:B--2---:R-:W-:Y:S05]  /*a950*/  @!P0 BRA `(.L_x_176) ;  /* 0xfffffffc00f08947 */ /* 0x004fea000383ffff */
[----:B------:R-:W-:Y:S05]  /*a960*/  BRA `(.L_x_177) ;  /* 0xffffff90002c7947 */ /* 0x000fea000383ffff */
.L_x_49:
[----:B------:R-:W-:-:S07]  /*a970*/  MOV R0, UR5 ;  /* 0x0000000500007c02 */ /* 0x000fce0008000f00 */
.L_x_178:
[----:B-1----:R1:W2:Y:S02]  /*a980*/  SYNCS.PHASECHK.TRANS64.TRYWAIT P0, [R0+URZ], R2 ;  /* 0x00000002000075a7 */ /* 0x0022a400080011ff */
[----:B--2---:R-:W-:Y:S05]  /*a990*/  @!P0 NANOSLEEP.SYNCS 0x989680 ;  /* 0x009896800000895d */ /* 0x004fea0003900000 */
[----:B------:R-:W2:Y:S02]  /*a9a0*/  @!P0 SYNCS.PHASECHK.TRANS64 P0, [R0+URZ], R2 ;  /* 0x00000002000085a7 */ /* 0x000ea400080010ff */
[----:B--2---:R-:W-:Y:S05]  /*a9b0*/  @!P0 BRA `(.L_x_178) ;  /* 0xfffffffc00f08947 */ /* 0x004fea000383ffff */
[----:B------:R-:W-:Y:S05]  /*a9c0*/  BRA `(.L_x_179) ;  /* 0xffffff90003c7947 */ /* 0x000fea000383ffff */
.L_x_50:
[----:B------:R-:W-:-:S07]  /*a9d0*/  MOV R0, UR5 ;  /* 0x0000000500007c02 */ /* 0x000fce0008000f00 */
.L_x_180:
[----:B-1----:R1:W2:Y:S02]  /*a9e0*/  SYNCS.PHASECHK.TRANS64.TRYWAIT P0, [R0+URZ], R2 ;  /* 0x00000002000075a7 */ /* 0x0022a400080011ff */
[----:B--2---:R-:W-:Y:S05]  /*a9f0*/  @!P0 NANOSLEEP.SYNCS 0x989680 ;  /* 0x009896800000895d */ /* 0x004fea0003900000 */
[----:B------:R-:W2:Y:S02]  /*aa00*/  @!P0 SYNCS.PHASECHK.TRANS64 P0, [R0+URZ], R2 ;  /* 0x00000002000085a7 */ /* 0x000ea400080010ff */
[----:B--2---:R-:W-:Y:S05]  /*aa10*/  @!P0 BRA `(.L_x_180) ;  /* 0xfffffffc00f08947 */ /* 0x004fea000383ffff */
[----:B------:R-:W-:Y:S05]  /*aa20*/  BRA `(.L_x_181) ;  /* 0xffffff90004c7947 */ /* 0x000fea000383ffff */
.L_x_51:
[----:B------:R-:W-:-:S07]  /*aa30*/  MOV R0, UR5 ;  /* 0x0000000500007c02 */ /* 0x000fce0008000f00 */
.L_x_182:
[----:B-1----:R1:W2:Y:S02]  /*aa40*/  SYNCS.PHASECHK.TRANS64.TRYWAIT P0, [R0+URZ], R2 ;  /* 0x00000002000075a7 */ /* 0x0022a400080011ff */
[----:B--2---:R-:W-:Y:S05]  /*aa50*/  @!P0 NANOSLEEP.SYNCS 0x989680 ;  /* 0x009896800000895d */ /* 0x004fea0003900000 */
[----:B------:R-:W2:Y:S02]  /*aa60*/  @!P0 SYNCS.PHASECHK.TRANS64 P0, [R0+URZ], R2 ;  /* 0x00000002000085a7 */ /* 0x000ea400080010ff */
[----:B--2---:R-:W-:Y:S05]  /*aa70*/  @!P0 BRA `(.L_x_182) ;  /* 0xfffffffc00f08947 */ /* 0x004fea000383ffff */
[----:B------:R-:W-:Y:S05]  /*aa80*/  BRA `(.L_x_183) ;  /* 0xffffff90005c7947 */ /* 0x000fea000383ffff */
.L_x_52:
[----:B------:R-:W-:-:S07]  /*aa90*/  MOV R0, UR5 ;  /* 0x0000000500007c02 */ /* 0x000fce0008000f00 */
.L_x_184:
[----:B-1----:R1:W2:Y:S02]  /*aaa0*/  SYNCS.PHASECHK.TRANS64.TRYWAIT P0, [R0+URZ], R2 ;  /* 0x00000002000075a7 */ /* 0x0022a400080011ff */
[----:B--2---:R-:W-:Y:S05]  /*aab0*/  @!P0 NANOSLEEP.SYNCS 0x989680 ;  /* 0x009896800000895d */ /* 0x004fea0003900000 */
[----:B------:R-:W2:Y:S02]  /*aac0*/  @!P0 SYNCS.PHASECHK.TRANS64 P0, [R0+URZ], R2 ;  /* 0x00000002000085a7 */ /* 0x000ea400080010ff */
[----:B--2---:R-:W-:Y:S05]  /*aad0*/  @!P0 BRA `(.L_x_184) ;  /* 0xfffffffc00f08947 */ /* 0x004fea000383ffff */
[----:B------:R-:W-:Y:S05]  /*aae0*/  BRA `(.L_x_185) ;  /* 0xffffff90006c7947 */ /* 0x000fea000383ffff */
.L_x_53:
[----:B------:R-:W-:-:S07]  /*aaf0*/  MOV R0, UR5 ;  /* 0x0000000500007c02 */ /* 0x000fce0008000f00 */
.L_x_186:
[----:B-1----:R1:W2:Y:S02]  /*ab00*/  SYNCS.PHASECHK.TRANS64.TRYWAIT P0, [R0+URZ], R2 ;  /* 0x00000002000075a7 */ /* 0x0022a400080011ff */
[----:B--2---:R-:W-:Y:S05]  /*ab10*/  @!P0 NANOSLEEP.SYNCS 0x989680 ;  /* 0x009896800000895d */ /* 0x004fea0003900000 */
[----:B------:R-:W2:Y:S02]  /*ab20*/  @!P0 SYNCS.PHASECHK.TRANS64 P0, [R0+URZ], R2 ;  /* 0x00000002000085a7 */ /* 0x000ea400080010ff */
[----:B--2---:R-:W-:Y:S05]  /*ab30*/  @!P0 BRA `(.L_x_186) ;  /* 0xfffffffc00f08947 */ /* 0x004fea000383ffff */
[----:B------:R-:W-:Y:S05]  /*ab40*/  BRA `(.L_x_187) ;  /* 0xffffff90007c7947 */ /* 0x000fea000383ffff */
.L_x_54:
[----:B------:R-:W-:-:S07]  /*ab50*/  MOV R0, UR5 ;  /* 0x0000000500007c02 */ /* 0x000fce0008000f00 */
.L_x_188:
[----:B-1----:R1:W2:Y:S02]  /*ab60*/  SYNCS.PHASECHK.TRANS64.TRYWAIT P0, [R0+URZ], R2 ;  /* 0x00000002000075a7 */ /* 0x0022a400080011ff */
[----:B--2---:R-:W-:Y:S05]  /*ab70*/  @!P0 NANOSLEEP.SYNCS 0x989680 ;  /* 0x009896800000895d */ /* 0x004fea0003900000 */
[----:B------:R-:W2:Y:S02]  /*ab80*/  @!P0 SYNCS.PHASECHK.TRANS64 P0, [R0+URZ], R2 ;  /* 0x00000002000085a7 */ /* 0x000ea400080010ff */
[----:B--2---:R-:W-:Y:S05]  /*ab90*/  @!P0 BRA `(.L_x_188) ;  /* 0xfffffffc00f08947 */ /* 0x004fea000383ffff */
[----:B------:R-:W-:Y:S05]  /*aba0*/  BRA `(.L_x_189) ;  /* 0xffffff90008c7947 */ /* 0x000fea000383ffff */
.L_x_55:
[----:B------:R-:W-:-:S07]  /*abb0*/  MOV R0, UR5 ;  /* 0x0000000500007c02 */ /* 0x000fce0008000f00 */
.L_x_190:
[----:B-1----:R1:W2:Y:S02]  /*abc0*/  SYNCS.PHASECHK.TRANS64.TRYWAIT P0, [R0+URZ], R2 ;  /* 0x00000002000075a7 */ /* 0x0022a400080011ff */
[----:B--2---:R-:W-:Y:S05]  /*abd0*/  @!P0 NANOSLEEP.SYNCS 0x989680 ;  /* 0x009896800000895d */ /* 0x004fea0003900000 */
[----:B------:R-:W2:Y:S02]  /*abe0*/  @!P0 SYNCS.PHASECHK.TRANS64 P0, [R0+URZ], R2 ;  /* 0x00000002000085a7 */ /* 0x000ea400080010ff */
[----:B--2---:R-:W-:Y:S05]  /*abf0*/  @!P0 BRA `(.L_x_190) ;  /* 0xfffffffc00f08947 */ /* 0x004fea000383ffff */
[----:B------:R-:W-:Y:S05]  /*ac00*/  BRA `(.L_x_191) ;  /* 0xffffff90009c7947 */ /* 0x000fea000383ffff */
.L_x_56:
[----:B------:R-:W-:-:S07]  /*ac10*/  MOV R0, UR5 ;  /* 0x0000000500007c02 */ /* 0x000fce0008000f00 */
.L_x_192:
[----:B-1----:R1:W2:Y:S02]  /*ac20*/  SYNCS.PHASECHK.TRANS64.TRYWAIT P0, [R0+URZ], R2 ;  /* 0x00000002000075a7 */ /* 0x0022a400080011ff */
[----:B--2---:R-:W-:Y:S05]  /*ac30*/  @!P0 NANOSLEEP.SYNCS 0x989680 ;  /* 0x009896800000895d */ /* 0x004fea0003900000 */
[----:B------:R-:W2:Y:S02]  /*ac40*/  @!P0 SYNCS.PHASECHK.TRANS64 P0, [R0+URZ], R2 ;  /* 0x00000002000085a7 */ /* 0x000ea400080010ff */
[----:B--2---:R-:W-:Y:S05]  /*ac50*/  @!P0 BRA `(.L_x_192) ;  /* 0xfffffffc00f08947 */ /* 0x004fea000383ffff */
[----:B------:R-:W-:Y:S05]  /*ac60*/  BRA `(.L_x_193) ;  /* 0xffffff9000ac7947 */ /* 0x000fea000383ffff */
.L_x_57:
[----:B------:R-:W-:-:S07]  /*ac70*/  MOV R0, UR5 ;  /* 0x0000000500007c02 */ /* 0x000fce0008000f00 */
.L_x_194:
[----:B-1----:R1:W2:Y:S02]  /*ac80*/  SYNCS.PHASECHK.TRANS64.TRYWAIT P0, [R0+URZ], R2 ;  /* 0x00000002000075a7 */ /* 0x0022a400080011ff */
[----:B--2---:R-:W-:Y:S05]  /*ac90*/  @!P0 NANOSLEEP.SYNCS 0x989680 ;  /* 0x009896800000895d */ /* 0x004fea0003900000 */
[----:B------:R-:W2:Y:S02]  /*aca0*/  @!P0 SYNCS.PHASECHK.TRANS64 P0, [R0+URZ], R2 ;  /* 0x00000002000085a7 */ /* 0x000ea400080010ff */
[----:B--2---:R-:W-:Y:S05]  /*acb0*/  @!P0 BRA `(.L_x_194) ;  /* 0xfffffffc00f08947 */ /* 0x004fea000383ffff */
[----:B------:R-:W-:Y:S05]  /*acc0*/  BRA `(.L_x_195) ;  /* 0xffffff9000bc7947 */ /* 0x000fea000383ffff */
.L_x_58:
[----:B------:R-:W-:-:S07]  /*acd0*/  MOV R0, UR5 ;  /* 0x0000000500007c02 */ /* 0x000fce0008000f00 */
.L_x_196:
[----:B-1----:R1:W2:Y:S02]  /*ace0*/  SYNCS.PHASECHK.TRANS64.TRYWAIT P0, [R0+URZ], R2 ;  /* 0x00000002000075a7 */ /* 0x0022a400080011ff */
[----:B--2---:R-:W-:Y:S05]  /*acf0*/  @!P0 NANOSLEEP.SYNCS 0x989680 ;  /* 0x009896800000895d */ /* 0x004fea0003900000 */
[----:B------:R-:W2:Y:S02]  /*ad00*/  @!P0 SYNCS.PHASECHK.TRANS64 P0, [R0+URZ], R2 ;  /* 0x00000002000085a7 */ /* 0x000ea400080010ff */
[----:B--2---:R-:W-:Y:S05]  /*ad10*/  @!P0 BRA `(.L_x_196) ;  /* 0xfffffffc00f08947 */ /* 0x004fea000383ffff */
[----:B------:R-:W-:Y:S05]  /*ad20*/  BRA `(.L_x_197) ;  /* 0xffffff9000cc7947 */ /* 0x000fea000383ffff */
.L_x_59:
[----:B------:R-:W-:-:S07]  /*ad30*/  MOV R0, UR5 ;  /* 0x0000000500007c02 */ /* 0x000fce0008000f00 */
.L_x_198:
[----:B-1----:R1:W2:Y:S02]  /*ad40*/  SYNCS.PHASECHK.TRANS64.TRYWAIT P0, [R0+URZ], R2 ;  /* 0x00000002000075a7 */ /* 0x0022a400080011ff */
[----:B--2---:R-:W-:Y:S05]  /*ad50*/  @!P0 NANOSLEEP.SYNCS 0x989680 ;  /* 0x009896800000895d */ /* 0x004fea0003900000 */
[----:B------:R-:W2:Y:S02]  /*ad60*/  @!P0 SYNCS.PHASECHK.TRANS64 P0, [R0+URZ], R2 ;  /* 0x00000002000085a7 */ /* 0x000ea400080010ff */
[----:B--2---:R-:W-:Y:S05]  /*ad70*/  @!P0 BRA `(.L_x_198) ;  /* 0xfffffffc00f08947 */ /* 0x004fea000383ffff */
[----:B------:R-:W-:Y:S05]  /*ad80*/  BRA `(.L_x_199) ;  /* 0xffffff9000dc7947 */ /* 0x000fea000383ffff */
.L_x_60:
[----:B------:R-:W-:-:S07]  /*ad90*/  MOV R0, UR5 ;  /* 0x0000000500007c02 */ /* 0x000fce0008000f00 */
.L_x_200:
[----:B-1----:R1:W2:Y:S02]  /*ada0*/  SYNCS.PHASECHK.TRANS64.TRYWAIT P0, [R0+URZ], R2 ;  /* 0x00000002000075a7 */ /* 0x0022a400080011ff */
[----:B--2---:R-:W-:Y:S05]  /*adb0*/  @!P0 NANOSLEEP.SYNCS 0x989680 ;  /* 0x009896800000895d */ /* 0x004fea0003900000 */
[----:B------:R-:W2:Y:S02]  /*adc0*/  @!P0 SYNCS.PHASECHK.TRANS64 P0, [R0+URZ], R2 ;  /* 0x00000002000085a7 */ /* 0x000ea400080010ff */
[----:B--2---:R-:W-:Y:S05]  /*add0*/  @!P0 BRA `(.L_x_200) ;  /* 0xfffffffc00f08947 */ /* 0x004fea000383ffff */
[----:B------:R-:W-:Y:S05]  /*ade0*/  BRA `(.L_x_201) ;  /* 0xffffff9000ec7947 */ /* 0x000fea000383ffff */
.L_x_61:
[----:B------:R-:W-:-:S07]  /*adf0*/  MOV R0, UR5 ;  /* 0x0000000500007c02 */ /* 0x000fce0008000f00 */
.L_x_202:
[----:B-1----:R1:W2:Y:S02]  /*ae00*/  SYNCS.PHASECHK.TRANS64.TRYWAIT P0, [R0+URZ], R2 ;  /* 0x00000002000075a7 */ /* 0x0022a400080011ff */
[----:B--2---:R-:W-:Y:S05]  /*ae10*/  @!P0 NANOSLEEP.SYNCS 0x989680 ;  /* 0x009896800000895d */ /* 0x004fea0003900000 */
[----:B------:R-:W2:Y:S02]  /*ae20*/  @!P0 SYNCS.PHASECHK.TRANS64 P0, [R0+URZ], R2 ;  /* 0x00000002000085a7 */ /* 0x000ea400080010ff */
[----:B--2---:R-:W-:Y:S05]  /*ae30*/  @!P0 BRA `(.L_x_202) ;  /* 0xfffffffc00f08947 */ /* 0x004fea000383ffff */
[----:B------:R-:W-:Y:S05]  /*ae40*/  BRA `(.L_x_203) ;  /* 0xffffff9000fc7947 */ /* 0x000fea000383ffff */
.L_x_62:
[----:B------:R-:W-:-:S07]  /*ae50*/  MOV R0, UR5 ;  /* 0x0000000500007c02 */ /* 0x000fce0008000f00 */
.L_x_204:
[----:B-1----:R1:W2:Y:S02]  /*ae60*/  SYNCS.PHASECHK.TRANS64.TRYWAIT P0, [R0+URZ], R2 ;  /* 0x00000002000075a7 */ /* 0x0022a400080011ff */
[----:B--2---:R-:W-:Y:S05]  /*ae70*/  @!P0 NANOSLEEP.SYNCS 0x989680 ;  /* 0x009896800000895d */ /* 0x004fea0003900000 */
[----:B------:R-:W2:Y:S02]  /*ae80*/  @!P0 SYNCS.PHASECHK.TRANS64 P0, [R0+URZ], R2 ;  /* 0x00000002000085a7 */ /* 0x000ea400080010ff */
[----:B--2---:R-:W-:Y:S05]  /*ae90*/  @!P0 BRA `(.L_x_204) ;  /* 0xfffffffc00f08947 */ /* 0x004fea000383ffff */
[----:B------:R-:W-:Y:S05]  /*aea0*/  BRA `(.L_x_205) ;  /* 0xffffff94000c7947 */ /* 0x000fea000383ffff */
.L_x_63:
[----:B------:R-:W-:-:S07]  /*aeb0*/  MOV R0, UR5 ;  /* 0x0000000500007c02 */ /* 0x000fce0008000f00 */
.L_x_206:
[----:B-1----:R1:W2:Y:S02]  /*aec0*/  SYNCS.PHASECHK.TRANS64.TRYWAIT P0, [R0+URZ], R2 ;  /* 0x00000002000075a7 */ /* 0x0022a400080011ff */
[----:B--2---:R-:W-:Y:S05]  /*aed0*/  @!P0 NANOSLEEP.SYNCS 0x989680 ;  /* 0x009896800000895d */ /* 0x004fea0003900000 */
[----:B------:R-:W2:Y:S02]  /*aee0*/  @!P0 SYNCS.PHASECHK.TRANS64 P0, [R0+URZ], R2 ;  /* 0x00000002000085a7 */ /* 0x000ea400080010ff */
[----:B--2---:R-:W-:Y:S05]  /*aef0*/  @!P0 BRA `(.L_x_206) ;  /* 0xfffffffc00f08947 */ /* 0x004fea000383ffff */
[----:B------:R-:W-:Y:S05]  /*af00*/  BRA `(.L_x_207) ;  /* 0xffffff94001c7947 */ /* 0x000fea000383ffff */
.L_x_64:
[----:B------:R-:W-:-:S07]  /*af10*/  MOV R0, UR5 ;  /* 0x0000000500007c02 */ /* 0x000fce0008000f00 */
.L_x_208:
[----:B-1----:R1:W2:Y:S02]  /*af20*/  SYNCS.PHASECHK.TRANS64.TRYWAIT P0, [R0+URZ], R2 ;  /* 0x00000002000075a7 */ /* 0x0022a400080011ff */
[----:B--2---:R-:W-:Y:S05]  /*af30*/  @!P0 NANOSLEEP.SYNCS 0x989680 ;  /* 0x009896800000895d */ /* 0x004fea0003900000 */
[----:B------:R-:W2:Y:S02]  /*af40*/  @!P0 SYNCS.PHASECHK.TRANS64 P0, [R0+URZ], R2 ;  /* 0x00000002000085a7 */ /* 0x000ea400080010ff */
[----:B--2---:R-:W-:Y:S05]  /*af50*/  @!P0 BRA `(.L_x_208) ;  /* 0xfffffffc00f08947 */ /* 0x004fea000383ffff */
[----:B------:R-:W-:Y:S05]  /*af60*/  BRA `(.L_x_209) ;  /* 0xffffff94002c7947 */ /* 0x000fea000383ffff */
.L_x_65:
[----:B------:R-:W-:-:S07]  /*af70*/  MOV R0, UR5 ;  /* 0x0000000500007c02 */ /* 0x000fce0008000f00 */
.L_x_210:
[----:B-1----:R1:W2:Y:S02]  /*af80*/  SYNCS.PHASECHK.TRANS64.TRYWAIT P0, [R0+URZ], R2 ;  /* 0x00000002000075a7 */ /* 0x0022a400080011ff */
[----:B--2---:R-:W-:Y:S05]  /*af90*/  @!P0 NANOSLEEP.SYNCS 0x989680 ;  /* 0x009896800000895d */ /* 0x004fea0003900000 */
[----:B------:R-:W2:Y:S02]  /*afa0*/  @!P0 SYNCS.PHASECHK.TRANS64 P0, [R0+URZ], R2 ;  /* 0x00000002000085a7 */ /* 0x000ea400080010ff */
[----:B--2---:R-:W-:Y:S05]  /*afb0*/  @!P0 BRA `(.L_x_210) ;  /* 0xfffffffc00f08947 */ /* 0x004fea000383ffff */
[----:B------:R-:W-:Y:S05]  /*afc0*/  BRA `(.L_x_211) ;  /* 0xffffff94003c7947 */ /* 0x000fea000383ffff */
.L_x_66:
[----:B------:R-:W-:-:S07]  /*afd0*/  MOV R0, UR5 ;  /* 0x0000000500007c02 */ /* 0x000fce0008000f00 */
.L_x_212:
[----:B-1----:R1:W2:Y:S02]  /*afe0*/  SYNCS.PHASECHK.TRANS64.TRYWAIT P0, [R0+URZ], R2 ;  /* 0x00000002000075a7 */ /* 0x0022a400080011ff */
[----:B--2---:R-:W-:Y:S05]  /*aff0*/  @!P0 NANOSLEEP.SYNCS 0x989680 ;  /* 0x009896800000895d */ /* 0x004fea0003900000 */
[----:B------:R-:W2:Y:S02]  /*b000*/  @!P0 SYNCS.PHASECHK.TRANS64 P0, [R0+URZ], R2 ;  /* 0x00000002000085a7 */ /* 0x000ea400080010ff */
[----:B--2---:R-:W-:Y:S05]  /*b010*/  @!P0 BRA `(.L_x_212) ;  /* 0xfffffffc00f08947 */ /* 0x004fea000383ffff */
[----:B------:R-:W-:Y:S05]  /*b020*/  BRA `(.L_x_213) ;  /* 0xffffff94004c7947 */ /* 0x000fea000383ffff */
.L_x_67:
[----:B------:R-:W-:-:S07]  /*b030*/  MOV R0, UR5 ;  /* 0x0000000500007c02 */ /* 0x000fce0008000f00 */
.L_x_214:
[----:B-1----:R1:W2:Y:S02]  /*b040*/  SYNCS.PHASECHK.TRANS64.TRYWAIT P0, [R0+URZ], R2 ;  /* 0x00000002000075a7 */ /* 0x0022a400080011ff */
[----:B--2---:R-:W-:Y:S05]  /*b050*/  @!P0 NANOSLEEP.SYNCS 0x989680 ;  /* 0x009896800000895d */ /* 0x004fea0003900000 */
[----:B------:R-:W2:Y:S02]  /*b060*/  @!P0 SYNCS.PHASECHK.TRANS64 P0, [R0+URZ], R2 ;  /* 0x00000002000085a7 */ /* 0x000ea400080010ff */
[----:B--2---:R-:W-:Y:S05]  /*b070*/  @!P0 BRA `(.L_x_214) ;  /* 0xfffffffc00f08947 */ /* 0x004fea000383ffff */
[----:B------:R-:W-:Y:S05]  /*b080*/  BRA `(.L_x_215) ;  /* 0xffffff94005c7947 */ /* 0x000fea000383ffff */
.L_x_68:
[----:B------:R-:W-:-:S07]  /*b090*/  MOV R0, UR5 ;  /* 0x0000000500007c02 */ /* 0x000fce0008000f00 */
.L_x_216:
[----:B-1----:R1:W2:Y:S02]  /*b0a0*/  SYNCS.PHASECHK.TRANS64.TRYWAIT P0, [R0+URZ], R2 ;  /* 0x00000002000075a7 */ /* 0x0022a400080011ff */
[----:B--2---:R-:W-:Y:S05]  /*b0b0*/  @!P0 NANOSLEEP.SYNCS 0x989680 ;  /* 0x009896800000895d */ /* 0x004fea0003900000 */
[----:B------:R-:W2:Y:S02]  /*b0c0*/  @!P0 SYNCS.PHASECHK.TRANS64 P0, [R0+URZ], R2 ;  /* 0x00000002000085a7 */ /* 0x000ea400080010ff */
[----:B--2---:R-:W-:Y:S05]  /*b0d0*/  @!P0 BRA `(.L_x_216) ;  /* 0xfffffffc00f08947 */ /* 0x004fea000383ffff */
[----:B------:R-:W-:Y:S05]  /*b0e0*/  BRA `(.L_x_217) ;  /* 0xffffff94006c7947 */ /* 0x000fea000383ffff */
.L_x_69:
[----:B------:R-:W-:-:S07]  /*b0f0*/  MOV R0, UR5 ;  /* 0x0000000500007c02 */ /* 0x000fce0008000f00 */
.L_x_218:
[----:B-1----:R1:W2:Y:S02]  /*b100*/  SYNCS.PHASECHK.TRANS64.TRYWAIT P0, [R0+URZ], R2 ;  /* 0x00000002000075a7 */ /* 0x0022a400080011ff */
[----:B--2---:R-:W-:Y:S05]  /*b110*/  @!P0 NANOSLEEP.SYNCS 0x989680 ;  /* 0x009896800000895d */ /* 0x004fea0003900000 */
[----:B------:R-:W2:Y:S02]  /*b120*/  @!P0 SYNCS.PHASECHK.TRANS64 P0, [R0+URZ], R2 ;  /* 0x00000002000085a7 */ /* 0x000ea400080010ff */
[----:B--2---:R-:W-:Y:S05]  /*b130*/  @!P0 BRA `(.L_x_218) ;  /* 0xfffffffc00f08947 */ /* 0x004fea000383ffff */
[----:B------:R-:W-:Y:S05]  /*b140*/  BRA `(.L_x_219) ;  /* 0xffffff94007c7947 */ /* 0x000fea000383ffff */
.L_x_70:
[----:B------:R-:W-:-:S07]  /*b150*/  MOV R0, UR5 ;  /* 0x0000000500007c02 */ /* 0x000fce0008000f00 */
.L_x_220:
[----:B-1----:R1:W2:Y:S02]  /*b160*/  SYNCS.PHASECHK.TRANS64.TRYWAIT P0, [R0+URZ], R2 ;  /* 0x00000002000075a7 */ /* 0x0022a400080011ff */
[----:B--2---:R-:W-:Y:S05]  /*b170*/  @!P0 NANOSLEEP.SYNCS 0x989680 ;  /* 0x009896800000895d */ /* 0x004fea0003900000 */
[----:B------:R-:W2:Y:S02]  /*b180*/  @!P0 SYNCS.PHASECHK.TRANS64 P0, [R0+URZ], R2 ;  /* 0x00000002000085a7 */ /* 0x000ea400080010ff */
[----:B--2---:R-:W-:Y:S05]  /*b190*/  @!P0 BRA `(.L_x_220) ;  /* 0xfffffffc00f08947 */ /* 0x004fea000383ffff */
[----:B------:R-:W-:Y:S05]  /*b1a0*/  BRA `(.L_x_221) ;  /* 0xffffff94008c7947 */ /* 0x000fea000383ffff */
.L_x_71:
[----:B------:R-:W-:-:S07]  /*b1b0*/  MOV R0, UR5 ;  /* 0x0000000500007c02 */ /* 0x000fce0008000f00 */
.L_x_222:
[----:B-1----:R1:W2:Y:S02]  /*b1c0*/  SYNCS.PHASECHK.TRANS64.TRYWAIT P0, [R0+URZ], R2 ;  /* 0x00000002000075a7 */ /* 0x0022a400080011ff */
[----:B--2---:R-:W-:Y:S05]  /*b1d0*/  @!P0 NANOSLEEP.SYNCS 0x989680 ;  /* 0x009896800000895d */ /* 0x004fea0003900000 */
[----:B------:R-:W2:Y:S02]  /*b1e0*/  @!P0 SYNCS.PHASECHK.TRANS64 P0, [R0+URZ], R2 ;  /* 0x00000002000085a7 */ /* 0x000ea400080010ff */
[----:B--2---:R-:W-:Y:S05]  /*b1f0*/  @!P0 BRA `(.L_x_222) ;  /* 0xfffffffc00f08947 */ /* 0x004fea000383ffff */
[----:B------:R-:W-:Y:S05]  /*b200*/  BRA `(.L_x_223) ;  /* 0xffffff94009c7947 */ /* 0x000fea000383ffff */
.L_x_72:
[----:B------:R-:W-:-:S07]  /*b210*/  MOV R0, UR5 ;  /* 0x0000000500007c02 */ /* 0x000fce0008000f00 */
.L_x_224:
[----:B-1----:R1:W2:Y:S02]  /*b220*/  SYNCS.PHASECHK.TRANS64.TRYWAIT P0, [R0+URZ], R2 ;  /* 0x00000002000075a7 */ /* 0x0022a400080011ff */
[----:B--2---:R-:W-:Y:S05]  /*b230*/  @!P0 NANOSLEEP.SYNCS 0x989680 ;  /* 0x009896800000895d */ /* 0x004fea0003900000 */
[----:B------:R-:W2:Y:S02]  /*b240*/  @!P0 SYNCS.PHASECHK.TRANS64 P0, [R0+URZ], R2 ;  /* 0x00000002000085a7 */ /* 0x000ea400080010ff */
[----:B--2---:R-:W-:Y:S05]  /*b250*/  @!P0 BRA `(.L_x_224) ;  /* 0xfffffffc00f08947 */ /* 0x004fea000383ffff */
[----:B------:R-:W-:Y:S05]  /*b260*/  BRA `(.L_x_225) ;  /* 0xffffff9400ac7947 */ /* 0x000fea000383ffff */
.L_x_73:
[----:B------:R-:W-:-:S07]  /*b270*/  MOV R0, UR5 ;  /* 0x0000000500007c02 */ /* 0x000fce0008000f00 */
.L_x_226:
[----:B-1----:R1:W2:Y:S02]  /*b280*/  SYNCS.PHASECHK.TRANS64.TRYWAIT P0, [R0+URZ], R2 ;  /* 0x00000002000075a7 */ /* 0x0022a400080011ff */
[----:B--2---:R-:W-:Y:S05]  /*b290*/  @!P0 NANOSLEEP.SYNCS 0x989680 ;  /* 0x009896800000895d */ /* 0x004fea0003900000 */
[----:B------:R-:W2:Y:S02]  /*b2a0*/  @!P0 SYNCS.PHASECHK.TRANS64 P0, [R0+URZ], R2 ;  /* 0x00000002000085a7 */ /* 0x000ea400080010ff */
[----:B--2---:R-:W-:Y:S05]  /*b2b0*/  @!P0 BRA `(.L_x_226) ;  /* 0xfffffffc00f08947 */ /* 0x004fea000383ffff */
[----:B------:R-:W-:Y:S05]  /*b2c0*/  BRA `(.L_x_227) ;  /* 0xffffff9400bc7947 */ /* 0x000fea000383ffff */
.L_x_74:
[----:B------:R-:W-:-:S07]  /*b2d0*/  MOV R0, UR5 ;  /* 0x0000000500007c02 */ /* 0x000fce0008000f00 */
.L_x_228:
[----:B-1----:R1:W2:Y:S02]  /*b2e0*/  SYNCS.PHASECHK.TRANS64.TRYWAIT P0, [R0+URZ], R2 ;  /* 0x00000002000075a7 */ /* 0x0022a400080011ff */
[----:B--2---:R-:W-:Y:S05]  /*b2f0*/  @!P0 NANOSLEEP.SYNCS 0x989680 ;  /* 0x009896800000895d */ /* 0x004fea0003900000 */
[----:B------:R-:W2:Y:S02]  /*b300*/  @!P0 SYNCS.PHASECHK.TRANS64 P0, [R0+URZ], R2 ;  /* 0x00000002000085a7 */ /* 0x000ea400080010ff */
[----:B--2---:R-:W-:Y:S05]  /*b310*/  @!P0 BRA `(.L_x_228) ;  /* 0xfffffffc00f08947 */ /* 0x004fea000383ffff */
[----:B------:R-:W-:Y:S05]  /*b320*/  BRA `(.L_x_229) ;  /* 0xffffff9400cc7947 */ /* 0x000fea000383ffff */
.L_x_77:
[----:B------:R-:W-:-:S07]  /*b330*/  MOV R4, UR4 ;  /* 0x0000000400047c02 */ /* 0x000fce0008000f00 */
.L_x_230:
[----:B--2---:R2:W3:Y:S02]  /*b340*/  SYNCS.PHASECHK.TRANS64.TRYWAIT P1, [R4+URZ+0x278], R6 ;  /* 0x00027806040075a7 */ /* 0x0044e400080211ff */
[----:B---3--:R-:W-:Y:S05]  /*b350*/  @!P1 NANOSLEEP.SYNCS 0x989680 ;  /* 0x009896800000995d */ /* 0x008fea0003900000 */
[----:B------:R-:W3:Y:S02]  /*b360*/  @!P1 SYNCS.PHASECHK.TRANS64 P1, [R4+URZ+0x278], R6 ;  /* 0x00027806040095a7 */ /* 0x000ee400080210ff */
[----:B---3--:R-:W-:Y:S05]  /*b370*/  @!P1 BRA `(.L_x_230) ;  /* 0xfffffffc00f09947 */ /* 0x008fea000383ffff */
[----:B------:R-:W-:Y:S05]  /*b380*/  BRA `(.L_x_231) ;  /* 0xffffff98003c7947 */ /* 0x000fea000383ffff */
.L_x_78:
[----:B--2---:R-:W-:-:S07]  /*b390*/  MOV R4, UR4 ;  /* 0x0000000400047c02 */ /* 0x004fce0008000f00 */
.L_x_232:
[----:B--2---:R2:W3:Y:S02]  /*b3a0*/  SYNCS.PHASECHK.TRANS64.TRYWAIT P1, [R4+URZ+0x270], R5 ;  /* 0x00027005040075a7 */ /* 0x0044e400080211ff */
[----:B---3--:R-:W-:Y:S05]  /*b3b0*/  @!P1 NANOSLEEP.SYNCS 0x989680 ;  /* 0x009896800000995d */ /* 0x008fea0003900000 */
[----:B------:R-:W3:Y:S02]  /*b3c0*/  @!P1 SYNCS.PHASECHK.TRANS64 P1, [R4+URZ+0x270], R5 ;  /* 0x00027005040095a7 */ /* 0x000ee400080210ff */
[----:B---3--:R-:W-:Y:S05]  /*b3d0*/  @!P1 BRA `(.L_x_232) ;  /* 0xfffffffc00f09947 */ /* 0x008fea000383ffff */
[----:B------:R-:W-:Y:S05]  /*b3e0*/  BRA `(.L_x_233) ;  /* 0xffffff9800447947 */ /* 0x000fea000383ffff */
.L_x_88:
[----:B--2---:R-:W-:-:S04]  /*b3f0*/  MOV R5, UR5 ;  /* 0x0000000500057c02 */ /* 0x004fc80008000f00 */
[----:B------:R2:W3:Y:S03]  /*b400*/  SYNCS.PHASECHK.TRANS64.TRYWAIT P0, [R5+URZ+0x8], R6 ;  /* 0x00000806050075a7 */ /* 0x0004e600080011ff */
[----:B---3--:R-:W-:Y:S05]  /*b410*/  @!P0 NANOSLEEP.SYNCS 0x989680 ;  /* 0x009896800000895d */ /* 0x008fea0003900000 */
[----:B------:R-:W3:Y:S02]  /*b420*/  @!P0 SYNCS.PHASECHK.TRANS64 P0, [R5+URZ+0x8], R6 ;  /* 0x00000806050085a7 */ /* 0x000ee400080010ff */
[----:B---3--:R-:W-:Y:S05]  /*b430*/  @!P0 BRA `(.L_x_88) ;  /* 0xfffffffc00ec8947 */ /* 0x008fea000383ffff */
[----:B------:R-:W-:Y:S05]  /*b440*/  BRA `(.L_x_87) ;  /* 0xffffff9c00107947 */ /* 0x000fea000383ffff */
.L_x_90:
[----:B------:R-:W-:Y:S01]  /*b450*/  BSSY B0, `(.L_x_234) ;  /* 0x0000006000007945 */ /* 0x000fe20003800000 */
[----:B------:R-:W-:-:S07]  /*b460*/  MOV R15, 0xffffffff ;  /* 0xffffffff000f7802 */ /* 0x000fce0000000f00 */
[----:B-12--5:R-:W-:Y:S05]  /*b470*/  WARPSYNC.COLLECTIVE R15, `(.L_x_235) ;  /* 0x000000000f0c7348 */ /* 0x026fea0003c00000 */
[----:B------:R-:W-:Y:S02]  /*b480*/  ELECT P6, UR79, PT ;  /* 0x00000000004f782f */ /* 0x000fe400038c0000 */
[----:B------:R-:W-:Y:S01]  /*b490*/  MOV R14, UR79 ;  /* 0x0000004f000e7c02 */ /* 0x000fe20008000f00 */
[----:B-12--5:R-:W-:Y:S10]  /*b4a0*/  ENDCOLLECTIVE ;  /* 0x000000000000791b */ /* 0x026ff40003800000 */
.L_x_235:
[----:B------:R-:W-:Y:S05]  /*b4b0*/  BSYNC B0 ;  /* 0x0000000000007941 */ /* 0x000fea0003800000 */
.L_x_234:
[----:B------:R-:W-:Y:S05]  /*b4c0*/  BRA `(.L_x_236) ;  /* 0xffffff9c00407947 */ /* 0x000fea000383ffff */
.L_x_92:
[----:B--2---:R-:W-:-:S04]  /*b4d0*/  MOV R3, UR5 ;  /* 0x0000000500037c02 */ /* 0x004fc80008000f00 */
[----:B------:R2:W3:Y:S03]  /*b4e0*/  SYNCS.PHASECHK.TRANS64.TRYWAIT P0, [R3+URZ+0x8], R4 ;  /* 0x00000804030075a7 */ /* 0x0004e600080011ff */
[----:B---3--:R-:W-:Y:S05]  /*b4f0*/  @!P0 NANOSLEEP.SYNCS 0x989680 ;  /* 0x009896800000895d */ /* 0x008fea0003900000 */
[----:B------:R-:W3:Y:S02]  /*b500*/  @!P0 SYNCS.PHASECHK.TRANS64 P0, [R3+URZ+0x8], R4 ;  /* 0x00000804030085a7 */ /* 0x000ee400080010ff */
[----:B---3--:R-:W-:Y:S05]  /*b510*/  @!P0 BRA `(.L_x_92) ;  /* 0xfffffffc00ec8947 */ /* 0x008fea000383ffff */
[----:B------:R-:W-:Y:S05]  /*b520*/  BRA `(.L_x_91) ;  /* 0xffffff9c00447947 */ /* 0x000fea000383ffff */
.L_x_93:
[----:B------:R-:W-:-:S07]  /*b530*/  MOV R4, UR18 ;  /* 0x0000001200047c02 */ /* 0x000fce0008000f00 */
.L_x_237:
[----:B-1----:R1:W2:Y:S02]  /*b540*/  SYNCS.PHASECHK.TRANS64.TRYWAIT P0, [R4+URZ+0x270], R5 ;  /* 0x00027005040075a7 */ /* 0x0022a400080011ff */
[----:B--2---:R-:W-:Y:S05]  /*b550*/  @!P0 NANOSLEEP.SYNCS 0x989680 ;  /* 0x009896800000895d */ /* 0x004fea0003900000 */
[----:B------:R-:W2:Y:S02]  /*b560*/  @!P0 SYNCS.PHASECHK.TRANS64 P0, [R4+URZ+0x270], R5 ;  /* 0x00027005040085a7 */ /* 0x000ea400080010ff */
[----:B--2---:R-:W-:Y:S05]  /*b570*/  @!P0 BRA `(.L_x_237) ;  /* 0xfffffffc00f08947 */ /* 0x004fea000383ffff */
[----:B------:R-:W-:Y:S05]  /*b580*/  BRA `(.L_x_238) ;  /* 0xffffffa000207947 */ /* 0x000fea000383ffff */
.L_x_95:
[----:B------:R-:W-:-:S07]  /*b590*/  MOV R4, UR23 ;  /* 0x0000001700047c02 */ /* 0x000fce0008000f00 */
.L_x_239:
[----:B-1----:R1:W2:Y:S02]  /*b5a0*/  SYNCS.PHASECHK.TRANS64.TRYWAIT P0, [R4+URZ+0x290], R5 ;  /* 0x00029005040075a7 */ /* 0x0022a400080011ff */
[----:B--2---:R-:W-:Y:S05]  /*b5b0*/  @!P0 NANOSLEEP.SYNCS 0x989680 ;  /* 0x009896800000895d */ /* 0x004fea0003900000 */
[----:B------:R-:W2:Y:S02]  /*b5c0*/  @!P0 SYNCS.PHASECHK.TRANS64 P0, [R4+URZ+0x290], R5 ;  /* 0x00029005040085a7 */ /* 0x000ea400080010ff */
[----:B--2---:R-:W-:Y:S05]  /*b5d0*/  @!P0 BRA `(.L_x_239) ;  /* 0xfffffffc00f08947 */ /* 0x004fea000383ffff */
[----:B------:R-:W-:Y:S05]  /*b5e0*/  BRA `(.L_x_94) ;  /* 0xffffffa000407947 */ /* 0x000fea000383ffff */
.L_x_99:
[----:B-1----:R-:W-:Y:S07]  /*b5f0*/  MOV R4, UR10 ;  /* 0x0000000a00047c02 */ /* 0x002fee0008000f00 */
.L_x_240:
[----:B-1----:R1:W2:Y:S02]  /*b600*/  SYNCS.PHASECHK.TRANS64.TRYWAIT P0, [R4+URZ], R6 ;  /* 0x00000006040075a7 */ /* 0x0022a400080011ff */
[----:B--2---:R-:W-:Y:S05]  /*b610*/  @!P0 NANOSLEEP.SYNCS 0x989680 ;  /* 0x009896800000895d */ /* 0x004fea0003900000 */
[----:B------:R-:W2:Y:S02]  /*b620*/  @!P0 SYNCS.PHASECHK.TRANS64 P0, [R4+URZ], R6 ;  /* 0x00000006040085a7 */ /* 0x000ea400080010ff */
[----:B--2---:R-:W-:Y:S05]  /*b630*/  @!P0 BRA `(.L_x_240) ;  /* 0xfffffffc00f08947 */ /* 0x004fea000383ffff */
[----:B------:R-:W-:Y:S05]  /*b640*/  BRA `(.L_x_98) ;  /* 0xffffffa000787947 */ /* 0x000fea000383ffff */
.L_x_103:
[----:B--2---:R-:W-:-:S07]  /*b650*/  MOV R0, UR4 ;  /* 0x0000000400007c02 */ /* 0x004fce0008000f00 */
.L_x_241:
[----:B-1----:R1:W2:Y:S02]  /*b660*/  SYNCS.PHASECHK.TRANS64.TRYWAIT P0, [R0+URZ], R2 ;  /* 0x00000002000075a7 */ /* 0x0022a400080011ff */
[----:B--2---:R-:W-:Y:S05]  /*b670*/  @!P0 NANOSLEEP.SYNCS 0x989680 ;  /* 0x009896800000895d */ /* 0x004fea0003900000 */
[----:B------:R-:W2:Y:S02]  /*b680*/  @!P0 SYNCS.PHASECHK.TRANS64 P0, [R0+URZ], R2 ;  /* 0x00000002000085a7 */ /* 0x000ea400080010ff */
[----:B--2---:R-:W-:Y:S05]  /*b690*/  @!P0 BRA `(.L_x_241) ;  /* 0xfffffffc00f08947 */ /* 0x004fea000383ffff */
[----:B------:R-:W-:Y:S05]  /*b6a0*/  BRA `(.L_x_242) ;  /* 0xffffffa400447947 */ /* 0x000fea000383ffff */
.L_x_106:
[----:B------:R-:W-:-:S07]  /*b6b0*/  MOV R0, UR18 ;  /* 0x0000001200007c02 */ /* 0x000fce0008000f00 */
.L_x_243:
[----:B-1----:R1:W2:Y:S02]  /*b6c0*/  SYNCS.PHASECHK.TRANS64.TRYWAIT P1, [R0+URZ+0x2a0], R2 ;  /* 0x0002a002000075a7 */ /* 0x0022a400080211ff */
[----:B--2---:R-:W-:Y:S05]  /*b6d0*/  @!P1 NANOSLEEP.SYNCS 0x989680 ;  /* 0x009896800000995d */ /* 0x004fea0003900000 */
[----:B------:R-:W2:Y:S02]  /*b6e0*/  @!P1 SYNCS.PHASECHK.TRANS64 P1, [R0+URZ+0x2a0], R2 ;  /* 0x0002a002000095a7 */ /* 0x000ea400080210ff */
[----:B--2---:R-:W-:Y:S05]  /*b6f0*/  @!P1 BRA `(.L_x_243) ;  /* 0xfffffffc00f09947 */ /* 0x004fea000383ffff */
[----:B------:R-:W-:Y:S05]  /*b700*/  BRA `(.L_x_244) ;  /* 0xffffffa400907947 */ /* 0x000fea000383ffff */
.L_x_111:
[----:B------:R-:W-:Y:S07]  /*b710*/  MOV R0, UR27 ;  /* 0x0000001b00007c02 */ /* 0x000fee0008000f00 */
.L_x_245:
[----:B-1----:R1:W2:Y:S02]  /*b720*/  SYNCS.PHASECHK.TRANS64.TRYWAIT P0, [R0+URZ+0x270], R3 ;  /* 0x00027003000075a7 */ /* 0x0022a400080011ff */
[----:B--2---:R-:W-:Y:S05]  /*b730*/  @!P0 NANOSLEEP.SYNCS 0x989680 ;  /* 0x009896800000895d */ /* 0x004fea0003900000 */
[----:B------:R-:W2:Y:S02]  /*b740*/  @!P0 SYNCS.PHASECHK.TRANS64 P0, [R0+URZ+0x270], R3 ;  /* 0x00027003000085a7 */ /* 0x000ea400080010ff */
[----:B--2---:R-:W-:Y:S05]  /*b750*/  @!P0 BRA `(.L_x_245) ;  /* 0xfffffffc00f08947 */ /* 0x004fea000383ffff */
[----:B------:R-:W-:Y:S05]  /*b760*/  BRA `(.L_x_246) ;  /* 0xffffffac00587947 */ /* 0x000fea000383ffff */
.L_x_114:
[----:B------:R-:W-:Y:S07]  /*b770*/  MOV R3, UR27 ;  /* 0x0000001b00037c02 */ /* 0x000fee0008000f00 */
.L_x_247:
[----:B-1----:R1:W2:Y:S02]  /*b780*/  SYNCS.PHASECHK.TRANS64.TRYWAIT P1, [R3+URZ+0x268], R8 ;  /* 0x00026808030075a7 */ /* 0x0022a400080211ff */
[----:B--2---:R-:W-:Y:S05]  /*b790*/  @!P1 NANOSLEEP.SYNCS 0x989680 ;  /* 0x009896800000995d */ /* 0x004fea0003900000 */
[----:B------:R-:W2:Y:S02]  /*b7a0*/  @!P1 SYNCS.PHASECHK.TRANS64 P1, [R3+URZ+0x268], R8 ;  /* 0x00026808030095a7 */ /* 0x000ea400080210ff */
[----:B--2---:R-:W-:Y:S05]  /*b7b0*/  @!P1 BRA `(.L_x_247) ;  /* 0xfffffffc00f09947 */ /* 0x004fea000383ffff */
[----:B------:R-:W-:Y:S05]  /*b7c0*/  BRA `(.L_x_113) ;  /* 0xffffffb000b47947 */ /* 0x000fea000383ffff */
.L_x_117:
[----:B------:R-:W-:Y:S07]  /*b7d0*/  MOV R0, UR4 ;  /* 0x0000000400007c02 */ /* 0x000fee0008000f00 */
.L_x_248:
[----:B-1----:R1:W2:Y:S02]  /*b7e0*/  SYNCS.PHASECHK.TRANS64.TRYWAIT P1, [R0+URZ+0x248], R3 ;  /* 0x00024803000075a7 */ /* 0x0022a400080211ff */
[----:B--2---:R-:W-:Y:S05]  /*b7f0*/  @!P1 NANOSLEEP.SYNCS 0x989680 ;  /* 0x009896800000995d */ /* 0x004fea0003900000 */
[----:B------:R-:W2:Y:S02]  /*b800*/  @!P1 SYNCS.PHASECHK.TRANS64 P1, [R0+URZ+0x248], R3 ;  /* 0x00024803000095a7 */ /* 0x000ea400080210ff */
[----:B--2---:R-:W-:Y:S05]  /*b810*/  @!P1 BRA `(.L_x_248) ;  /* 0xfffffffc00f09947 */ /* 0x004fea000383ffff */
[----:B------:R-:W-:Y:S05]  /*b820*/  BRA `(.L_x_249) ;  /* 0xffffffb800247947 */ /* 0x000fea000383ffff */
.L_x_118:
[----:B------:R-:W-:Y:S07]  /*b830*/  MOV R0, UR6 ;  /* 0x0000000600007c02 */ /* 0x000fee0008000f00 */
.L_x_250:
[----:B-1----:R1:W2:Y:S02]  /*b840*/  SYNCS.PHASECHK.TRANS64.TRYWAIT P0, [R0+URZ+0x248], R3 ;  /* 0x00024803000075a7 */ /* 0x0022a400080011ff */
[----:B--2---:R-:W-:Y:S05]  /*b850*/  @!P0 NANOSLEEP.SYNCS 0x989680 ;  /* 0x009896800000895d */ /* 0x004fea0003900000 */
[----:B------:R-:W2:Y:S02]  /*b860*/  @!P0 SYNCS.PHASECHK.TRANS64 P0, [R0+URZ+0x248], R3 ;  /* 0x00024803000085a7 */ /* 0x000ea400080010ff */
[----:B--2---:R-:W-:Y:S05]  /*b870*/  @!P0 BRA `(.L_x_250) ;  /* 0xfffffffc00f08947 */ /* 0x004fea000383ffff */
[----:B------:R-:W-:Y:S05]  /*b880*/  BRA `(.L_x_251) ;  /* 0xffffffb800b07947 */ /* 0x000fea000383ffff */
.L_x_120:
[----:B------:R-:W-:-:S07]  /*b890*/  MOV R0, UR4 ;  /* 0x0000000400007c02 */ /* 0x000fce0008000f00 */
.L_x_252:
[----:B-1----:R1:W2:Y:S02]  /*b8a0*/  SYNCS.PHASECHK.TRANS64.TRYWAIT P0, [R0+URZ], R2 ;  /* 0x00000002000075a7 */ /* 0x0022a400080011ff */
[----:B--2---:R-:W-:Y:S05]  /*b8b0*/  @!P0 NANOSLEEP.SYNCS 0x989680 ;  /* 0x009896800000895d */ /* 0x004fea0003900000 */
[----:B------:R-:W2:Y:S02]  /*b8c0*/  @!P0 SYNCS.PHASECHK.TRANS64 P0, [R0+URZ], R2 ;  /* 0x00000002000085a7 */ /* 0x000ea400080010ff */
[----:B--2---:R-:W-:Y:S05]  /*b8d0*/  @!P0 BRA `(.L_x_252) ;  /* 0xfffffffc00f08947 */ /* 0x004fea000383ffff */
[----:B------:R-:W-:Y:S05]  /*b8e0*/  BRA `(.L_x_253) ;  /* 0xffffffbc00587947 */ /* 0x000fea000383ffff */
.L_x_121:
[----:B------:R-:W-:-:S07]  /*b8f0*/  MOV R0, UR5 ;  /* 0x0000000500007c02 */ /* 0x000fce0008000f00 */
.L_x_254:
[----:B-1----:R1:W2:Y:S02]  /*b900*/  SYNCS.PHASECHK.TRANS64.TRYWAIT P0, [R0+URZ], R2 ;  /* 0x00000002000075a7 */ /* 0x0022a400080011ff */
[----:B--2---:R-:W-:Y:S05]  /*b910*/  @!P0 NANOSLEEP.SYNCS 0x989680 ;  /* 0x009896800000895d */ /* 0x004fea0003900000 */
[----:B------:R-:W2:Y:S02]  /*b920*/  @!P0 SYNCS.PHASECHK.TRANS64 P0, [R0+URZ], R2 ;  /* 0x00000002000085a7 */ /* 0x000ea400080010ff */
[----:B--2---:R-:W-:Y:S05]  /*b930*/  @!P0 BRA `(.L_x_254) ;  /* 0xfffffffc00f08947 */ /* 0x004fea000383ffff */
[----:B------:R-:W-:Y:S05]  /*b940*/  BRA `(.L_x_255) ;  /* 0xffffffbc00647947 */ /* 0x000fea000383ffff */
.L_x_123:
[----:B------:R-:W-:Y:S07]  /*b950*/  MOV R0, UR52 ;  /* 0x0000003400007c02 */ /* 0x000fee0008000f00 */
.L_x_256:
[----:B-1----:R1:W2:Y:S02]  /*b960*/  SYNCS.PHASECHK.TRANS64.TRYWAIT P0, [R0+URZ+0x270], R2 ;  /* 0x00027002000075a7 */ /* 0x0022a400080011ff */
[----:B--2---:R-:W-:Y:S05]  /*b970*/  @!P0 NANOSLEEP.SYNCS 0x989680 ;  /* 0x009896800000895d */ /* 0x004fea0003900000 */
[----:B------:R-:W2:Y:S02]  /*b980*/  @!P0 SYNCS.PHASECHK.TRANS64 P0, [R0+URZ+0x270], R2 ;  /* 0x00027002000085a7 */ /* 0x000ea400080010ff */
[----:B--2---:R-:W-:Y:S05]  /*b990*/  @!P0 BRA `(.L_x_256) ;  /* 0xfffffffc00f08947 */ /* 0x004fea000383ffff */
[----:B------:R-:W-:Y:S05]  /*b9a0*/  BRA `(.L_x_257) ;  /* 0xffffffc000587947 */ /* 0x000fea000383ffff */
.L_x_133:
[----:B-1----:R1:W3:Y:S02]  /*b9b0*/  SYNCS.PHASECHK.TRANS64.TRYWAIT P1, [R0+URZ+0x230], R2 ;  /* 0x00023002000075a7 */ /* 0x0022e400080211ff */
[----:B---3--:R-:W-:Y:S05]  /*b9c0*/  @!P1 NANOSLEEP.SYNCS 0x989680 ;  /* 0x009896800000995d */ /* 0x008fea0003900000 */
[----:B------:R-:W3:Y:S02]  /*b9d0*/  @!P1 SYNCS.PHASECHK.TRANS64 P1, [R0+URZ+0x230], R2 ;  /* 0x00023002000095a7 */ /* 0x000ee400080210ff */
[----:B---3--:R-:W-:Y:S05]  /*b9e0*/  @!P1 BRA `(.L_x_133) ;  /* 0xfffffffc00f09947 */ /* 0x008fea000383ffff */
[----:B------:R-:W-:Y:S05]  /*b9f0*/  BRA `(.L_x_132) ;  /* 0xffffffd4006c7947 */ /* 0x000fea000383ffff */
.L_x_135:
[----:B-1----:R1:W4:Y:S02]  /*ba00*/  SYNCS.PHASECHK.TRANS64.TRYWAIT P0, [R58+URZ+0x280], R3 ;  /* 0x000280033a0075a7 */ /* 0x00232400080011ff */
[----:B----4-:R-:W-:Y:S05]  /*ba10*/  @!P0 NANOSLEEP.SYNCS 0x989680 ;  /* 0x009896800000895d */ /* 0x010fea0003900000 */
[----:B------:R-:W4:Y:S02]  /*ba20*/  @!P0 SYNCS.PHASECHK.TRANS64 P0, [R58+URZ+0x280], R3 ;  /* 0x000280033a0085a7 */ /* 0x000f2400080010ff */
[----:B----4-:R-:W-:Y:S05]  /*ba30*/  @!P0 BRA `(.L_x_135) ;  /* 0xfffffffc00f08947 */ /* 0x010fea000383ffff */
[----:B------:R-:W-:Y:S05]  /*ba40*/  BRA `(.L_x_134) ;  /* 0xffffffd4009c7947 */ /* 0x000fea000383ffff */
.L_x_146:
[----:B-1----:R1:W2:Y:S02]  /*ba50*/  SYNCS.PHASECHK.TRANS64.TRYWAIT P0, [R3+URZ+0x230], R27 ;  /* 0x0002301b030075a7 */ /* 0x0022a400080011ff */
[----:B--2---:R-:W-:Y:S05]  /*ba60*/  @!P0 NANOSLEEP.SYNCS 0x989680 ;  /* 0x009896800000895d */ /* 0x004fea0003900000 */
[----:B------:R-:W2:Y:S02]  /*ba70*/  @!P0 SYNCS.PHASECHK.TRANS64 P0, [R3+URZ+0x230], R27 ;  /* 0x0002301b030085a7 */ /* 0x000ea400080010ff */
[----:B--2---:R-:W-:Y:S05]  /*ba80*/  @!P0 BRA `(.L_x_146) ;  /* 0xfffffffc00f08947 */ /* 0x004fea000383ffff */
[----:B------:R-:W-:Y:S05]  /*ba90*/  BRA `(.L_x_145) ;  /* 0xffffffdc00c47947 */ /* 0x000fea000383ffff */
        .weak           $__internal_0_$__cuda_sm10x_tcgen05_guardrail_trap_col_being_dealloced_not_returned_by_alloc
        .type           $__internal_0_$__cuda_sm10x_tcgen05_guardrail_trap_col_being_dealloced_not_returned_by_alloc,@function
        .size           $__internal_0_$__cuda_sm10x_tcgen05_guardrail_trap_col_being_dealloced_not_returned_by_alloc,($__internal_1_$__cuda_sm10x_tcgen05_guardrail_trap_phase_invalid_during_alloc - $__internal_0_$__cuda_sm10x_tcgen05_guardrail_trap_col_being_dealloced_not_returned_by_alloc)
$__internal_0_$__cuda_sm10x_tcgen05_guardrail_trap_col_being_dealloced_not_returned_by_alloc:
[----:B------:R-:W-:Y:S05]  /*baa0*/  BPT.TRAP 0x1 ;  /* 0x000000040000795c */ /* 0x000fea0000300000 */
[----:B------:R-:W-:-:S04]  /*bab0*/  HFMA2 R3, -RZ, RZ, 0, 0 ;  /* 0x00000000ff037431 */ /* 0x000fc800000001ff */
[----:B------:R-:W-:Y:S05]  /*bac0*/  RET.REL.NODEC R2 `(_ZN7cutlass13device_kernelINS_4conv6kernel13ConvUniversalINS1_16ConvProblemShapeILNS1_8OperatorE2ELi3EEENS1_10collective14CollectiveConvINS1_47MainloopSm100TmaUmmaWarpSpecializedImplicitGemmILS5_2ELi35ELi3ELi1ELi2EN4cute5tupleIJNSA_1CILi2EEENSC_ILi1EEESE_EEEEENSB_IJNSC_ILi128EEENSB_IJNSC_ILi64EEEEEENSB_IJNSC_ILi32EEEEEEEEENS_10bfloat16_tESN_NSA_8TiledMMAINSA_8MMA_AtomIJNSA_26SM100_MMA_F16BF16_2x1SM_SSISN_SN_fLi128ELi64ELNSA_4UMMA5MajorE1ELSS_1ELNSR_7ScaleInE0ELST_0EEEEEENSA_6LayoutINSB_IJSE_SE_SE_EEENSB_IJNSC_ILi0EEESY_SY_EEEEENSB_IJNSA_10UnderscoreES11_S11_EEEEENS7_6detail27Sm100ImplicitGemmTileTraitsINSA_18SM100_TMA_2SM_LOADENSA_14ComposedLayoutINSA_7SwizzleILi3ELi4ELi3EEENSA_18smem_ptr_flag_bitsILi16EEENSW_INSB_IJSI_NSC_ILi8EEEEEENSB_IJSE_SI_EEEEEEEvEENS15_INSA_25SM100_TMA_2SM_LOAD_IM2COLENS17_INS18_ILi2ELi4ELi3EEES1B_NSW_INSB_IJSK_S1C_EEENSB_IJSE_SK_EEEEEEEvEEEENS_8epilogue10collective18CollectiveEpilogueINS1Q_23Sm100TmaWarpSpecializedILi3ELi2ELi16ELb1ELb0EEEJNSB_IJSI_SJ_SL_EEENSB_IJNSW_ISI_SE_EENSW_INSB_IJNSC_ILi16EEESD_EEES1L_EEEEESN_NSB_IJlNSB_IJSE_lllEEESY_EEESN_S22_NS1Q_6fusion15FusionCallbacksIS1U_NS23_17LinearCombinationISN_fSN_fLNS_15FloatRoundStyleE2EEES1V_S20_JEEENSA_5SM1004TMEM4LOAD26SM100_TMEM_LOAD_32dp32b16xENSA_13SM90_TMA_LOADENS17_INS18_ILi1ELi4ELi3EEES1B_NSW_INSB_IJS1C_S1X_EEENSB_IJS1X_SE_EEEEEEENSA_39AutoVectorizingCopyWithAssumedAlignmentILi128EEENSA_14SM90_TMA_STOREES2I_S2K_S2K_EEEvvEEEEvNT_6ParamsE) ;  /* 0xffffff44024c7950 */ /* 0x000fea0003c3ffff */
        .weak           $__internal_1_$__cuda_sm10x_tcgen05_guardrail_trap_phase_invalid_during_alloc
        .type           $__internal_1_$__cuda_sm10x_tcgen05_guardrail_trap_phase_invalid_during_alloc,@function
        .size           $__internal_1_$__cuda_sm10x_tcgen05_guardrail_trap_phase_invalid_during_alloc,($__internal_2_$__cuda_sm10x_tcgen05_guardrail_trap_unallocated_columns_being_dealloced - $__internal_1_$__cuda_sm10x_tcgen05_guardrail_trap_phase_invalid_during_alloc)
$__internal_1_$__cuda_sm10x_tcgen05_guardrail_trap_phase_invalid_during_alloc:
[----:B------:R-:W-:Y:S05]  /*bad0*/  BPT.TRAP 0x1 ;  /* 0x000000040000795c */ /* 0x000fea0000300000 */
[----:B------:R-:W-:-:S04]  /*bae0*/  MOV R5, 0x0 ;  /* 0x0000000000057802 */ /* 0x000fc80000000f00 */
[----:B------:R-:W-:Y:S05]  /*baf0*/  RET.REL.NODEC R4 `(_ZN7cutlass13device_kernelINS_4conv6kernel13ConvUniversalINS1_16ConvProblemShapeILNS1_8OperatorE2ELi3EEENS1_10collective14CollectiveConvINS1_47MainloopSm100TmaUmmaWarpSpecializedImplicitGemmILS5_2ELi35ELi3ELi1ELi2EN4cute5tupleIJNSA_1CILi2EEENSC_ILi1EEESE_EEEEENSB_IJNSC_ILi128EEENSB_IJNSC_ILi64EEEEEENSB_IJNSC_ILi32EEEEEEEEENS_10bfloat16_tESN_NSA_8TiledMMAINSA_8MMA_AtomIJNSA_26SM100_MMA_F16BF16_2x1SM_SSISN_SN_fLi128ELi64ELNSA_4UMMA5MajorE1ELSS_1ELNSR_7ScaleInE0ELST_0EEEEEENSA_6LayoutINSB_IJSE_SE_SE_EEENSB_IJNSC_ILi0EEESY_SY_EEEEENSB_IJNSA_10UnderscoreES11_S11_EEEEENS7_6detail27Sm100ImplicitGemmTileTraitsINSA_18SM100_TMA_2SM_LOADENSA_14ComposedLayoutINSA_7SwizzleILi3ELi4ELi3EEENSA_18smem_ptr_flag_bitsILi16EEENSW_INSB_IJSI_NSC_ILi8EEEEEENSB_IJSE_SI_EEEEEEEvEENS15_INSA_25SM100_TMA_2SM_LOAD_IM2COLENS17_INS18_ILi2ELi4ELi3EEES1B_NSW_INSB_IJSK_S1C_EEENSB_IJSE_SK_EEEEEEEvEEEENS_8epilogue10collective18CollectiveEpilogueINS1Q_23Sm100TmaWarpSpecializedILi3ELi2ELi16ELb1ELb0EEEJNSB_IJSI_SJ_SL_EEENSB_IJNSW_ISI_SE_EENSW_INSB_IJNSC_ILi16EEESD_EEES1L_EEEEESN_NSB_IJlNSB_IJSE_lllEEESY_EEESN_S22_NS1Q_6fusion15FusionCallbacksIS1U_NS23_17LinearCombinationISN_fSN_fLNS_15FloatRoundStyleE2EEES1V_S20_JEEENSA_5SM1004TMEM4LOAD26SM100_TMEM_LOAD_32dp32b16xENSA_13SM90_TMA_LOADENS17_INS18_ILi1ELi4ELi3EEES1B_NSW_INSB_IJS1C_S1X_EEENSB_IJS1X_SE_EEEEEEENSA_39AutoVectorizingCopyWithAssumedAlignmentILi128EEENSA_14SM90_TMA_STOREES2I_S2K_S2K_EEEvvEEEEvNT_6ParamsE) ;  /* 0xffffff4404407950 */ /* 0x000fea0003c3ffff */
        .weak           $__internal_2_$__cuda_sm10x_tcgen05_guardrail_trap_unallocated_columns_being_dealloced
        .type           $__internal_2_$__cuda_sm10x_tcgen05_guardrail_trap_unallocated_columns_being_dealloced,@function
        .size           $__internal_2_$__cuda_sm10x_tcgen05_guardrail_trap_unallocated_columns_being_dealloced,(.L_x_259 - $__internal_2_$__cuda_sm10x_tcgen05_guardrail_trap_unallocated_columns_being_dealloced)
$__internal_2_$__cuda_sm10x_tcgen05_guardrail_trap_unallocated_columns_being_dealloced:
[----:B------:R-:W-:Y:S05]  /*bb00*/  BPT.TRAP 0x1 ;  /* 0x000000040000795c */ /* 0x000fea0000300000 */
[----:B------:R-:W-:-:S04]  /*bb10*/  HFMA2 R3, -RZ, RZ, 0, 0 ;  /* 0x00000000ff037431 */ /* 0x000fc800000001ff */
[----:B------:R-:W-:Y:S05]  /*bb20*/  RET.REL.NODEC R2 `(_ZN7cutlass13device_kernelINS_4conv6kernel13ConvUniversalINS1_16ConvProblemShapeILNS1_8OperatorE2ELi3EEENS1_10collective14CollectiveConvINS1_47MainloopSm100TmaUmmaWarpSpecializedImplicitGemmILS5_2ELi35ELi3ELi1ELi2EN4cute5tupleIJNSA_1CILi2EEENSC_ILi1EEESE_EEEEENSB_IJNSC_ILi128EEENSB_IJNSC_ILi64EEEEEENSB_IJNSC_ILi32EEEEEEEEENS_10bfloat16_tESN_NSA_8TiledMMAINSA_8MMA_AtomIJNSA_26SM100_MMA_F16BF16_2x1SM_SSISN_SN_fLi128ELi64ELNSA_4UMMA5MajorE1ELSS_1ELNSR_7ScaleInE0ELST_0EEEEEENSA_6LayoutINSB_IJSE_SE_SE_EEENSB_IJNSC_ILi0EEESY_SY_EEEEENSB_IJNSA_10UnderscoreES11_S11_EEEEENS7_6detail27Sm100ImplicitGemmTileTraitsINSA_18SM100_TMA_2SM_LOADENSA_14ComposedLayoutINSA_7SwizzleILi3ELi4ELi3EEENSA_18smem_ptr_flag_bitsILi16EEENSW_INSB_IJSI_NSC_ILi8EEEEEENSB_IJSE_SI_EEEEEEEvEENS15_INSA_25SM100_TMA_2SM_LOAD_IM2COLENS17_INS18_ILi2ELi4ELi3EEES1B_NSW_INSB_IJSK_S1C_EEENSB_IJSE_SK_EEEEEEEvEEEENS_8epilogue10collective18CollectiveEpilogueINS1Q_23Sm100TmaWarpSpecializedILi3ELi2ELi16ELb1ELb0EEEJNSB_IJSI_SJ_SL_EEENSB_IJNSW_ISI_SE_EENSW_INSB_IJNSC_ILi16EEESD_EEES1L_EEEEESN_NSB_IJlNSB_IJSE_lllEEESY_EEESN_S22_NS1Q_6fusion15FusionCallbacksIS1U_NS23_17LinearCombinationISN_fSN_fLNS_15FloatRoundStyleE2EEES1V_S20_JEEENSA_5SM1004TMEM4LOAD26SM100_TMEM_LOAD_32dp32b16xENSA_13SM90_TMA_LOADENS17_INS18_ILi1ELi4ELi3EEES1B_NSW_INSB_IJS1C_S1X_EEENSB_IJS1X_SE_EEEEEEENSA_39AutoVectorizingCopyWithAssumedAlignmentILi128EEENSA_14SM90_TMA_STOREES2I_S2K_S2K_EEEvvEEEEvNT_6ParamsE) ;  /* 0xffffff4402347950 */ /* 0x000fea0003c3ffff */
.L_x_258:
[----:B------:R-:W-:-:S00]  /*bb30*/  BRA `(.L_x_258) ;  /* 0xfffffffc00fc7947 */ /* 0x000fc0000383ffff */
[----:B------:R-:W-:-:S00]  /*bb40*/  NOP ;  /* 0x0000000000007918 */ /* 0x000fc00000000000 */
        /* <DEDUP_REMOVED lines=11> */
.L_x_259:


//--------------------- .nv.global.init           --------------------------
	.section	.nv.global.init,"aw",@progbits
.nv.global.init:
	.type		$str$29,@object
	.size		$str$29,($str$30 - $str$29)
$str$29:
        /*0000*/ 	.byte	0x28, 0x61, 0x64, 0x64, 0x72, 0x65, 0x73, 0x73, 0x20, 0x26, 0x20, 0x6d, 0x61, 0x73, 0x6b, 0x29
        /*0010*/ 	.byte	0x20, 0x3d, 0x3d, 0x20, 0x30, 0x00
	.type		$str$30,@object
	.size		$str$30,($str$28 - $str$30)
$str$30:
        /*0016*/ 	.byte	0x2f, 0x74, 0x6d, 0x70, 0x2f, 0x63, 0x75, 0x74, 0x6c, 0x61, 0x73, 0x73, 0x5f, 0x73, 0x77, 0x65
        /*0026*/ 	.byte	0x65, 0x70, 0x5f, 0x73, 0x72, 0x63, 0x2f, 0x69, 0x6e, 0x63, 0x6c, 0x75, 0x64, 0x65, 0x2f, 0x63
        /*0036*/ 	.byte	0x75, 0x74, 0x65, 0x2f, 0x70, 0x6f, 0x69, 0x6e, 0x74, 0x65, 0x72, 0x5f, 0x66, 0x6c, 0x61, 0x67
        /*0046*/ 	.byte	0x67, 0x65, 0x64, 0x2e, 0x68, 0x70, 0x70, 0x00
	.type		$str$28,@object
	.size		$str$28,($str$27 - $str$28)
$str$28:
        /*004e*/ 	.byte	0x2f, 0x74, 0x6d, 0x70, 0x2f, 0x63, 0x75, 0x74, 0x6c, 0x61, 0x73, 0x73, 0x5f, 0x73, 0x77, 0x65
        /*005e*/ 	.byte	0x65, 0x70, 0x5f, 0x73, 0x72, 0x63, 0x2f, 0x69, 0x6e, 0x63, 0x6c, 0x75, 0x64, 0x65, 0x2f, 0x63
        /*006e*/ 	.byte	0x75, 0x74, 0x65, 0x2f, 0x61, 0x74, 0x6f, 0x6d, 0x2f, 0x63, 0x6f, 0x70, 0x79, 0x5f, 0x74, 0x72
        /*007e*/ 	.byte	0x61, 0x69, 0x74, 0x73, 0x5f, 0x73, 0x6d, 0x31, 0x30, 0x30, 0x2e, 0x68, 0x70, 0x70, 0x00
	.type		$str$27,@object
	.size		$str$27,(__unnamed_1 - $str$27)
$str$27:
        /*008d*/ 	.byte	0x28, 0x28, 0x75, 0x69, 0x6e, 0x74, 0x33, 0x32, 0x5f, 0x74, 0x28, 0x74, 0x68, 0x72, 0x65, 0x61
        /*009d*/ 	.byte	0x64, 0x49, 0x64, 0x78, 0x2e, 0x78, 0x29, 0x20, 0x2f, 0x20, 0x33, 0x32, 0x29, 0x20, 0x25, 0x20
        /*00ad*/ 	.byte	0x34, 0x29, 0x20, 0x3d, 0x3d, 0x20, 0x28, 0x28, 0x28, 0x74, 0x6d, 0x65, 0x6d, 0x5f, 0x61, 0x64
        /*00bd*/ 	.byte	0x64, 0x72, 0x20, 0x3e, 0x3e, 0x20, 0x31, 0x36, 0x29, 0x20, 0x2f, 0x20, 0x33, 0x32, 0x29, 0x20
        /*00cd*/ 	.byte	0x25, 0x20, 0x34, 0x29, 0x00
	.type		__unnamed_1,@object
	.size		__unnamed_1,(__unnamed_2 - __unnamed_1)
__unnamed_1:
        /*00d2*/ 	.byte	0x61, 0x75, 0x74, 0x6f, 0x20, 0x63, 0x75, 0x74, 0x65, 0x3a, 0x3a, 0x61, 0x73, 0x5f, 0x70, 0x6f
        /* <DEDUP_REMOVED lines=24> */
        /*0262*/ 	.byte	0x43, 0x3c, 0x32, 0x30, 0x34, 0x38, 0x3e, 0x3e, 0x3e, 0x3e, 0x5d, 0x00
	.type		__unnamed_2,@object
	.size		__unnamed_2,(.L_2 - __unnamed_2)
__unnamed_2:
        /* <DEDUP_REMOVED lines=40> */
        /*04ee*/ 	.byte	0x3a, 0x3a, 0x43, 0x3c, 0x30, 0x3e, 0x3e, 0x3e, 0x3e, 0x5d, 0x00
.L_2:


//--------------------- .nv.shared._ZN7cutlass13device_kernelINS_4conv6kernel13ConvUniversalINS1_16ConvProblemShapeILNS1_8OperatorE2ELi3EEENS1_10collective14CollectiveConvINS1_47MainloopSm100TmaUmmaWarpSpecializedImplicitGemmILS5_2ELi35ELi3ELi1ELi2EN4cute5tupleIJNSA_1CILi2EEENSC_ILi1EEESE_EEEEENSB_IJNSC_ILi128EEENSB_IJNSC_ILi64EEEEEENSB_IJNSC_ILi32EEEEEEEEENS_10bfloat16_tESN_NSA_8TiledMMAINSA_8MMA_AtomIJNSA_26SM100_MMA_F16BF16_2x1SM_SSISN_SN_fLi128ELi64ELNSA_4UMMA5MajorE1ELSS_1ELNSR_7ScaleInE0ELST_0EEEEEENSA_6LayoutINSB_IJSE_SE_SE_EEENSB_IJNSC_ILi0EEESY_SY_EEEEENSB_IJNSA_10UnderscoreES11_S11_EEEEENS7_6detail27Sm100ImplicitGemmTileTraitsINSA_18SM100_TMA_2SM_LOADENSA_14ComposedLayoutINSA_7SwizzleILi3ELi4ELi3EEENSA_18smem_ptr_flag_bitsILi16EEENSW_INSB_IJSI_NSC_ILi8EEEEEENSB_IJSE_SI_EEEEEEEvEENS15_INSA_25SM100_TMA_2SM_LOAD_IM2COLENS17_INS18_ILi2ELi4ELi3EEES1B_NSW_INSB_IJSK_S1C_EEENSB_IJSE_SK_EEEEEEEvEEEENS_8epilogue10collective18CollectiveEpilogueINS1Q_23Sm100TmaWarpSpecializedILi3ELi2ELi16ELb1ELb0EEEJNSB_IJSI_SJ_SL_EEENSB_IJNSW_ISI_SE_EENSW_INSB_IJNSC_ILi16EEESD_EEES1L_EEEEESN_NSB_IJlNSB_IJSE_lllEEESY_EEESN_S22_NS1Q_6fusion15FusionCallbacksIS1U_NS23_17LinearCombinationISN_fSN_fLNS_15FloatRoundStyleE2EEES1V_S20_JEEENSA_5SM1004TMEM4LOAD26SM100_TMEM_LOAD_32dp32b16xENSA_13SM90_TMA_LOADENS17_INS18_ILi1ELi4ELi3EEES1B_NSW_INSB_IJS1C_S1X_EEENSB_IJS1X_SE_EEEEEEENSA_39AutoVectorizingCopyWithAssumedAlignmentILi128EEENSA_14SM90_TMA_STOREES2I_S2K_S2K_EEEvvEEEEvNT_6ParamsE --------------------------
	.section	.nv.shared._ZN7cutlass13device_kernelINS_4conv6kernel13ConvUniversalINS1_16ConvProblemShapeILNS1_8OperatorE2ELi3EEENS1_10collective14CollectiveConvINS1_47MainloopSm100TmaUmmaWarpSpecializedImplicitGemmILS5_2ELi35ELi3ELi1ELi2EN4cute5tupleIJNSA_1CILi2EEENSC_ILi1EEESE_EEEEENSB_IJNSC_ILi128EEENSB_IJNSC_ILi64EEEEEENSB_IJNSC_ILi32EEEEEEEEENS_10bfloat16_tESN_NSA_8TiledMMAINSA_8MMA_AtomIJNSA_26SM100_MMA_F16BF16_2x1SM_SSISN_SN_fLi128ELi64ELNSA_4UMMA5MajorE1ELSS_1ELNSR_7ScaleInE0ELST_0EEEEEENSA_6LayoutINSB_IJSE_SE_SE_EEENSB_IJNSC_ILi0EEESY_SY_EEEEENSB_IJNSA_10UnderscoreES11_S11_EEEEENS7_6detail27Sm100ImplicitGemmTileTraitsINSA_18SM100_TMA_2SM_LOADENSA_14ComposedLayoutINSA_7SwizzleILi3ELi4ELi3EEENSA_18smem_ptr_flag_bitsILi16EEENSW_INSB_IJSI_NSC_ILi8EEEEEENSB_IJSE_SI_EEEEEEEvEENS15_INSA_25SM100_TMA_2SM_LOAD_IM2COLENS17_INS18_ILi2ELi4ELi3EEES1B_NSW_INSB_IJSK_S1C_EEENSB_IJSE_SK_EEEEEEEvEEEENS_8epilogue10collective18CollectiveEpilogueINS1Q_23Sm100TmaWarpSpecializedILi3ELi2ELi16ELb1ELb0EEEJNSB_IJSI_SJ_SL_EEENSB_IJNSW_ISI_SE_EENSW_INSB_IJNSC_ILi16EEESD_EEES1L_EEEEESN_NSB_IJlNSB_IJSE_lllEEESY_EEESN_S22_NS1Q_6fusion15FusionCallbacksIS1U_NS23_17LinearCombinationISN_fSN_fLNS_15FloatRoundStyleE2EEES1V_S20_JEEENSA_5SM1004TMEM4LOAD26SM100_TMEM_LOAD_32dp32b16xENSA_13SM90_TMA_LOADENS17_INS18_ILi1ELi4ELi3EEES1B_NSW_INSB_IJS1C_S1X_EEENSB_IJS1X_SE_EEEEEEENSA_39AutoVectorizingCopyWithAssumedAlignmentILi128EEENSA_14SM90_TMA_STOREES2I_S2K_S2K_EEEvvEEEEvNT_6ParamsE,"aw",@nobits
	.sectionflags	@""
	.align	16
	.zero		1024


//--------------------- .nv.shared.reserved.0     --------------------------
	.section	.nv.shared.reserved.0,"aw",@nobits
	.weak		__nv_reservedSMEM_offset_0_alias
	.size		__nv_reservedSMEM_offset_0_alias, 0, 64
	.other		__nv_reservedSMEM_offset_0_alias,@"STO_CUDA_RESERVED_SHARED STV_DEFAULT"
__nv_reservedSMEM_offset_0_alias:
	.zero		0
.nv.shared.reserved.0:
	.zero		64
	.weak		__nv_reservedSMEM_tcgen05_partition
	.type		__nv_reservedSMEM_tcgen05_partition,@object
	.size		__nv_reservedSMEM_tcgen05_partition,(.L_0 - __nv_reservedSMEM_tcgen05_partition)
__nv_reservedSMEM_tcgen05_partition:
	.zero		32
.L_0:


//--------------------- .nv.global                --------------------------
	.section	.nv.global,"aw",@nobits
.nv.global:
	.type		_ZN39_INTERNAL_146dc016_4_k_cu_ef48fa10_39414cute1_E,@object
	.size		_ZN39_INTERNAL_146dc016_4_k_cu_ef48fa10_39414cute1_E,(_ZN39_INTERNAL_146dc016_4_k_cu_ef48fa10_39414cuda3std3__45__cpo6cbeginE - _ZN39_INTERNAL_146dc016_4_k_cu_ef48fa10_39414cute1_E)
_ZN39_INTERNAL_146dc016_4_k_cu_ef48fa10_39414cute1_E:
	.zero		1
	.type		_ZN39_INTERNAL_146dc016_4_k_cu_ef48fa10_39414cuda3std3__45__cpo6cbeginE,@object
	.size		_ZN39_INTERNAL_146dc016_4_k_cu_ef48fa10_39414cuda3std3__45__cpo6cbeginE,(_ZN39_INTERNAL_146dc016_4_k_cu_ef48fa10_39414cuda3std3__48in_placeE - _ZN39_INTERNAL_146dc016_4_k_cu_ef48fa10_39414cuda3std3__45__cpo6cbeginE)
_ZN39_INTERNAL_146dc016_4_k_cu_ef48fa10_39414cuda3std3__45__cpo6cbeginE:
	.zero		1
	.type		_ZN39_INTERNAL_146dc016_4_k_cu_ef48fa10_39414cuda3std3__48in_placeE,@object
	.size		_ZN39_INTERNAL_146dc016_4_k_cu_ef48fa10_39414cuda3std3__48in_placeE,(_ZN39_INTERNAL_146dc016_4_k_cu_ef48fa10_39414cuda3std6ranges3__45__cpo9iter_moveE - _ZN39_INTERNAL_146dc016_4_k_cu_ef48fa10_39414cuda3std3__48in_placeE)
_ZN39_INTERNAL_146dc016_4_k_cu_ef48fa10_39414cuda3std3__48in_placeE:
	.zero		1
	.type		_ZN39_INTERNAL_146dc016_4_k_cu_ef48fa10_39414cuda3std6ranges3__45__cpo9iter_moveE,@object
	.size		_ZN39_INTERNAL_146dc016_4_k_cu_ef48fa10_39414cuda3std6ranges3__45__cpo9iter_moveE,(_ZN39_INTERNAL_146dc016_4_k_cu_ef48fa10_39414cuda3std3__45__cpo5beginE - _ZN39_INTERNAL_146dc016_4_k_cu_ef48fa10_39414cuda3std6ranges3__45__cpo9iter_moveE)
_ZN39_INTERNAL_146dc016_4_k_cu_ef48fa10_39414cuda3std6ranges3__45__cpo9iter_moveE:
	.zero		1
	.type		_ZN39_INTERNAL_146dc016_4_k_cu_ef48fa10_39414cuda3std3__45__cpo5beginE,@object
	.size		_ZN39_INTERNAL_146dc016_4_k_cu_ef48fa10_39414cuda3std3__45__cpo5beginE,(_ZN39_INTERNAL_146dc016_4_k_cu_ef48fa10_39414cuda3std3__441_GLOBAL__N__146dc016_4_k_cu_ef48fa10_39416ignoreE - _ZN39_INTERNAL_146dc016_4_k_cu_ef48fa10_39414cuda3std3__45__cpo5beginE)
_ZN39_INTERNAL_146dc016_4_k_cu_ef48fa10_39414cuda3std3__45__cpo5beginE:
	.zero		1
	.type		_ZN39_INTERNAL_146dc016_4_k_cu_ef48fa10_39414cuda3std3__441_GLOBAL__N__146dc016_4_k_cu_ef48fa10_39416ignoreE,@object
	.size		_ZN39_INTERNAL_146dc016_4_k_cu_ef48fa10_39414cuda3std3__441_GLOBAL__N__146dc016_4_k_cu_ef48fa10_39416ignoreE,(_ZN39_INTERNAL_146dc016_4_k_cu_ef48fa10_39414cute7productE - _ZN39_INTERNAL_146dc016_4_k_cu_ef48fa10_39414cuda3std3__441_GLOBAL__N__146dc016_4_k_cu_ef48fa10_39416ignoreE)
_ZN39_INTERNAL_146dc016_4_k_cu_ef48fa10_39414cuda3std3__441_GLOBAL__N__146dc016_4_k_cu_ef48fa10_39416ignoreE:
	.zero		1
	.type		_ZN39_INTERNAL_146dc016_4_k_cu_ef48fa10_39414cute7productE,@object
	.size		_ZN39_INTERNAL_146dc016_4_k_cu_ef48fa10_39414cute7productE,(_ZN39_INTERNAL_146dc016_4_k_cu_ef48fa10_39414cuda3std3__45__cpo3endE - _ZN39_INTERNAL_146dc016_4_k_cu_ef48fa10_39414cute7productE)
_ZN39_INTERNAL_146dc016_4_k_cu_ef48fa10_39414cute7productE:
	.zero		1
	.type		_ZN39_INTERNAL_146dc016_4_k_cu_ef48fa10_39414cuda3std3__45__cpo3endE,@object
	.size		_ZN39_INTERNAL_146dc016_4_k_cu_ef48fa10_39414cuda3std3__45__cpo3endE,(_ZN39_INTERNAL_146dc016_4_k_cu_ef48fa10_39414cuda3std3__419piecewise_constructE - _ZN39_INTERNAL_146dc016_4_k_cu_ef48fa10_39414cuda3std3__45__cpo3endE)
_ZN39_INTERNAL_146dc016_4_k_cu_ef48fa10_39414cuda3std3__45__cpo3endE:
	.zero		1
	.type		_ZN39_INTERNAL_146dc016_4_k_cu_ef48fa10_39414cuda3std3__419piecewise_constructE,@object
	.size		_ZN39_INTERNAL_146dc016_4_k_cu_ef48fa10_39414cuda3std3__419piecewise_constructE,(_ZN39_INTERNAL_146dc016_4_k_cu_ef48fa10_39414cuda3std3__45__cpo4cendE - _ZN39_INTERNAL_146dc016_4_k_cu_ef48fa10_39414cuda3std3__419piecewise_constructE)
_ZN39_INTERNAL_146dc016_4_k_cu_ef48fa10_39414cuda3std3__419piecewise_constructE:
	.zero		1
	.type		_ZN39_INTERNAL_146dc016_4_k_cu_ef48fa10_39414cuda3std3__45__cpo4cendE,@object
	.size		_ZN39_INTERNAL_146dc016_4_k_cu_ef48fa10_39414cuda3std3__45__cpo4cendE,(_ZN39_INTERNAL_146dc016_4_k_cu_ef48fa10_39414cuda3std6ranges3__45__cpo4swapE - _ZN39_INTERNAL_146dc016_4_k_cu_ef48fa10_39414cuda3std3__45__cpo4cendE)
_ZN39_INTERNAL_146dc016_4_k_cu_ef48fa10_39414cuda3std3__45__cpo4cendE:
	.zero		1
	.type		_ZN39_INTERNAL_146dc016_4_k_cu_ef48fa10_39414cuda3std6ranges3__45__cpo4swapE,@object
	.size		_ZN39_INTERNAL_146dc016_4_k_cu_ef48fa10_39414cuda3std6ranges3__45__cpo4swapE,(.L_10 - _ZN39_INTERNAL_146dc016_4_k_cu_ef48fa10_39414cuda3std6ranges3__45__cpo4swapE)
_ZN39_INTERNAL_146dc016_4_k_cu_ef48fa10_39414cuda3std6ranges3__45__cpo4swapE:
	.zero		1
.L_10:


//--------------------- .nv.constant0._ZN7cutlass13device_kernelINS_4conv6kernel13ConvUniversalINS1_16ConvProblemShapeILNS1_8OperatorE2ELi3EEENS1_10collective14CollectiveConvINS1_47MainloopSm100TmaUmmaWarpSpecializedImplicitGemmILS5_2ELi35ELi3ELi1ELi2EN4cute5tupleIJNSA_1CILi2EEENSC_ILi1EEESE_EEEEENSB_IJNSC_ILi128EEENSB_IJNSC_ILi64EEEEEENSB_IJNSC_ILi32EEEEEEEEENS_10bfloat16_tESN_NSA_8TiledMMAINSA_8MMA_AtomIJNSA_26SM100_MMA_F16BF16_2x1SM_SSISN_SN_fLi128ELi64ELNSA_4UMMA5MajorE1ELSS_1ELNSR_7ScaleInE0ELST_0EEEEEENSA_6LayoutINSB_IJSE_SE_SE_EEENSB_IJNSC_ILi0EEESY_SY_EEEEENSB_IJNSA_10UnderscoreES11_S11_EEEEENS7_6detail27Sm100ImplicitGemmTileTraitsINSA_18SM100_TMA_2SM_LOADENSA_14ComposedLayoutINSA_7SwizzleILi3ELi4ELi3EEENSA_18smem_ptr_flag_bitsILi16EEENSW_INSB_IJSI_NSC_ILi8EEEEEENSB_IJSE_SI_EEEEEEEvEENS15_INSA_25SM100_TMA_2SM_LOAD_IM2COLENS17_INS18_ILi2ELi4ELi3EEES1B_NSW_INSB_IJSK_S1C_EEENSB_IJSE_SK_EEEEEEEvEEEENS_8epilogue10collective18CollectiveEpilogueINS1Q_23Sm100TmaWarpSpecializedILi3ELi2ELi16ELb1ELb0EEEJNSB_IJSI_SJ_SL_EEENSB_IJNSW_ISI_SE_EENSW_INSB_IJNSC_ILi16EEESD_EEES1L_EEEEESN_NSB_IJlNSB_IJSE_lllEEESY_EEESN_S22_NS1Q_6fusion15FusionCallbacksIS1U_NS23_17LinearCombinationISN_fSN_fLNS_15FloatRoundStyleE2EEES1V_S20_JEEENSA_5SM1004TMEM4LOAD26SM100_TMEM_LOAD_32dp32b16xENSA_13SM90_TMA_LOADENS17_INS18_ILi1ELi4ELi3EEES1B_NSW_INSB_IJS1C_S1X_EEENSB_IJS1X_SE_EEEEEEENSA_39AutoVectorizingCopyWithAssumedAlignmentILi128EEENSA_14SM90_TMA_STOREES2I_S2K_S2K_EEEvvEEEEvNT_6ParamsE --------------------------
	.section	.nv.constant0._ZN7cutlass13device_kernelINS_4conv6kernel13ConvUniversalINS1_16ConvProblemShapeILNS1_8OperatorE2ELi3EEENS1_10collective14CollectiveConvINS1_47MainloopSm100TmaUmmaWarpSpecializedImplicitGemmILS5_2ELi35ELi3ELi1ELi2EN4cute5tupleIJNSA_1CILi2EEENSC_ILi1EEESE_EEEEENSB_IJNSC_ILi128EEENSB_IJNSC_ILi64EEEEEENSB_IJNSC_ILi32EEEEEEEEENS_10bfloat16_tESN_NSA_8TiledMMAINSA_8MMA_AtomIJNSA_26SM100_MMA_F16BF16_2x1SM_SSISN_SN_fLi128ELi64ELNSA_4UMMA5MajorE1ELSS_1ELNSR_7ScaleInE0ELST_0EEEEEENSA_6LayoutINSB_IJSE_SE_SE_EEENSB_IJNSC_ILi0EEESY_SY_EEEEENSB_IJNSA_10UnderscoreES11_S11_EEEEENS7_6detail27Sm100ImplicitGemmTileTraitsINSA_18SM100_TMA_2SM_LOADENSA_14ComposedLayoutINSA_7SwizzleILi3ELi4ELi3EEENSA_18smem_ptr_flag_bitsILi16EEENSW_INSB_IJSI_NSC_ILi8EEEEEENSB_IJSE_SI_EEEEEEEvEENS15_INSA_25SM100_TMA_2SM_LOAD_IM2COLENS17_INS18_ILi2ELi4ELi3EEES1B_NSW_INSB_IJSK_S1C_EEENSB_IJSE_SK_EEEEEEEvEEEENS_8epilogue10collective18CollectiveEpilogueINS1Q_23Sm100TmaWarpSpecializedILi3ELi2ELi16ELb1ELb0EEEJNSB_IJSI_SJ_SL_EEENSB_IJNSW_ISI_SE_EENSW_INSB_IJNSC_ILi16EEESD_EEES1L_EEEEESN_NSB_IJlNSB_IJSE_lllEEESY_EEESN_S22_NS1Q_6fusion15FusionCallbacksIS1U_NS23_17LinearCombinationISN_fSN_fLNS_15FloatRoundStyleE2EEES1V_S20_JEEENSA_5SM1004TMEM4LOAD26SM100_TMEM_LOAD_32dp32b16xENSA_13SM90_TMA_LOADENS17_INS18_ILi1ELi4ELi3EEES1B_NSW_INSB_IJS1C_S1X_EEENSB_IJS1X_SE_EEEEEEENSA_39AutoVectorizingCopyWithAssumedAlignmentILi128EEENSA_14SM90_TMA_STOREES2I_S2K_S2K_EEEvvEEEEvNT_6ParamsE,"a",@progbits
	.sectionflags	@""
	.align	4
.nv.constant0._ZN7cutlass13device_kernelINS_4conv6kernel13ConvUniversalINS1_16ConvProblemShapeILNS1_8OperatorE2ELi3EEENS1_10collective14CollectiveConvINS1_47MainloopSm100TmaUmmaWarpSpecializedImplicitGemmILS5_2ELi35ELi3ELi1ELi2EN4cute5tupleIJNSA_1CILi2EEENSC_ILi1EEESE_EEEEENSB_IJNSC_ILi128EEENSB_IJNSC_ILi64EEEEEENSB_IJNSC_ILi32EEEEEEEEENS_10bfloat16_tESN_NSA_8TiledMMAINSA_8MMA_AtomIJNSA_26SM100_MMA_F16BF16_2x1SM_SSISN_SN_fLi128ELi64ELNSA_4UMMA5MajorE1ELSS_1ELNSR_7ScaleInE0ELST_0EEEEEENSA_6LayoutINSB_IJSE_SE_SE_EEENSB_IJNSC_ILi0EEESY_SY_EEEEENSB_IJNSA_10UnderscoreES11_S11_EEEEENS7_6detail27Sm100ImplicitGemmTileTraitsINSA_18SM100_TMA_2SM_LOADENSA_14ComposedLayoutINSA_7SwizzleILi3ELi4ELi3EEENSA_18smem_ptr_flag_bitsILi16EEENSW_INSB_IJSI_NSC_ILi8EEEEEENSB_IJSE_SI_EEEEEEEvEENS15_INSA_25SM100_TMA_2SM_LOAD_IM2COLENS17_INS18_ILi2ELi4ELi3EEES1B_NSW_INSB_IJSK_S1C_EEENSB_IJSE_SK_EEEEEEEvEEEENS_8epilogue10collective18CollectiveEpilogueINS1Q_23Sm100TmaWarpSpecializedILi3ELi2ELi16ELb1ELb0EEEJNSB_IJSI_SJ_SL_EEENSB_IJNSW_ISI_SE_EENSW_INSB_IJNSC_ILi16EEESD_EEES1L_EEEEESN_NSB_IJlNSB_IJSE_lllEEESY_EEESN_S22_NS1Q_6fusion15FusionCallbacksIS1U_NS23_17LinearCombinationISN_fSN_fLNS_15FloatRoundStyleE2EEES1V_S20_JEEENSA_5SM1004TMEM4LOAD26SM100_TMEM_LOAD_32dp32b16xENSA_13SM90_TMA_LOADENS17_INS18_ILi1ELi4ELi3EEES1B_NSW_INSB_IJS1C_S1X_EEENSB_IJS1X_SE_EEEEEEENSA_39AutoVectorizingCopyWithAssumedAlignmentILi128EEENSA_14SM90_TMA_STOREES2I_S2K_S2K_EEEvvEEEEvNT_6ParamsE:
	.zero		3200


//--------------------- SYMBOLS --------------------------

	.type		.nv.reservedSmem.offset0,@object
	.size		.nv.reservedSmem.offset0,0x4
	.type		.nv.reservedSmem.cap,@object
	.size		.nv.reservedSmem.cap,0x4
	.type		__assertfail,@function
